	.target	sm_90a

	.elftype	@"ET_EXEC"


//--------------------- .note.nv.tkinfo           --------------------------
	.section	.note.nv.tkinfo,"",@"SHT_NOTE"
	.sectionflags	@"SHF_NOTE_NV_TKINFO"
	.tkinfo
        /*0018*/ 	.word	0x00000002
        /*0030*/ 	.string	""
        /*0030*/ 	.string	"ptxas"
        /*0030*/ 	.string	"Cuda compilation tools, release 13.0, V13.0.88"
        /*0030*/ 	.string	"Build cuda_13.0.r13.0/compiler.36424714_0"
        /*0030*/ 	.string	"-arch sm_90a -m 64 "



//--------------------- .note.nv.cuinfo           --------------------------
	.section	.note.nv.cuinfo,"",@"SHT_NOTE"
	.sectionflags	@"SHF_NOTE_NV_CUINFO"
        /*0018*/ 	.short	0x0002
        /*001a*/ 	.short	0x005a
        /*001c*/ 	.short	0x0082
	.zero		2


//--------------------- .nv.info                  --------------------------
	.section	.nv.info,"",@"SHT_CUDA_INFO"
	.align	4


	//----- nvinfo : EIATTR_REGCOUNT
	.align		4
        /*0000*/ 	.byte	0x04, 0x2f
        /*0002*/ 	.short	(.L_16 - .L_15)
	.align		4
.L_15:
        /*0004*/ 	.word	index@(_ZN7cutlass13device_kernelINS_4gemm6kernel13GemmUniversalIN4cute5tupleIJiiiiEEENS1_10collective13CollectiveMmaINS1_37MainloopSm90TmaGmmaWarpSpecializedFP8ILi12ENS5_IJNS4_1CILi1EEESB_SB_EEENS1_35KernelTmaWarpSpecializedCooperativeEEENS5_IJNSA_ILi128EEESF_NSA_ILi64EEEEEENS_12float_e4m3_tENS5_IJlSB_lEEESI_SJ_NS4_8TiledMMAINS4_8MMA_AtomIJNS4_4SM904GMMA31MMA_64x128x32_F32E4M3E4M3_SS_TNILNSN_7ScaleInE1ELSP_1EEEEEENS4_6LayoutINS5_IJNSA_ILi2EEESB_SB_EEENS5_IJSB_NSA_ILi0EEESV_EEEEENS5_IJNS4_10UnderscoreESY_SY_EEEEENS4_13SM90_TMA_LOADENS4_14ComposedLayoutINS4_7SwizzleILi2ELi4ELi3EEENS4_18smem_ptr_flag_bitsILi8EEENSS_INS5_IJNSA_ILi8EEESG_EEENS5_IJSG_SB_EEEEEEEvNS4_8identityES11_S1B_vS1C_EENS_8epilogue10collective18CollectiveEpilogueINS1E_22Sm90TmaWarpSpecializedILi4ELi2ELi16ELb0ELb0EEEJSH_NS5_IJSF_NSA_ILi32EEEEEESI_SJ_SI_SJ_NS1E_6fusion15FusionCallbacksIS1I_NS1L_13LinCombEltActINS1E_6thread7SigmoidESI_fSI_fLNS_15FloatRoundStyleE2EEESH_S1K_JEEES11_NS12_INS13_ILi1ELi4ELi3EEES16_NSS_INS5_IJS17_S1J_EEENS5_IJS1J_SB_EEEEEEENS4_39AutoVectorizingCopyWithAssumedAlignmentILi128EEENS4_14SM90_TMA_STOREES1X_S1Z_NS4_9Copy_AtomIJNS4_17SM90_U32x4_STSM_NENS_6half_tEEEEvEEEvvEEEEvNT_6ParamsE)
        /*0008*/ 	.word	0x000000a8


	//----- nvinfo : EIATTR_FRAME_SIZE
	.align		4
.L_16:
        /*000c*/ 	.byte	0x04, 0x11
        /*000e*/ 	.short	(.L_18 - .L_17)
	.align		4
.L_17:
        /*0010*/ 	.word	index@($__internal_0_$__cuda_sm20_rcp_rn_f32_slowpath)
        /*0014*/ 	.word	0x00000000


	//----- nvinfo : EIATTR_FRAME_SIZE
	.align		4
.L_18:
        /*0018*/ 	.byte	0x04, 0x11
        /*001a*/ 	.short	(.L_20 - .L_19)
	.align		4
.L_19:
        /*001c*/ 	.word	index@(_ZN7cutlass13device_kernelINS_4gemm6kernel13GemmUniversalIN4cute5tupleIJiiiiEEENS1_10collective13CollectiveMmaINS1_37MainloopSm90TmaGmmaWarpSpecializedFP8ILi12ENS5_IJNS4_1CILi1EEESB_SB_EEENS1_35KernelTmaWarpSpecializedCooperativeEEENS5_IJNSA_ILi128EEESF_NSA_ILi64EEEEEENS_12float_e4m3_tENS5_IJlSB_lEEESI_SJ_NS4_8TiledMMAINS4_8MMA_AtomIJNS4_4SM904GMMA31MMA_64x128x32_F32E4M3E4M3_SS_TNILNSN_7ScaleInE1ELSP_1EEEEEENS4_6LayoutINS5_IJNSA_ILi2EEESB_SB_EEENS5_IJSB_NSA_ILi0EEESV_EEEEENS5_IJNS4_10UnderscoreESY_SY_EEEEENS4_13SM90_TMA_LOADENS4_14ComposedLayoutINS4_7SwizzleILi2ELi4ELi3EEENS4_18smem_ptr_flag_bitsILi8EEENSS_INS5_IJNSA_ILi8EEESG_EEENS5_IJSG_SB_EEEEEEEvNS4_8identityES11_S1B_vS1C_EENS_8epilogue10collective18CollectiveEpilogueINS1E_22Sm90TmaWarpSpecializedILi4ELi2ELi16ELb0ELb0EEEJSH_NS5_IJSF_NSA_ILi32EEEEEESI_SJ_SI_SJ_NS1E_6fusion15FusionCallbacksIS1I_NS1L_13LinCombEltActINS1E_6thread7SigmoidESI_fSI_fLNS_15FloatRoundStyleE2EEESH_S1K_JEEES11_NS12_INS13_ILi1ELi4ELi3EEES16_NSS_INS5_IJS17_S1J_EEENS5_IJS1J_SB_EEEEEEENS4_39AutoVectorizingCopyWithAssumedAlignmentILi128EEENS4_14SM90_TMA_STOREES1X_S1Z_NS4_9Copy_AtomIJNS4_17SM90_U32x4_STSM_NENS_6half_tEEEEvEEEvvEEEEvNT_6ParamsE)
        /*0020*/ 	.word	0x00000000


	//----- nvinfo : EIATTR_MIN_STACK_SIZE
	.align		4
.L_20:
        /*0024*/ 	.byte	0x04, 0x12
        /*0026*/ 	.short	(.L_22 - .L_21)
	.align		4
.L_21:
        /*0028*/ 	.word	index@(_ZN7cutlass13device_kernelINS_4gemm6kernel13GemmUniversalIN4cute5tupleIJiiiiEEENS1_10collective13CollectiveMmaINS1_37MainloopSm90TmaGmmaWarpSpecializedFP8ILi12ENS5_IJNS4_1CILi1EEESB_SB_EEENS1_35KernelTmaWarpSpecializedCooperativeEEENS5_IJNSA_ILi128EEESF_NSA_ILi64EEEEEENS_12float_e4m3_tENS5_IJlSB_lEEESI_SJ_NS4_8TiledMMAINS4_8MMA_AtomIJNS4_4SM904GMMA31MMA_64x128x32_F32E4M3E4M3_SS_TNILNSN_7ScaleInE1ELSP_1EEEEEENS4_6LayoutINS5_IJNSA_ILi2EEESB_SB_EEENS5_IJSB_NSA_ILi0EEESV_EEEEENS5_IJNS4_10UnderscoreESY_SY_EEEEENS4_13SM90_TMA_LOADENS4_14ComposedLayoutINS4_7SwizzleILi2ELi4ELi3EEENS4_18smem_ptr_flag_bitsILi8EEENSS_INS5_IJNSA_ILi8EEESG_EEENS5_IJSG_SB_EEEEEEEvNS4_8identityES11_S1B_vS1C_EENS_8epilogue10collective18CollectiveEpilogueINS1E_22Sm90TmaWarpSpecializedILi4ELi2ELi16ELb0ELb0EEEJSH_NS5_IJSF_NSA_ILi32EEEEEESI_SJ_SI_SJ_NS1E_6fusion15FusionCallbacksIS1I_NS1L_13LinCombEltActINS1E_6thread7SigmoidESI_fSI_fLNS_15FloatRoundStyleE2EEESH_S1K_JEEES11_NS12_INS13_ILi1ELi4ELi3EEES16_NSS_INS5_IJS17_S1J_EEENS5_IJS1J_SB_EEEEEEENS4_39AutoVectorizingCopyWithAssumedAlignmentILi128EEENS4_14SM90_TMA_STOREES1X_S1Z_NS4_9Copy_AtomIJNS4_17SM90_U32x4_STSM_NENS_6half_tEEEEvEEEvvEEEEvNT_6ParamsE)
        /*002c*/ 	.word	0x00000000
.L_22:


//--------------------- .nv.compat                --------------------------
	.section	.nv.compat,"",@"SHT_CUDA_COMPAT_INFO"
	.align	4
        /*0000*/ 	.byte	0x02, 0x09, 0x01, 0x00, 0x02, 0x02, 0x04, 0x00, 0x02, 0x05, 0x05, 0x00, 0x03, 0x07, 0x01, 0x01
        /*0010*/ 	.byte	0x02, 0x03, 0x01, 0x00, 0x02, 0x06, 0x01, 0x00, 0x04, 0x0b, 0x08, 0x00, 0x00, 0x00, 0x00, 0x00
        /*0020*/ 	.byte	0x00, 0x00, 0x00, 0x00


//--------------------- .nv.info._ZN7cutlass13device_kernelINS_4gemm6kernel13GemmUniversalIN4cute5tupleIJiiiiEEENS1_10collective13CollectiveMmaINS1_37MainloopSm90TmaGmmaWarpSpecializedFP8ILi12ENS5_IJNS4_1CILi1EEESB_SB_EEENS1_35KernelTmaWarpSpecializedCooperativeEEENS5_IJNSA_ILi128EEESF_NSA_ILi64EEEEEENS_12float_e4m3_tENS5_IJlSB_lEEESI_SJ_NS4_8TiledMMAINS4_8MMA_AtomIJNS4_4SM904GMMA31MMA_64x128x32_F32E4M3E4M3_SS_TNILNSN_7ScaleInE1ELSP_1EEEEEENS4_6LayoutINS5_IJNSA_ILi2EEESB_SB_EEENS5_IJSB_NSA_ILi0EEESV_EEEEENS5_IJNS4_10UnderscoreESY_SY_EEEEENS4_13SM90_TMA_LOADENS4_14ComposedLayoutINS4_7SwizzleILi2ELi4ELi3EEENS4_18smem_ptr_flag_bitsILi8EEENSS_INS5_IJNSA_ILi8EEESG_EEENS5_IJSG_SB_EEEEEEEvNS4_8identityES11_S1B_vS1C_EENS_8epilogue10collective18CollectiveEpilogueINS1E_22Sm90TmaWarpSpecializedILi4ELi2ELi16ELb0ELb0EEEJSH_NS5_IJSF_NSA_ILi32EEEEEESI_SJ_SI_SJ_NS1E_6fusion15FusionCallbacksIS1I_NS1L_13LinCombEltActINS1E_6thread7SigmoidESI_fSI_fLNS_15FloatRoundStyleE2EEESH_S1K_JEEES11_NS12_INS13_ILi1ELi4ELi3EEES16_NSS_INS5_IJS17_S1J_EEENS5_IJS1J_SB_EEEEEEENS4_39AutoVectorizingCopyWithAssumedAlignmentILi128EEENS4_14SM90_TMA_STOREES1X_S1Z_NS4_9Copy_AtomIJNS4_17SM90_U32x4_STSM_NENS_6half_tEEEEvEEEvvEEEEvNT_6ParamsE --------------------------
	.section	.nv.info._ZN7cutlass13device_kernelINS_4gemm6kernel13GemmUniversalIN4cute5tupleIJiiiiEEENS1_10collective13CollectiveMmaINS1_37MainloopSm90TmaGmmaWarpSpecializedFP8ILi12ENS5_IJNS4_1CILi1EEESB_SB_EEENS1_35KernelTmaWarpSpecializedCooperativeEEENS5_IJNSA_ILi128EEESF_NSA_ILi64EEEEEENS_12float_e4m3_tENS5_IJlSB_lEEESI_SJ_NS4_8TiledMMAINS4_8MMA_AtomIJNS4_4SM904GMMA31MMA_64x128x32_F32E4M3E4M3_SS_TNILNSN_7ScaleInE1ELSP_1EEEEEENS4_6LayoutINS5_IJNSA_ILi2EEESB_SB_EEENS5_IJSB_NSA_ILi0EEESV_EEEEENS5_IJNS4_10UnderscoreESY_SY_EEEEENS4_13SM90_TMA_LOADENS4_14ComposedLayoutINS4_7SwizzleILi2ELi4ELi3EEENS4_18smem_ptr_flag_bitsILi8EEENSS_INS5_IJNSA_ILi8EEESG_EEENS5_IJSG_SB_EEEEEEEvNS4_8identityES11_S1B_vS1C_EENS_8epilogue10collective18CollectiveEpilogueINS1E_22Sm90TmaWarpSpecializedILi4ELi2ELi16ELb0ELb0EEEJSH_NS5_IJSF_NSA_ILi32EEEEEESI_SJ_SI_SJ_NS1E_6fusion15FusionCallbacksIS1I_NS1L_13LinCombEltActINS1E_6thread7SigmoidESI_fSI_fLNS_15FloatRoundStyleE2EEESH_S1K_JEEES11_NS12_INS13_ILi1ELi4ELi3EEES16_NSS_INS5_IJS17_S1J_EEENS5_IJS1J_SB_EEEEEEENS4_39AutoVectorizingCopyWithAssumedAlignmentILi128EEENS4_14SM90_TMA_STOREES1X_S1Z_NS4_9Copy_AtomIJNS4_17SM90_U32x4_STSM_NENS_6half_tEEEEvEEEvvEEEEvNT_6ParamsE,"",@"SHT_CUDA_INFO"
	.sectionflags	@""
	.align	4


	//----- nvinfo : EIATTR_CUDA_API_VERSION
	.align		4
        /*0000*/ 	.byte	0x04, 0x37
        /*0002*/ 	.short	(.L_24 - .L_23)
.L_23:
        /*0004*/ 	.word	0x00000082


	//----- nvinfo : EIATTR_KPARAM_INFO
	.align		4
.L_24:
        /*0008*/ 	.byte	0x04, 0x17
        /*000a*/ 	.short	(.L_26 - .L_25)
.L_25:
        /*000c*/ 	.word	0x00000000
        /*0010*/ 	.short	0x0000
        /*0012*/ 	.short	0x0070
        /*0014*/ 	.byte	0x00, 0xf0, 0x01, 0x1c


	//----- nvinfo : EIATTR_SPARSE_MMA_MASK
	.align		4
.L_26:
        /*0018*/ 	.byte	0x03, 0x50
        /*001a*/ 	.short	0x0000


	//----- nvinfo : EIATTR_MAXREG_COUNT
	.align		4
        /*001c*/ 	.byte	0x03, 0x1b
        /*001e*/ 	.short	0x00a8


	//----- nvinfo : EIATTR_NUM_BARRIERS
	.align		4
        /*0020*/ 	.byte	0x02, 0x4c
        /*0022*/ 	.byte	0x02
	.zero		1


	//----- nvinfo : EIATTR_EXTERNS
	.align		4
        /*0024*/ 	.byte	0x04, 0x0f
        /*0026*/ 	.short	(.L_28 - .L_27)


	//   ....[0]....
	.align		4
.L_27:
        /*0028*/ 	.word	index@(__assertfail)


	//----- nvinfo : EIATTR_MERCURY_ISA_VERSION
	.align		4
.L_28:
        /*002c*/ 	.byte	0x03, 0x5f
        /*002e*/ 	.short	0x0101


	//----- nvinfo : EIATTR_INT_WARP_WIDE_INSTR_OFFSETS
	.align		4
        /*0030*/ 	.byte	0x04, 0x31
        /*0032*/ 	.short	(.L_30 - .L_29)


	//   ....[0]....
.L_29:
        /*0034*/ 	.word	0x000009e0


	//   ....[1]....
        /*0038*/ 	.word	0x000009f0


	//   ....[2]....
        /*003c*/ 	.word	0x00000a80


	//----- nvinfo : EIATTR_COOP_GROUP_MASK_REGIDS
	.align		4
.L_30:
        /*0040*/ 	.byte	0x04, 0x29
        /*0042*/ 	.short	(.L_32 - .L_31)


	//   ....[0]....
.L_31:
        /*0044*/ 	.word	0xffffffff


	//   ....[1]....
        /*0048*/ 	.word	0xffffffff


	//   ....[2]....
        /*004c*/ 	.word	0xffffffff


	//   ....[3]....
        /*0050*/ 	.word	0xffffffff


	//   ....[4]....
        /*0054*/ 	.word	0xffffffff


	//   ....[5]....
        /*0058*/ 	.word	0xffffffff


	//----- nvinfo : EIATTR_COOP_GROUP_INSTR_OFFSETS
	.align		4
.L_32:
        /*005c*/ 	.byte	0x04, 0x28
        /*005e*/ 	.short	(.L_34 - .L_33)


	//   ....[0]....
.L_33:
        /*0060*/ 	.word	0x00000070


	//   ....[1]....
        /*0064*/ 	.word	0x00000080


	//   ....[2]....
        /*0068*/ 	.word	0x00000440


	//   ....[3]....
        /*006c*/ 	.word	0x00000700


	//   ....[4]....
        /*0070*/ 	.word	0x000008b0


	//   ....[5]....
        /*0074*/ 	.word	0x00001580


	//----- nvinfo : EIATTR_REG_RECONFIG
	.align		4
.L_34:
        /*0078*/ 	.byte	0x01, 0x54
	.zero		2


	//----- nvinfo : EIATTR_SYSCALL_OFFSETS
	.align		4
        /*007c*/ 	.byte	0x04, 0x46
        /*007e*/ 	.short	(.L_36 - .L_35)


	//   ....[0]....
.L_35:
        /*0080*/ 	.word	0x000032d0


	//   ....[1]....
        /*0084*/ 	.word	0x00003410


	//----- nvinfo : EIATTR_MBARRIER_INSTR_OFFSETS
	.align		4
.L_36:
        /*0088*/ 	.byte	0x04, 0x39
        /*008a*/ 	.short	(.L_38 - .L_37)


	//   ....[0]....
.L_37:
        /*008c*/ 	.word	0x00000560
        /*0090*/ 	.word	0x000000ff
        /*0094*/ 	.word	0x00000000
        /*0098*/ 	.short	0x0100
        /*009a*/ 	.byte	0x08
	.zero		1


	//   ....[1]....
        /*009c*/ 	.word	0x00000570
        /*00a0*/ 	.word	0x000000ff
        /*00a4*/ 	.word	0x00000060
        /*00a8*/ 	.short	0x0100
        /*00aa*/ 	.byte	0x08
	.zero		1


	//   ....[2]....
        /*00ac*/ 	.word	0x00000580
        /*00b0*/ 	.word	0x000000ff
        /*00b4*/ 	.word	0x00000008
        /*00b8*/ 	.short	0x0100
        /*00ba*/ 	.byte	0x08
	.zero		1


	//   ....[3]....
        /*00bc*/ 	.word	0x00000590
        /*00c0*/ 	.word	0x000000ff
        /*00c4*/ 	.word	0x00000068
        /*00c8*/ 	.short	0x0100
        /*00ca*/ 	.byte	0x08
	.zero		1


	//   ....[4]....
        /*00cc*/ 	.word	0x000005a0
        /*00d0*/ 	.word	0x000000ff
        /*00d4*/ 	.word	0x00000010
        /*00d8*/ 	.short	0x0100
        /*00da*/ 	.byte	0x08
	.zero		1


	//   ....[5]....
        /*00dc*/ 	.word	0x000005b0
        /*00e0*/ 	.word	0x000000ff
        /*00e4*/ 	.word	0x00000070
        /*00e8*/ 	.short	0x0100
        /*00ea*/ 	.byte	0x08
	.zero		1


	//   ....[6]....
        /*00ec*/ 	.word	0x000005c0
        /*00f0*/ 	.word	0x000000ff
        /*00f4*/ 	.word	0x00000018
        /*00f8*/ 	.short	0x0100
        /*00fa*/ 	.byte	0x08
	.zero		1


	//   ....[7]....
        /*00fc*/ 	.word	0x000005d0
        /*0100*/ 	.word	0x000000ff
        /*0104*/ 	.word	0x00000078
        /*0108*/ 	.short	0x0100
        /*010a*/ 	.byte	0x08
	.zero		1


	//   ....[8]....
        /*010c*/ 	.word	0x000005e0
        /*0110*/ 	.word	0x000000ff
        /*0114*/ 	.word	0x00000020
        /*0118*/ 	.short	0x0100
        /*011a*/ 	.byte	0x08
	.zero		1


	//   ....[9]....
        /*011c*/ 	.word	0x000005f0
        /*0120*/ 	.word	0x000000ff
        /*0124*/ 	.word	0x00000080
        /*0128*/ 	.short	0x0100
        /*012a*/ 	.byte	0x08
	.zero		1


	//   ....[10]....
        /*012c*/ 	.word	0x00000600
        /*0130*/ 	.word	0x000000ff
        /*0134*/ 	.word	0x00000028
        /*0138*/ 	.short	0x0100
        /*013a*/ 	.byte	0x08
	.zero		1


	//   ....[11]....
        /*013c*/ 	.word	0x00000610
        /*0140*/ 	.word	0x000000ff
        /*0144*/ 	.word	0x00000088
        /*0148*/ 	.short	0x0100
        /*014a*/ 	.byte	0x08
	.zero		1


	//   ....[12]....
        /*014c*/ 	.word	0x00000620
        /*0150*/ 	.word	0x000000ff
        /*0154*/ 	.word	0x00000030
        /*0158*/ 	.short	0x0100
        /*015a*/ 	.byte	0x08
	.zero		1


	//   ....[13]....
        /*015c*/ 	.word	0x00000630
        /*0160*/ 	.word	0x000000ff
        /*0164*/ 	.word	0x00000090
        /*0168*/ 	.short	0x0100
        /*016a*/ 	.byte	0x08
	.zero		1


	//   ....[14]....
        /*016c*/ 	.word	0x00000640
        /*0170*/ 	.word	0x000000ff
        /*0174*/ 	.word	0x00000038
        /*0178*/ 	.short	0x0100
        /*017a*/ 	.byte	0x08
	.zero		1


	//   ....[15]....
        /*017c*/ 	.word	0x00000650
        /*0180*/ 	.word	0x000000ff
        /*0184*/ 	.word	0x00000098
        /*0188*/ 	.short	0x0100
        /*018a*/ 	.byte	0x08
	.zero		1


	//   ....[16]....
        /*018c*/ 	.word	0x00000660
        /*0190*/ 	.word	0x000000ff
        /*0194*/ 	.word	0x00000040
        /*0198*/ 	.short	0x0100
        /*019a*/ 	.byte	0x08
	.zero		1


	//   ....[17]....
        /*019c*/ 	.word	0x00000670
        /*01a0*/ 	.word	0x000000ff
        /*01a4*/ 	.word	0x000000a0
        /*01a8*/ 	.short	0x0100
        /*01aa*/ 	.byte	0x08
	.zero		1


	//   ....[18]....
        /*01ac*/ 	.word	0x00000680
        /*01b0*/ 	.word	0x000000ff
        /*01b4*/ 	.word	0x00000048
        /*01b8*/ 	.short	0x0100
        /*01ba*/ 	.byte	0x08
	.zero		1


	//   ....[19]....
        /*01bc*/ 	.word	0x00000690
        /*01c0*/ 	.word	0x000000ff
        /*01c4*/ 	.word	0x000000a8
        /*01c8*/ 	.short	0x0100
        /*01ca*/ 	.byte	0x08
	.zero		1


	//   ....[20]....
        /*01cc*/ 	.word	0x000006a0
        /*01d0*/ 	.word	0x000000ff
        /*01d4*/ 	.word	0x00000050
        /*01d8*/ 	.short	0x0100
        /*01da*/ 	.byte	0x08
	.zero		1


	//   ....[21]....
        /*01dc*/ 	.word	0x000006b0
        /*01e0*/ 	.word	0x000000ff
        /*01e4*/ 	.word	0x000000b0
        /*01e8*/ 	.short	0x0100
        /*01ea*/ 	.byte	0x08
	.zero		1


	//   ....[22]....
        /*01ec*/ 	.word	0x000006c0
        /*01f0*/ 	.word	0x000000ff
        /*01f4*/ 	.word	0x00000058
        /*01f8*/ 	.short	0x0100
        /*01fa*/ 	.byte	0x08
	.zero		1


	//   ....[23]....
        /*01fc*/ 	.word	0x000006d0
        /*0200*/ 	.word	0x000000ff
        /*0204*/ 	.word	0x000000b8
        /*0208*/ 	.short	0x0100
        /*020a*/ 	.byte	0x08
	.zero		1


	//   ....[24]....
        /*020c*/ 	.word	0x00000820
        /*0210*/ 	.word	0x000000ff
        /*0214*/ 	.word	0x000000c0
        /*0218*/ 	.short	0x0100
        /*021a*/ 	.byte	0x08
	.zero		1


	//   ....[25]....
        /*021c*/ 	.word	0x00000830
        /*0220*/ 	.word	0x000000ff
        /*0224*/ 	.word	0x000000e0
        /*0228*/ 	.short	0x0100
        /*022a*/ 	.byte	0x08
	.zero		1


	//   ....[26]....
        /*022c*/ 	.word	0x00000840
        /*0230*/ 	.word	0x000000ff
        /*0234*/ 	.word	0x000000c8
        /*0238*/ 	.short	0x0100
        /*023a*/ 	.byte	0x08
	.zero		1


	//   ....[27]....
        /*023c*/ 	.word	0x00000850
        /*0240*/ 	.word	0x000000ff
        /*0244*/ 	.word	0x000000e8
        /*0248*/ 	.short	0x0100
        /*024a*/ 	.byte	0x08
	.zero		1


	//   ....[28]....
        /*024c*/ 	.word	0x00000860
        /*0250*/ 	.word	0x000000ff
        /*0254*/ 	.word	0x000000d0
        /*0258*/ 	.short	0x0100
        /*025a*/ 	.byte	0x08
	.zero		1


	//   ....[29]....
        /*025c*/ 	.word	0x00000870
        /*0260*/ 	.word	0x000000ff
        /*0264*/ 	.word	0x000000f0
        /*0268*/ 	.short	0x0100
        /*026a*/ 	.byte	0x08
	.zero		1


	//   ....[30]....
        /*026c*/ 	.word	0x00000880
        /*0270*/ 	.word	0x000000ff
        /*0274*/ 	.word	0x000000d8
        /*0278*/ 	.short	0x0100
        /*027a*/ 	.byte	0x08
	.zero		1


	//   ....[31]....
        /*027c*/ 	.word	0x00000890
        /*0280*/ 	.word	0x000000ff
        /*0284*/ 	.word	0x000000f8
        /*0288*/ 	.short	0x0100
        /*028a*/ 	.byte	0x08
	.zero		1


	//   ....[32]....
        /*028c*/ 	.word	0x00000b20
        /*0290*/ 	.word	0x000000ff
        /*0294*/ 	.word	0x00000100
        /*0298*/ 	.short	0x0100
        /*029a*/ 	.byte	0x08
	.zero		1


	//   ....[33]....
        /*029c*/ 	.word	0x00000b70
        /*02a0*/ 	.word	0x000000ff
        /*02a4*/ 	.word	0x00000108
        /*02a8*/ 	.short	0x0100
        /*02aa*/ 	.byte	0x08
	.zero		1


	//   ....[34]....
        /*02ac*/ 	.word	0x00001aa0
        /*02b0*/ 	.word	0x000000ff
        /*02b4*/ 	.word	0x00000000
        /*02b8*/ 	.short	0x010a
        /*02ba*/ 	.byte	0x05
	.zero		1


	//   ....[35]....
        /*02bc*/ 	.word	0x00001ae0
        /*02c0*/ 	.word	0x000000ff
        /*02c4*/ 	.word	0x00000000
        /*02c8*/ 	.short	0x010a
        /*02ca*/ 	.byte	0x05
	.zero		1


	//   ....[36]....
        /*02cc*/ 	.word	0x000023f0
        /*02d0*/ 	.word	0x000000ff
        /*02d4*/ 	.word	0x00000000
        /*02d8*/ 	.short	0x010a
        /*02da*/ 	.byte	0x08
	.zero		1


	//   ....[37]....
        /*02dc*/ 	.word	0x00002430
        /*02e0*/ 	.word	0x000000ff
        /*02e4*/ 	.word	0x00000000
        /*02e8*/ 	.short	0x010a
        /*02ea*/ 	.byte	0x08
	.zero		1


	//   ....[38]....
        /*02ec*/ 	.word	0x00002a70
        /*02f0*/ 	.word	0x000000ff
        /*02f4*/ 	.word	0x00000000
        /*02f8*/ 	.short	0x0101
        /*02fa*/ 	.byte	0x07
	.zero		1


	//   ....[39]....
        /*02fc*/ 	.word	0x000030a0
        /*0300*/ 	.word	0x000000ff
        /*0304*/ 	.word	0x00000000
        /*0308*/ 	.short	0x0101
        /*030a*/ 	.byte	0x05
	.zero		1


	//   ....[40]....
        /*030c*/ 	.word	0x00003890
        /*0310*/ 	.word	0x0000000d
        /*0314*/ 	.word	0x000000c0
        /*0318*/ 	.short	0x010a
        /*031a*/ 	.byte	0x3f
	.zero		1


	//   ....[41]....
        /*031c*/ 	.word	0x00003bb0
        /*0320*/ 	.word	0x00000000
        /*0324*/ 	.word	0x00000000
        /*0328*/ 	.short	0x0101
        /*032a*/ 	.byte	0x3f
	.zero		1


	//   ....[42]....
        /*032c*/ 	.word	0x00005a50
        /*0330*/ 	.word	0x0000000e
        /*0334*/ 	.word	0x000000c0
        /*0338*/ 	.short	0x010a
        /*033a*/ 	.byte	0x3f
	.zero		1


	//   ....[43]....
        /*033c*/ 	.word	0x00005c90
        /*0340*/ 	.word	0x00000000
        /*0344*/ 	.word	0x00000000
        /*0348*/ 	.short	0x0101
        /*034a*/ 	.byte	0x3f
	.zero		1


	//   ....[44]....
        /*034c*/ 	.word	0x00007a30
        /*0350*/ 	.word	0x0000000d
        /*0354*/ 	.word	0x000000c0
        /*0358*/ 	.short	0x010a
        /*035a*/ 	.byte	0x3f
	.zero		1


	//   ....[45]....
        /*035c*/ 	.word	0x00007c70
        /*0360*/ 	.word	0x00000000
        /*0364*/ 	.word	0x00000000
        /*0368*/ 	.short	0x0101
        /*036a*/ 	.byte	0x3f
	.zero		1


	//   ....[46]....
        /*036c*/ 	.word	0x00009a10
        /*0370*/ 	.word	0x00000003
        /*0374*/ 	.word	0x000000c0
        /*0378*/ 	.short	0x010a
        /*037a*/ 	.byte	0x3f
	.zero		1


	//   ....[47]....
        /*037c*/ 	.word	0x00009c60
        /*0380*/ 	.word	0x00000000
        /*0384*/ 	.word	0x00000000
        /*0388*/ 	.short	0x0101
        /*038a*/ 	.byte	0x3f
	.zero		1


	//   ....[48]....
        /*038c*/ 	.word	0x0000c6f0
        /*0390*/ 	.word	0x000000ff
        /*0394*/ 	.word	0x00000108
        /*0398*/ 	.short	0x010a
        /*039a*/ 	.byte	0x04
	.zero		1


	//   ....[49]....
        /*039c*/ 	.word	0x0000cb00
        /*03a0*/ 	.word	0x000000ff
        /*03a4*/ 	.word	0x000000e0
        /*03a8*/ 	.short	0x010a
        /*03aa*/ 	.byte	0x05
	.zero		1


	//   ....[50]....
        /*03ac*/ 	.word	0x0000cbf0
        /*03b0*/ 	.word	0x000000ff
        /*03b4*/ 	.word	0x000000c0
        /*03b8*/ 	.short	0x010b
        /*03ba*/ 	.byte	0x05
	.zero		1


	//   ....[51]....
        /*03bc*/ 	.word	0x0000cc50
        /*03c0*/ 	.word	0x000000ff
        /*03c4*/ 	.word	0x00000000
        /*03c8*/ 	.short	0x0101
        /*03ca*/ 	.byte	0x04
	.zero		1


	//   ....[52]....
        /*03cc*/ 	.word	0x0000cc80
        /*03d0*/ 	.word	0x000000ff
        /*03d4*/ 	.word	0x000000e8
        /*03d8*/ 	.short	0x010a
        /*03da*/ 	.byte	0x05
	.zero		1


	//   ....[53]....
        /*03dc*/ 	.word	0x0000cd90
        /*03e0*/ 	.word	0x000000ff
        /*03e4*/ 	.word	0x000000c8
        /*03e8*/ 	.short	0x010b
        /*03ea*/ 	.byte	0x05
	.zero		1


	//   ....[54]....
        /*03ec*/ 	.word	0x0000cdf0
        /*03f0*/ 	.word	0x000000ff
        /*03f4*/ 	.word	0x00000000
        /*03f8*/ 	.short	0x0101
        /*03fa*/ 	.byte	0x04
	.zero		1


	//   ....[55]....
        /*03fc*/ 	.word	0x0000ce20
        /*0400*/ 	.word	0x000000ff
        /*0404*/ 	.word	0x000000f0
        /*0408*/ 	.short	0x010a
        /*040a*/ 	.byte	0x05
	.zero		1


	//   ....[56]....
        /*040c*/ 	.word	0x0000cf30
        /*0410*/ 	.word	0x000000ff
        /*0414*/ 	.word	0x000000d0
        /*0418*/ 	.short	0x010b
        /*041a*/ 	.byte	0x05
	.zero		1


	//   ....[57]....
        /*041c*/ 	.word	0x0000cf90
        /*0420*/ 	.word	0x000000ff
        /*0424*/ 	.word	0x00000000
        /*0428*/ 	.short	0x0101
        /*042a*/ 	.byte	0x04
	.zero		1


	//   ....[58]....
        /*042c*/ 	.word	0x0000cfc0
        /*0430*/ 	.word	0x000000ff
        /*0434*/ 	.word	0x000000f8
        /*0438*/ 	.short	0x010a
        /*043a*/ 	.byte	0x05
	.zero		1


	//   ....[59]....
        /*043c*/ 	.word	0x0000d0d0
        /*0440*/ 	.word	0x000000ff
        /*0444*/ 	.word	0x000000d8
        /*0448*/ 	.short	0x010b
        /*044a*/ 	.byte	0x05
	.zero		1


	//   ....[60]....
        /*044c*/ 	.word	0x0000d1a0
        /*0450*/ 	.word	0x000000ff
        /*0454*/ 	.word	0x00000000
        /*0458*/ 	.short	0x0101
        /*045a*/ 	.byte	0x04
	.zero		1


	//   ....[61]....
        /*045c*/ 	.word	0x0000d810
        /*0460*/ 	.word	0x00000003
        /*0464*/ 	.word	0x000000e0
        /*0468*/ 	.short	0x010a
        /*046a*/ 	.byte	0x3f
	.zero		1


	//   ....[62]....
        /*046c*/ 	.word	0x0000d850
        /*0470*/ 	.word	0x00000003
        /*0474*/ 	.word	0x000000e8
        /*0478*/ 	.short	0x010a
        /*047a*/ 	.byte	0x3f
	.zero		1


	//   ....[63]....
        /*047c*/ 	.word	0x0000d890
        /*0480*/ 	.word	0x00000003
        /*0484*/ 	.word	0x000000f0
        /*0488*/ 	.short	0x010a
        /*048a*/ 	.byte	0x3f
	.zero		1


	//   ....[64]....
        /*048c*/ 	.word	0x0000d8e0
        /*0490*/ 	.word	0x00000003
        /*0494*/ 	.word	0x000000f8
        /*0498*/ 	.short	0x010a
        /*049a*/ 	.byte	0x3f
	.zero		1


	//   ....[65]....
        /*049c*/ 	.word	0x0000dc20
        /*04a0*/ 	.word	0x00000015
        /*04a4*/ 	.word	0x00000060
        /*04a8*/ 	.short	0x010a
        /*04aa*/ 	.byte	0x3f
	.zero		1


	//   ....[66]....
        /*04ac*/ 	.word	0x0000df60
        /*04b0*/ 	.word	0x00000006
        /*04b4*/ 	.word	0x00000108
        /*04b8*/ 	.short	0x0101
        /*04ba*/ 	.byte	0x3f
	.zero		1


	//   ....[67]....
        /*04bc*/ 	.word	0x0000e6c0
        /*04c0*/ 	.word	0x00000007
        /*04c4*/ 	.word	0x00000000
        /*04c8*/ 	.short	0x010a
        /*04ca*/ 	.byte	0x3f
	.zero		1


	//   ....[68]....
        /*04cc*/ 	.word	0x0000e740
        /*04d0*/ 	.word	0x00000009
        /*04d4*/ 	.word	0x00000000
        /*04d8*/ 	.short	0x010a
        /*04da*/ 	.byte	0x3f
	.zero		1


	//   ....[69]....
        /*04dc*/ 	.word	0x0000e7d0
        /*04e0*/ 	.word	0x00000006
        /*04e4*/ 	.word	0x00000000
        /*04e8*/ 	.short	0x010a
        /*04ea*/ 	.byte	0x3f
	.zero		1


	//   ....[70]....
        /*04ec*/ 	.word	0x0000e860
        /*04f0*/ 	.word	0x00000009
        /*04f4*/ 	.word	0x00000000
        /*04f8*/ 	.short	0x010a
        /*04fa*/ 	.byte	0x3f
	.zero		1


	//   ....[71]....
        /*04fc*/ 	.word	0x0000e8f0
        /*0500*/ 	.word	0x00000006
        /*0504*/ 	.word	0x00000000
        /*0508*/ 	.short	0x010a
        /*050a*/ 	.byte	0x3f
	.zero		1


	//   ....[72]....
        /*050c*/ 	.word	0x0000e980
        /*0510*/ 	.word	0x00000009
        /*0514*/ 	.word	0x00000000
        /*0518*/ 	.short	0x010a
        /*051a*/ 	.byte	0x3f
	.zero		1


	//   ....[73]....
        /*051c*/ 	.word	0x0000ea10
        /*0520*/ 	.word	0x00000006
        /*0524*/ 	.word	0x00000000
        /*0528*/ 	.short	0x010a
        /*052a*/ 	.byte	0x3f
	.zero		1


	//   ....[74]....
        /*052c*/ 	.word	0x0000eaa0
        /*0530*/ 	.word	0x00000009
        /*0534*/ 	.word	0x00000000
        /*0538*/ 	.short	0x010a
        /*053a*/ 	.byte	0x3f
	.zero		1


	//   ....[75]....
        /*053c*/ 	.word	0x0000eb30
        /*0540*/ 	.word	0x00000006
        /*0544*/ 	.word	0x00000000
        /*0548*/ 	.short	0x010a
        /*054a*/ 	.byte	0x3f
	.zero		1


	//   ....[76]....
        /*054c*/ 	.word	0x0000ebc0
        /*0550*/ 	.word	0x00000009
        /*0554*/ 	.word	0x00000000
        /*0558*/ 	.short	0x010a
        /*055a*/ 	.byte	0x3f
	.zero		1


	//   ....[77]....
        /*055c*/ 	.word	0x0000ec50
        /*0560*/ 	.word	0x00000006
        /*0564*/ 	.word	0x00000000
        /*0568*/ 	.short	0x010a
        /*056a*/ 	.byte	0x3f
	.zero		1


	//   ....[78]....
        /*056c*/ 	.word	0x0000ece0
        /*0570*/ 	.word	0x00000003
        /*0574*/ 	.word	0x00000000
        /*0578*/ 	.short	0x010a
        /*057a*/ 	.byte	0x3f
	.zero		1


	//   ....[79]....
        /*057c*/ 	.word	0x0000ed50
        /*0580*/ 	.word	0x00000005
        /*0584*/ 	.word	0x00000000
        /*0588*/ 	.short	0x010a
        /*058a*/ 	.byte	0x3f
	.zero		1


	//   ....[80]....
        /*058c*/ 	.word	0x0000edb0
        /*0590*/ 	.word	0x00000005
        /*0594*/ 	.word	0x00000000
        /*0598*/ 	.short	0x010a
        /*059a*/ 	.byte	0x3f
	.zero		1


	//   ....[81]....
        /*059c*/ 	.word	0x0000ee00
        /*05a0*/ 	.word	0x0000000d
        /*05a4*/ 	.word	0x000000c0
        /*05a8*/ 	.short	0x010a
        /*05aa*/ 	.byte	0x3f
	.zero		1


	//   ....[82]....
        /*05ac*/ 	.word	0x0000ee50
        /*05b0*/ 	.word	0x0000000e
        /*05b4*/ 	.word	0x000000c0
        /*05b8*/ 	.short	0x010a
        /*05ba*/ 	.byte	0x3f
	.zero		1


	//   ....[83]....
        /*05bc*/ 	.word	0x0000eea0
        /*05c0*/ 	.word	0x0000000d
        /*05c4*/ 	.word	0x000000c0
        /*05c8*/ 	.short	0x010a
        /*05ca*/ 	.byte	0x3f
	.zero		1


	//   ....[84]....
        /*05cc*/ 	.word	0x0000eef0
        /*05d0*/ 	.word	0x00000003
        /*05d4*/ 	.word	0x000000c0
        /*05d8*/ 	.short	0x010a
        /*05da*/ 	.byte	0x3f
	.zero		1


	//   ....[85]....
        /*05dc*/ 	.word	0x0000ef50
        /*05e0*/ 	.word	0x0000000a
        /*05e4*/ 	.word	0x00000108
        /*05e8*/ 	.short	0x010a
        /*05ea*/ 	.byte	0x3f
	.zero		1


	//   ....[86]....
        /*05ec*/ 	.word	0x0000efb0
        /*05f0*/ 	.word	0x00000005
        /*05f4*/ 	.word	0x000000e0
        /*05f8*/ 	.short	0x010a
        /*05fa*/ 	.byte	0x3f
	.zero		1


	//   ....[87]....
        /*05fc*/ 	.word	0x0000f010
        /*0600*/ 	.word	0x00000005
        /*0604*/ 	.word	0x000000e8
        /*0608*/ 	.short	0x010a
        /*060a*/ 	.byte	0x3f
	.zero		1


	//   ....[88]....
        /*060c*/ 	.word	0x0000f070
        /*0610*/ 	.word	0x00000005
        /*0614*/ 	.word	0x000000f0
        /*0618*/ 	.short	0x010a
        /*061a*/ 	.byte	0x3f
	.zero		1


	//   ....[89]....
        /*061c*/ 	.word	0x0000f0d0
        /*0620*/ 	.word	0x00000005
        /*0624*/ 	.word	0x000000f8
        /*0628*/ 	.short	0x010a
        /*062a*/ 	.byte	0x3f
	.zero		1


	//   ....[90]....
        /*062c*/ 	.word	0x0000f120
        /*0630*/ 	.word	0x00000003
        /*0634*/ 	.word	0x000000e0
        /*0638*/ 	.short	0x010a
        /*063a*/ 	.byte	0x3f
	.zero		1


	//   ....[91]....
        /*063c*/ 	.word	0x0000f170
        /*0640*/ 	.word	0x00000003
        /*0644*/ 	.word	0x000000e8
        /*0648*/ 	.short	0x010a
        /*064a*/ 	.byte	0x3f
	.zero		1


	//   ....[92]....
        /*064c*/ 	.word	0x0000f1c0
        /*0650*/ 	.word	0x00000003
        /*0654*/ 	.word	0x000000f0
        /*0658*/ 	.short	0x010a
        /*065a*/ 	.byte	0x3f
	.zero		1


	//   ....[93]....
        /*065c*/ 	.word	0x0000f290
        /*0660*/ 	.word	0x00000015
        /*0664*/ 	.word	0x00000060
        /*0668*/ 	.short	0x010a
        /*066a*/ 	.byte	0x3f
	.zero		1


	//   ....[94]....
        /*066c*/ 	.word	0x0000f360
        /*0670*/ 	.word	0x00000007
        /*0674*/ 	.word	0x00000000
        /*0678*/ 	.short	0x010a
        /*067a*/ 	.byte	0x3f
	.zero		1


	//   ....[95]....
        /*067c*/ 	.word	0x0000f3b0
        /*0680*/ 	.word	0x00000009
        /*0684*/ 	.word	0x00000000
        /*0688*/ 	.short	0x010a
        /*068a*/ 	.byte	0x3f
	.zero		1


	//   ....[96]....
        /*068c*/ 	.word	0x0000f400
        /*0690*/ 	.word	0x00000006
        /*0694*/ 	.word	0x00000000
        /*0698*/ 	.short	0x010a
        /*069a*/ 	.byte	0x3f
	.zero		1


	//   ....[97]....
        /*069c*/ 	.word	0x0000f450
        /*06a0*/ 	.word	0x00000009
        /*06a4*/ 	.word	0x00000000
        /*06a8*/ 	.short	0x010a
        /*06aa*/ 	.byte	0x3f
	.zero		1


	//   ....[98]....
        /*06ac*/ 	.word	0x0000f4a0
        /*06b0*/ 	.word	0x00000006
        /*06b4*/ 	.word	0x00000000
        /*06b8*/ 	.short	0x010a
        /*06ba*/ 	.byte	0x3f
	.zero		1


	//   ....[99]....
        /*06bc*/ 	.word	0x0000f4f0
        /*06c0*/ 	.word	0x00000009
        /*06c4*/ 	.word	0x00000000
        /*06c8*/ 	.short	0x010a
        /*06ca*/ 	.byte	0x3f
	.zero		1


	//   ....[100]....
        /*06cc*/ 	.word	0x0000f540
        /*06d0*/ 	.word	0x00000006
        /*06d4*/ 	.word	0x00000000
        /*06d8*/ 	.short	0x010a
        /*06da*/ 	.byte	0x3f
	.zero		1


	//   ....[101]....
        /*06dc*/ 	.word	0x0000f590
        /*06e0*/ 	.word	0x00000009
        /*06e4*/ 	.word	0x00000000
        /*06e8*/ 	.short	0x010a
        /*06ea*/ 	.byte	0x3f
	.zero		1


	//   ....[102]....
        /*06ec*/ 	.word	0x0000f5e0
        /*06f0*/ 	.word	0x00000006
        /*06f4*/ 	.word	0x00000000
        /*06f8*/ 	.short	0x010a
        /*06fa*/ 	.byte	0x3f
	.zero		1


	//   ....[103]....
        /*06fc*/ 	.word	0x0000f630
        /*0700*/ 	.word	0x00000009
        /*0704*/ 	.word	0x00000000
        /*0708*/ 	.short	0x010a
        /*070a*/ 	.byte	0x3f
	.zero		1


	//   ....[104]....
        /*070c*/ 	.word	0x0000f680
        /*0710*/ 	.word	0x00000006
        /*0714*/ 	.word	0x00000000
        /*0718*/ 	.short	0x010a
        /*071a*/ 	.byte	0x3f
	.zero		1


	//----- nvinfo : EIATTR_NUM_MBARRIERS
	.align		4
.L_38:
        /*071c*/ 	.byte	0x03, 0x38
        /*071e*/ 	.short	0x0022


	//----- nvinfo : EIATTR_EXIT_INSTR_OFFSETS
	.align		4
        /*0720*/ 	.byte	0x04, 0x1c
        /*0722*/ 	.short	(.L_40 - .L_39)


	//   ....[0]....
.L_39:
        /*0724*/ 	.word	0x00000c10


	//   ....[1]....
        /*0728*/ 	.word	0x00001420


	//   ....[2]....
        /*072c*/ 	.word	0x0000c020


	//   ....[3]....
        /*0730*/ 	.word	0x0000c650


	//   ....[4]....
        /*0734*/ 	.word	0x0000c680


	//   ....[5]....
        /*0738*/ 	.word	0x0000d930


	//   ....[6]....
        /*073c*/ 	.word	0x0000ed30


	//----- nvinfo : EIATTR_MAX_THREADS
	.align		4
.L_40:
        /*0740*/ 	.byte	0x04, 0x05
        /*0742*/ 	.short	(.L_42 - .L_41)
.L_41:
        /*0744*/ 	.word	0x00000180
        /*0748*/ 	.word	0x00000001
        /*074c*/ 	.word	0x00000001


	//----- nvinfo : EIATTR_CRS_STACK_SIZE
	.align		4
.L_42:
        /*0750*/ 	.byte	0x04, 0x1e
        /*0752*/ 	.short	(.L_44 - .L_43)
.L_43:
        /*0754*/ 	.word	0x00000000


	//----- nvinfo : EIATTR_CBANK_PARAM_SIZE
	.align		4
.L_44:
        /*0758*/ 	.byte	0x03, 0x19
        /*075a*/ 	.short	0x0770


	//----- nvinfo : EIATTR_PARAM_CBANK
	.align		4
        /*075c*/ 	.byte	0x04, 0x0a
        /*075e*/ 	.short	(.L_46 - .L_45)
	.align		4
.L_45:
        /*0760*/ 	.word	index@(.nv.constant0._ZN7cutlass13device_kernelINS_4gemm6kernel13GemmUniversalIN4cute5tupleIJiiiiEEENS1_10collective13CollectiveMmaINS1_37MainloopSm90TmaGmmaWarpSpecializedFP8ILi12ENS5_IJNS4_1CILi1EEESB_SB_EEENS1_35KernelTmaWarpSpecializedCooperativeEEENS5_IJNSA_ILi128EEESF_NSA_ILi64EEEEEENS_12float_e4m3_tENS5_IJlSB_lEEESI_SJ_NS4_8TiledMMAINS4_8MMA_AtomIJNS4_4SM904GMMA31MMA_64x128x32_F32E4M3E4M3_SS_TNILNSN_7ScaleInE1ELSP_1EEEEEENS4_6LayoutINS5_IJNSA_ILi2EEESB_SB_EEENS5_IJSB_NSA_ILi0EEESV_EEEEENS5_IJNS4_10UnderscoreESY_SY_EEEEENS4_13SM90_TMA_LOADENS4_14ComposedLayoutINS4_7SwizzleILi2ELi4ELi3EEENS4_18smem_ptr_flag_bitsILi8EEENSS_INS5_IJNSA_ILi8EEESG_EEENS5_IJSG_SB_EEEEEEEvNS4_8identityES11_S1B_vS1C_EENS_8epilogue10collective18CollectiveEpilogueINS1E_22Sm90TmaWarpSpecializedILi4ELi2ELi16ELb0ELb0EEEJSH_NS5_IJSF_NSA_ILi32EEEEEESI_SJ_SI_SJ_NS1E_6fusion15FusionCallbacksIS1I_NS1L_13LinCombEltActINS1E_6thread7SigmoidESI_fSI_fLNS_15FloatRoundStyleE2EEESH_S1K_JEEES11_NS12_INS13_ILi1ELi4ELi3EEES16_NSS_INS5_IJS17_S1J_EEENS5_IJS1J_SB_EEEEEEENS4_39AutoVectorizingCopyWithAssumedAlignmentILi128EEENS4_14SM90_TMA_STOREES1X_S1Z_NS4_9Copy_AtomIJNS4_17SM90_U32x4_STSM_NENS_6half_tEEEEvEEEvvEEEEvNT_6ParamsE)
        /*0764*/ 	.short	0x0210
        /*0766*/ 	.short	0x0770


	//----- nvinfo : EIATTR_SW_WAR
	.align		4
.L_46:
        /*0768*/ 	.byte	0x04, 0x36
        /*076a*/ 	.short	(.L_48 - .L_47)
.L_47:
        /*076c*/ 	.word	0x00000008
.L_48:


//--------------------- .nv.callgraph             --------------------------
	.section	.nv.callgraph,"",@"SHT_CUDA_CALLGRAPH"
	.align	4
	.sectionentsize	8
	.align		4
        /*0000*/ 	.word	0x00000000
	.align		4
        /*0004*/ 	.word	0xffffffff
	.align		4
        /*0008*/ 	.word	index@(_ZN7cutlass13device_kernelINS_4gemm6kernel13GemmUniversalIN4cute5tupleIJiiiiEEENS1_10collective13CollectiveMmaINS1_37MainloopSm90TmaGmmaWarpSpecializedFP8ILi12ENS5_IJNS4_1CILi1EEESB_SB_EEENS1_35KernelTmaWarpSpecializedCooperativeEEENS5_IJNSA_ILi128EEESF_NSA_ILi64EEEEEENS_12float_e4m3_tENS5_IJlSB_lEEESI_SJ_NS4_8TiledMMAINS4_8MMA_AtomIJNS4_4SM904GMMA31MMA_64x128x32_F32E4M3E4M3_SS_TNILNSN_7ScaleInE1ELSP_1EEEEEENS4_6LayoutINS5_IJNSA_ILi2EEESB_SB_EEENS5_IJSB_NSA_ILi0EEESV_EEEEENS5_IJNS4_10UnderscoreESY_SY_EEEEENS4_13SM90_TMA_LOADENS4_14ComposedLayoutINS4_7SwizzleILi2ELi4ELi3EEENS4_18smem_ptr_flag_bitsILi8EEENSS_INS5_IJNSA_ILi8EEESG_EEENS5_IJSG_SB_EEEEEEEvNS4_8identityES11_S1B_vS1C_EENS_8epilogue10collective18CollectiveEpilogueINS1E_22Sm90TmaWarpSpecializedILi4ELi2ELi16ELb0ELb0EEEJSH_NS5_IJSF_NSA_ILi32EEEEEESI_SJ_SI_SJ_NS1E_6fusion15FusionCallbacksIS1I_NS1L_13LinCombEltActINS1E_6thread7SigmoidESI_fSI_fLNS_15FloatRoundStyleE2EEESH_S1K_JEEES11_NS12_INS13_ILi1ELi4ELi3EEES16_NSS_INS5_IJS17_S1J_EEENS5_IJS1J_SB_EEEEEEENS4_39AutoVectorizingCopyWithAssumedAlignmentILi128EEENS4_14SM90_TMA_STOREES1X_S1Z_NS4_9Copy_AtomIJNS4_17SM90_U32x4_STSM_NENS_6half_tEEEEvEEEvvEEEEvNT_6ParamsE)
	.align		4
        /*000c*/ 	.word	index@(__assertfail)
	.align		4
        /*0010*/ 	.word	0x00000000
	.align		4
        /*0014*/ 	.word	0xfffffffe
	.align		4
        /*0018*/ 	.word	0x00000000
	.align		4
        /*001c*/ 	.word	0xfffffffd
	.align		4
        /*0020*/ 	.word	0x00000000
	.align		4
        /*0024*/ 	.word	0xfffffffc


//--------------------- .nv.constant4             --------------------------
	.section	.nv.constant4,"a",@progbits
	.align	8
	.align		8
.nv.constant4:
        /*0000*/ 	.dword	__assertfail
	.align		8
        /*0008*/ 	.dword	__unnamed_1
	.align		8
        /*0010*/ 	.dword	__unnamed_2
	.align		8
        /*0018*/ 	.dword	_ZN39_INTERNAL_1872c050_4_k_cu_10e31605_29284cuda3std3__45__cpo5beginE
	.align		8
        /*0020*/ 	.dword	_ZN39_INTERNAL_1872c050_4_k_cu_10e31605_29284cuda3std3__45__cpo3endE
	.align		8
        /*0028*/ 	.dword	_ZN39_INTERNAL_1872c050_4_k_cu_10e31605_29284cuda3std3__45__cpo6cbeginE
	.align		8
        /*0030*/ 	.dword	_ZN39_INTERNAL_1872c050_4_k_cu_10e31605_29284cuda3std3__45__cpo4cendE
	.align		8
        /*0038*/ 	.dword	_ZN39_INTERNAL_1872c050_4_k_cu_10e31605_29284cuda3std3__441_GLOBAL__N__1872c050_4_k_cu_10e31605_29286ignoreE
	.align		8
        /*0040*/ 	.dword	_ZN39_INTERNAL_1872c050_4_k_cu_10e31605_29284cuda3std3__419piecewise_constructE
	.align		8
        /*0048*/ 	.dword	_ZN39_INTERNAL_1872c050_4_k_cu_10e31605_29284cuda3std3__48in_placeE
	.align		8
        /*0050*/ 	.dword	_ZN39_INTERNAL_1872c050_4_k_cu_10e31605_29284cuda3std6ranges3__45__cpo4swapE
	.align		8
        /*0058*/ 	.dword	_ZN39_INTERNAL_1872c050_4_k_cu_10e31605_29284cuda3std6ranges3__45__cpo9iter_moveE
	.align		8
        /*0060*/ 	.dword	_ZN39_INTERNAL_1872c050_4_k_cu_10e31605_29284cute7productE
	.align		8
        /*0068*/ 	.dword	_ZN39_INTERNAL_1872c050_4_k_cu_10e31605_29284cute1_E
	.align		8
        /*0070*/ 	.dword	$str$24
	.align		8
        /*0078*/ 	.dword	$str$25


//--------------------- .text._ZN7cutlass13device_kernelINS_4gemm6kernel13GemmUniversalIN4cute5tupleIJiiiiEEENS1_10collective13CollectiveMmaINS1_37MainloopSm90TmaGmmaWarpSpecializedFP8ILi12ENS5_IJNS4_1CILi1EEESB_SB_EEENS1_35KernelTmaWarpSpecializedCooperativeEEENS5_IJNSA_ILi128EEESF_NSA_ILi64EEEEEENS_12float_e4m3_tENS5_IJlSB_lEEESI_SJ_NS4_8TiledMMAINS4_8MMA_AtomIJNS4_4SM904GMMA31MMA_64x128x32_F32E4M3E4M3_SS_TNILNSN_7ScaleInE1ELSP_1EEEEEENS4_6LayoutINS5_IJNSA_ILi2EEESB_SB_EEENS5_IJSB_NSA_ILi0EEESV_EEEEENS5_IJNS4_10UnderscoreESY_SY_EEEEENS4_13SM90_TMA_LOADENS4_14ComposedLayoutINS4_7SwizzleILi2ELi4ELi3EEENS4_18smem_ptr_flag_bitsILi8EEENSS_INS5_IJNSA_ILi8EEESG_EEENS5_IJSG_SB_EEEEEEEvNS4_8identityES11_S1B_vS1C_EENS_8epilogue10collective18CollectiveEpilogueINS1E_22Sm90TmaWarpSpecializedILi4ELi2ELi16ELb0ELb0EEEJSH_NS5_IJSF_NSA_ILi32EEEEEESI_SJ_SI_SJ_NS1E_6fusion15FusionCallbacksIS1I_NS1L_13LinCombEltActINS1E_6thread7SigmoidESI_fSI_fLNS_15FloatRoundStyleE2EEESH_S1K_JEEES11_NS12_INS13_ILi1ELi4ELi3EEES16_NSS_INS5_IJS17_S1J_EEENS5_IJS1J_SB_EEEEEEENS4_39AutoVectorizingCopyWithAssumedAlignmentILi128EEENS4_14SM90_TMA_STOREES1X_S1Z_NS4_9Copy_AtomIJNS4_17SM90_U32x4_STSM_NENS_6half_tEEEEvEEEvvEEEEvNT_6ParamsE --------------------------
	.section	.text._ZN7cutlass13device_kernelINS_4gemm6kernel13GemmUniversalIN4cute5tupleIJiiiiEEENS1_10collective13CollectiveMmaINS1_37MainloopSm90TmaGmmaWarpSpecializedFP8ILi12ENS5_IJNS4_1CILi1EEESB_SB_EEENS1_35KernelTmaWarpSpecializedCooperativeEEENS5_IJNSA_ILi128EEESF_NSA_ILi64EEEEEENS_12float_e4m3_tENS5_IJlSB_lEEESI_SJ_NS4_8TiledMMAINS4_8MMA_AtomIJNS4_4SM904GMMA31MMA_64x128x32_F32E4M3E4M3_SS_TNILNSN_7ScaleInE1ELSP_1EEEEEENS4_6LayoutINS5_IJNSA_ILi2EEESB_SB_EEENS5_IJSB_NSA_ILi0EEESV_EEEEENS5_IJNS4_10UnderscoreESY_SY_EEEEENS4_13SM90_TMA_LOADENS4_14ComposedLayoutINS4_7SwizzleILi2ELi4ELi3EEENS4_18smem_ptr_flag_bitsILi8EEENSS_INS5_IJNSA_ILi8EEESG_EEENS5_IJSG_SB_EEEEEEEvNS4_8identityES11_S1B_vS1C_EENS_8epilogue10collective18CollectiveEpilogueINS1E_22Sm90TmaWarpSpecializedILi4ELi2ELi16ELb0ELb0EEEJSH_NS5_IJSF_NSA_ILi32EEEEEESI_SJ_SI_SJ_NS1E_6fusion15FusionCallbacksIS1I_NS1L_13LinCombEltActINS1E_6thread7SigmoidESI_fSI_fLNS_15FloatRoundStyleE2EEESH_S1K_JEEES11_NS12_INS13_ILi1ELi4ELi3EEES16_NSS_INS5_IJS17_S1J_EEENS5_IJS1J_SB_EEEEEEENS4_39AutoVectorizingCopyWithAssumedAlignmentILi128EEENS4_14SM90_TMA_STOREES1X_S1Z_NS4_9Copy_AtomIJNS4_17SM90_U32x4_STSM_NENS_6half_tEEEEvEEEvvEEEEvNT_6ParamsE,"ax",@progbits
	.align	128
.text._ZN7cutlass13device_kernelINS_4gemm6kernel13GemmUniversalIN4cute5tupleIJiiiiEEENS1_10collective13CollectiveMmaINS1_37MainloopSm90TmaGmmaWarpSpecializedFP8ILi12ENS5_IJNS4_1CILi1EEESB_SB_EEENS1_35KernelTmaWarpSpecializedCooperativeEEENS5_IJNSA_ILi128EEESF_NSA_ILi64EEEEEENS_12float_e4m3_tENS5_IJlSB_lEEESI_SJ_NS4_8TiledMMAINS4_8MMA_AtomIJNS4_4SM904GMMA31MMA_64x128x32_F32E4M3E4M3_SS_TNILNSN_7ScaleInE1ELSP_1EEEEEENS4_6LayoutINS5_IJNSA_ILi2EEESB_SB_EEENS5_IJSB_NSA_ILi0EEESV_EEEEENS5_IJNS4_10UnderscoreESY_SY_EEEEENS4_13SM90_TMA_LOADENS4_14ComposedLayoutINS4_7SwizzleILi2ELi4ELi3EEENS4_18smem_ptr_flag_bitsILi8EEENSS_INS5_IJNSA_ILi8EEESG_EEENS5_IJSG_SB_EEEEEEEvNS4_8identityES11_S1B_vS1C_EENS_8epilogue10collective18CollectiveEpilogueINS1E_22Sm90TmaWarpSpecializedILi4ELi2ELi16ELb0ELb0EEEJSH_NS5_IJSF_NSA_ILi32EEEEEESI_SJ_SI_SJ_NS1E_6fusion15FusionCallbacksIS1I_NS1L_13LinCombEltActINS1E_6thread7SigmoidESI_fSI_fLNS_15FloatRoundStyleE2EEESH_S1K_JEEES11_NS12_INS13_ILi1ELi4ELi3EEES16_NSS_INS5_IJS17_S1J_EEENS5_IJS1J_SB_EEEEEEENS4_39AutoVectorizingCopyWithAssumedAlignmentILi128EEENS4_14SM90_TMA_STOREES1X_S1Z_NS4_9Copy_AtomIJNS4_17SM90_U32x4_STSM_NENS_6half_tEEEEvEEEvvEEEEvNT_6ParamsE:
        .type           _ZN7cutlass13device_kernelINS_4gemm6kernel13GemmUniversalIN4cute5tupleIJiiiiEEENS1_10collective13CollectiveMmaINS1_37MainloopSm90TmaGmmaWarpSpecializedFP8ILi12ENS5_IJNS4_1CILi1EEESB_SB_EEENS1_35KernelTmaWarpSpecializedCooperativeEEENS5_IJNSA_ILi128EEESF_NSA_ILi64EEEEEENS_12float_e4m3_tENS5_IJlSB_lEEESI_SJ_NS4_8TiledMMAINS4_8MMA_AtomIJNS4_4SM904GMMA31MMA_64x128x32_F32E4M3E4M3_SS_TNILNSN_7ScaleInE1ELSP_1EEEEEENS4_6LayoutINS5_IJNSA_ILi2EEESB_SB_EEENS5_IJSB_NSA_ILi0EEESV_EEEEENS5_IJNS4_10UnderscoreESY_SY_EEEEENS4_13SM90_TMA_LOADENS4_14ComposedLayoutINS4_7SwizzleILi2ELi4ELi3EEENS4_18smem_ptr_flag_bitsILi8EEENSS_INS5_IJNSA_ILi8EEESG_EEENS5_IJSG_SB_EEEEEEEvNS4_8identityES11_S1B_vS1C_EENS_8epilogue10collective18CollectiveEpilogueINS1E_22Sm90TmaWarpSpecializedILi4ELi2ELi16ELb0ELb0EEEJSH_NS5_IJSF_NSA_ILi32EEEEEESI_SJ_SI_SJ_NS1E_6fusion15FusionCallbacksIS1I_NS1L_13LinCombEltActINS1E_6thread7SigmoidESI_fSI_fLNS_15FloatRoundStyleE2EEESH_S1K_JEEES11_NS12_INS13_ILi1ELi4ELi3EEES16_NSS_INS5_IJS17_S1J_EEENS5_IJS1J_SB_EEEEEEENS4_39AutoVectorizingCopyWithAssumedAlignmentILi128EEENS4_14SM90_TMA_STOREES1X_S1Z_NS4_9Copy_AtomIJNS4_17SM90_U32x4_STSM_NENS_6half_tEEEEvEEEvvEEEEvNT_6ParamsE,@function
        .size           _ZN7cutlass13device_kernelINS_4gemm6kernel13GemmUniversalIN4cute5tupleIJiiiiEEENS1_10collective13CollectiveMmaINS1_37MainloopSm90TmaGmmaWarpSpecializedFP8ILi12ENS5_IJNS4_1CILi1EEESB_SB_EEENS1_35KernelTmaWarpSpecializedCooperativeEEENS5_IJNSA_ILi128EEESF_NSA_ILi64EEEEEENS_12float_e4m3_tENS5_IJlSB_lEEESI_SJ_NS4_8TiledMMAINS4_8MMA_AtomIJNS4_4SM904GMMA31MMA_64x128x32_F32E4M3E4M3_SS_TNILNSN_7ScaleInE1ELSP_1EEEEEENS4_6LayoutINS5_IJNSA_ILi2EEESB_SB_EEENS5_IJSB_NSA_ILi0EEESV_EEEEENS5_IJNS4_10UnderscoreESY_SY_EEEEENS4_13SM90_TMA_LOADENS4_14ComposedLayoutINS4_7SwizzleILi2ELi4ELi3EEENS4_18smem_ptr_flag_bitsILi8EEENSS_INS5_IJNSA_ILi8EEESG_EEENS5_IJSG_SB_EEEEEEEvNS4_8identityES11_S1B_vS1C_EENS_8epilogue10collective18CollectiveEpilogueINS1E_22Sm90TmaWarpSpecializedILi4ELi2ELi16ELb0ELb0EEEJSH_NS5_IJSF_NSA_ILi32EEEEEESI_SJ_SI_SJ_NS1E_6fusion15FusionCallbacksIS1I_NS1L_13LinCombEltActINS1E_6thread7SigmoidESI_fSI_fLNS_15FloatRoundStyleE2EEESH_S1K_JEEES11_NS12_INS13_ILi1ELi4ELi3EEES16_NSS_INS5_IJS17_S1J_EEENS5_IJS1J_SB_EEEEEEENS4_39AutoVectorizingCopyWithAssumedAlignmentILi128EEENS4_14SM90_TMA_STOREES1X_S1Z_NS4_9Copy_AtomIJNS4_17SM90_U32x4_STSM_NENS_6half_tEEEEvEEEvvEEEEvNT_6ParamsE,(.L_x_401 - _ZN7cutlass13device_kernelINS_4gemm6kernel13GemmUniversalIN4cute5tupleIJiiiiEEENS1_10collective13CollectiveMmaINS1_37MainloopSm90TmaGmmaWarpSpecializedFP8ILi12ENS5_IJNS4_1CILi1EEESB_SB_EEENS1_35KernelTmaWarpSpecializedCooperativeEEENS5_IJNSA_ILi128EEESF_NSA_ILi64EEEEEENS_12float_e4m3_tENS5_IJlSB_lEEESI_SJ_NS4_8TiledMMAINS4_8MMA_AtomIJNS4_4SM904GMMA31MMA_64x128x32_F32E4M3E4M3_SS_TNILNSN_7ScaleInE1ELSP_1EEEEEENS4_6LayoutINS5_IJNSA_ILi2EEESB_SB_EEENS5_IJSB_NSA_ILi0EEESV_EEEEENS5_IJNS4_10UnderscoreESY_SY_EEEEENS4_13SM90_TMA_LOADENS4_14ComposedLayoutINS4_7SwizzleILi2ELi4ELi3EEENS4_18smem_ptr_flag_bitsILi8EEENSS_INS5_IJNSA_ILi8EEESG_EEENS5_IJSG_SB_EEEEEEEvNS4_8identityES11_S1B_vS1C_EENS_8epilogue10collective18CollectiveEpilogueINS1E_22Sm90TmaWarpSpecializedILi4ELi2ELi16ELb0ELb0EEEJSH_NS5_IJSF_NSA_ILi32EEEEEESI_SJ_SI_SJ_NS1E_6fusion15FusionCallbacksIS1I_NS1L_13LinCombEltActINS1E_6thread7SigmoidESI_fSI_fLNS_15FloatRoundStyleE2EEESH_S1K_JEEES11_NS12_INS13_ILi1ELi4ELi3EEES16_NSS_INS5_IJS17_S1J_EEENS5_IJS1J_SB_EEEEEEENS4_39AutoVectorizingCopyWithAssumedAlignmentILi128EEENS4_14SM90_TMA_STOREES1X_S1Z_NS4_9Copy_AtomIJNS4_17SM90_U32x4_STSM_NENS_6half_tEEEEvEEEvvEEEEvNT_6ParamsE)
        .other          _ZN7cutlass13device_kernelINS_4gemm6kernel13GemmUniversalIN4cute5tupleIJiiiiEEENS1_10collective13CollectiveMmaINS1_37MainloopSm90TmaGmmaWarpSpecializedFP8ILi12ENS5_IJNS4_1CILi1EEESB_SB_EEENS1_35KernelTmaWarpSpecializedCooperativeEEENS5_IJNSA_ILi128EEESF_NSA_ILi64EEEEEENS_12float_e4m3_tENS5_IJlSB_lEEESI_SJ_NS4_8TiledMMAINS4_8MMA_AtomIJNS4_4SM904GMMA31MMA_64x128x32_F32E4M3E4M3_SS_TNILNSN_7ScaleInE1ELSP_1EEEEEENS4_6LayoutINS5_IJNSA_ILi2EEESB_SB_EEENS5_IJSB_NSA_ILi0EEESV_EEEEENS5_IJNS4_10UnderscoreESY_SY_EEEEENS4_13SM90_TMA_LOADENS4_14ComposedLayoutINS4_7SwizzleILi2ELi4ELi3EEENS4_18smem_ptr_flag_bitsILi8EEENSS_INS5_IJNSA_ILi8EEESG_EEENS5_IJSG_SB_EEEEEEEvNS4_8identityES11_S1B_vS1C_EENS_8epilogue10collective18CollectiveEpilogueINS1E_22Sm90TmaWarpSpecializedILi4ELi2ELi16ELb0ELb0EEEJSH_NS5_IJSF_NSA_ILi32EEEEEESI_SJ_SI_SJ_NS1E_6fusion15FusionCallbacksIS1I_NS1L_13LinCombEltActINS1E_6thread7SigmoidESI_fSI_fLNS_15FloatRoundStyleE2EEESH_S1K_JEEES11_NS12_INS13_ILi1ELi4ELi3EEES16_NSS_INS5_IJS17_S1J_EEENS5_IJS1J_SB_EEEEEEENS4_39AutoVectorizingCopyWithAssumedAlignmentILi128EEENS4_14SM90_TMA_STOREES1X_S1Z_NS4_9Copy_AtomIJNS4_17SM90_U32x4_STSM_NENS_6half_tEEEEvEEEvvEEEEvNT_6ParamsE,@"STO_CUDA_ENTRY STV_DEFAULT"
_ZN7cutlass13device_kernelINS_4gemm6kernel13GemmUniversalIN4cute5tupleIJiiiiEEENS1_10collective13CollectiveMmaINS1_37MainloopSm90TmaGmmaWarpSpecializedFP8ILi12ENS5_IJNS4_1CILi1EEESB_SB_EEENS1_35KernelTmaWarpSpecializedCooperativeEEENS5_IJNSA_ILi128EEESF_NSA_ILi64EEEEEENS_12float_e4m3_tENS5_IJlSB_lEEESI_SJ_NS4_8TiledMMAINS4_8MMA_AtomIJNS4_4SM904GMMA31MMA_64x128x32_F32E4M3E4M3_SS_TNILNSN_7ScaleInE1ELSP_1EEEEEENS4_6LayoutINS5_IJNSA_ILi2EEESB_SB_EEENS5_IJSB_NSA_ILi0EEESV_EEEEENS5_IJNS4_10UnderscoreESY_SY_EEEEENS4_13SM90_TMA_LOADENS4_14ComposedLayoutINS4_7SwizzleILi2ELi4ELi3EEENS4_18smem_ptr_flag_bitsILi8EEENSS_INS5_IJNSA_ILi8EEESG_EEENS5_IJSG_SB_EEEEEEEvNS4_8identityES11_S1B_vS1C_EENS_8epilogue10collective18CollectiveEpilogueINS1E_22Sm90TmaWarpSpecializedILi4ELi2ELi16ELb0ELb0EEEJSH_NS5_IJSF_NSA_ILi32EEEEEESI_SJ_SI_SJ_NS1E_6fusion15FusionCallbacksIS1I_NS1L_13LinCombEltActINS1E_6thread7SigmoidESI_fSI_fLNS_15FloatRoundStyleE2EEESH_S1K_JEEES11_NS12_INS13_ILi1ELi4ELi3EEES16_NSS_INS5_IJS17_S1J_EEENS5_IJS1J_SB_EEEEEEENS4_39AutoVectorizingCopyWithAssumedAlignmentILi128EEENS4_14SM90_TMA_STOREES1X_S1Z_NS4_9Copy_AtomIJNS4_17SM90_U32x4_STSM_NENS_6half_tEEEEvEEEvvEEEEvNT_6ParamsE:
[----:B------:R-:W1:Y:S01]  /*0000*/  LDC R1, c[0x0][0x28] ;  /* 0x00000a00ff017b82 */ /* 0x000e620000000800 */
[----:B------:R-:W2:Y:S07]  /*0010*/  S2R R18, SR_TID.X ;  /* 0x0000000000127919 */ /* 0x000eae0000002100 */
[----:B------:R-:W3:Y:S01]  /*0020*/  LDC.64 R8, c[0x0][0x588] ;  /* 0x00016200ff087b82 */ /* 0x000ee20000000a00 */
[----:B------:R-:W-:Y:S01]  /*0030*/  ELECT P0, URZ, PT ;  /* 0x00000000003f782f */ /* 0x000fe20003800000 */
[----:B------:R-:W-:Y:S01]  /*0040*/  BSSY B0, `(.L_x_0) ;  /* 0x0000016000007945 */ /* 0x000fe20003800000 */
[----:B--2---:R-:W-:-:S02]  /*0050*/  SHF.R.U32.HI R0, RZ, 0x5, R18 ;  /* 0x00000005ff007819 */ /* 0x004fc40000011612 */
[----:B------:R-:W-:-:S03]  /*0060*/  SHF.R.U32.HI R4, RZ, 0x7, R18 ;  /* 0x00000007ff047819 */ /* 0x000fc60000011612 */
[----:B------:R-:W2:Y:S04]  /*0070*/  SHFL.IDX PT, R3, R0, RZ, 0x1f ;  /* 0x00001fff00037589 */ /* 0x000ea800000e0000 */
[----:B------:R4:W1:Y:S01]  /*0080*/  SHFL.IDX PT, R6, R4, RZ, 0x1f ;  /* 0x00001fff04067589 */ /* 0x00086200000e0000 */
[----:B--2---:R-:W-:Y:S02]  /*0090*/  ISETP.NE.OR P0, PT, R3, RZ, !P0 ;  /* 0x000000ff0300720c */ /* 0x004fe40004705670 */
[----:B------:R-:W-:-:S11]  /*00a0*/  SHF.R.S32.HI R2, RZ, 0x1f, R3 ;  /* 0x0000001fff027819 */ /* 0x000fd60000011403 */
[----:B-1-34-:R-:W-:Y:S05]  /*00b0*/  @P0 BRA `(.L_x_1) ;  /* 0x0000000000380947 */ /* 0x01afea0003800000 */
[----:B------:R-:W-:Y:S02]  /*00c0*/  ULDC.64 UR4, c[0x0][0x198] ;  /* 0x0000660000047ab9 */ /* 0x000fe40000000a00 */
[----:B------:R-:W-:Y:S02]  /*00d0*/  UIADD3 UR6, UP0, UR4, 0xf0, URZ ;  /* 0x000000f004067890 */ /* 0x000fe4000ff1e03f */
[----:B------:R-:W-:Y:S02]  /*00e0*/  UIADD3 UR8, UP1, UR4, 0x1f0, URZ ;  /* 0x000001f004087890 */ /* 0x000fe4000ff3e03f */
[----:B------:R-:W-:Y:S02]  /*00f0*/  UIADD3 UR10, UP2, UR4, 0x3f0, URZ ;  /* 0x000003f0040a7890 */ /* 0x000fe4000ff5e03f */
[----:B------:R-:W-:Y:S02]  /*0100*/  UIADD3 UR4, UP3, UR4, 0x4f0, URZ ;  /* 0x000004f004047890 */ /* 0x000fe4000ff7e03f */
[----:B------:R-:W-:-:S02]  /*0110*/  UIADD3.X UR7, URZ, UR5, URZ, UP0, !UPT ;  /* 0x000000053f077290 */ /* 0x000fc400087fe43f */
[----:B------:R-:W-:Y:S02]  /*0120*/  UIADD3.X UR9, URZ, UR5, URZ, UP1, !UPT ;  /* 0x000000053f097290 */ /* 0x000fe40008ffe43f */
[----:B------:R-:W-:Y:S02]  /*0130*/  UIADD3.X UR11, URZ, UR5, URZ, UP2, !UPT ;  /* 0x000000053f0b7290 */ /* 0x000fe400097fe43f */
[----:B------:R-:W-:-:S03]  /*0140*/  UIADD3.X UR5, URZ, UR5, URZ, UP3, !UPT ;  /* 0x000000053f057290 */ /* 0x000fc60009ffe43f */
[----:B------:R1:W-:Y:S02]  /*0150*/  UTMACCTL.PF [UR6] ;  /* 0x00000000060079b9 */ /* 0x0003e40008040000 */
[----:B------:R1:W-:Y:S02]  /*0160*/  UTMACCTL.PF [UR8] ;  /* 0x00000000080079b9 */ /* 0x0003e40008040000 */
[----:B------:R1:W-:Y:S02]  /*0170*/  UTMACCTL.PF [UR10] ;  /* 0x000000000a0079b9 */ /* 0x0003e40008040000 */
[----:B------:R1:W-:Y:S02]  /*0180*/  UTMACCTL.PF [UR4] ;  /* 0x00000000040079b9 */ /* 0x0003e40008040000 */
[----:B-1----:R-:W-:Y:S01]  /*0190*/  NOP ;  /* 0x0000000000007918 */ /* 0x002fe20000000000 */
.L_x_1:
[----:B------:R-:W-:Y:S05]  /*01a0*/  BSYNC B0 ;  /* 0x0000000000007941 */ /* 0x000fea0003800000 */
.L_x_0:
[----:B------:R-:W-:Y:S01]  /*01b0*/  ULDC.64 UR4, c[0x0][0x590] ;  /* 0x0001640000047ab9 */ /* 0x000fe20000000a00 */
[----:B------:R-:W-:Y:S01]  /*01c0*/  LEA.HI R2, R2, R3, RZ, 0x2 ;  /* 0x0000000302027211 */ /* 0x000fe200078f10ff */
[----:B------:R-:W-:Y:S01]  /*01d0*/  ULDC.64 UR40, c[0x0][0x208] ;  /* 0x0000820000287ab9 */ /* 0x000fe20000000a00 */
[----:B------:R-:W-:Y:S01]  /*01e0*/  ISETP.NE.U32.AND P2, PT, RZ, UR4, PT ;  /* 0x00000004ff007c0c */ /* 0x000fe2000bf45070 */
[----:B------:R-:W-:Y:S01]  /*01f0*/  IMAD.MOV.U32 R5, RZ, RZ, R9 ;  /* 0x000000ffff057224 */ /* 0x000fe200078e0009 */
[----:B------:R-:W-:Y:S02]  /*0200*/  LOP3.LUT R2, R2, 0xfffffffc, RZ, 0xc0, !PT ;  /* 0xfffffffc02027812 */ /* 0x000fe400078ec0ff */
[----:B------:R-:W-:Y:S02]  /*0210*/  ISETP.NE.AND.EX P3, PT, RZ, UR5, PT, P2 ;  /* 0x00000005ff007c0c */ /* 0x000fe4000bf65320 */
[----:B------:R-:W-:Y:S02]  /*0220*/  IADD3 R3, R3, -R2, RZ ;  /* 0x8000000203037210 */ /* 0x000fe40007ffe0ff */
[----:B------:R-:W-:-:S02]  /*0230*/  PRMT R2, RZ, 0x7610, R2 ;  /* 0x00007610ff027816 */ /* 0x000fc40000000002 */
[----:B------:R-:W-:-:S07]  /*0240*/  MOV R4, R8 ;  /* 0x0000000800047202 */ /* 0x000fce0000000f00 */
[----:B------:R-:W-:Y:S05]  /*0250*/  @P3 BRA `(.L_x_2) ;  /* 0x0000000000303947 */ /* 0x000fea0003800000 */
[----:B------:R-:W-:Y:S02]  /*0260*/  ULDC.64 UR6, c[0x0][0x588] ;  /* 0x0001620000067ab9 */ /* 0x000fe40000000a00 */
[----:B------:R-:W-:-:S04]  /*0270*/  ISETP.NE.U32.AND P0, PT, RZ, UR6, PT ;  /* 0x00000006ff007c0c */ /* 0x000fc8000bf05070 */
[----:B------:R-:W-:-:S13]  /*0280*/  ISETP.NE.AND.EX P0, PT, RZ, UR7, PT, P0 ;  /* 0x00000007ff007c0c */ /* 0x000fda000bf05300 */
[----:B------:R-:W-:Y:S05]  /*0290*/  @!P0 BRA `(.L_x_3) ;  /* 0x0000000000108947 */ /* 0x000fea0003800000 */
[----:B------:R-:W2:Y:S02]  /*02a0*/  LDG.E R2, desc[UR40][R4.64] ;  /* 0x0000002804027981 */ /* 0x000ea4000c1e1900 */
[----:B--2---:R-:W-:Y:S02]  /*02b0*/  FSETP.NEU.AND P1, PT, R2, RZ, PT ;  /* 0x000000ff0200720b */ /* 0x004fe40003f2d000 */
[----:B------:R-:W-:Y:S01]  /*02c0*/  MOV R2, 0x1 ;  /* 0x0000000100027802 */ /* 0x000fe20000000f00 */
[----:B------:R-:W-:Y:S10]  /*02d0*/  BRA `(.L_x_2) ;  /* 0x0000000000107947 */ /* 0x000ff40003800000 */
.L_x_3:
[----:B------:R-:W-:Y:S01]  /*02e0*/  ULDC UR6, c[0x0][0x580] ;  /* 0x0001600000067ab9 */ /* 0x000fe20000000800 */
[----:B------:R-:W-:Y:S02]  /*02f0*/  MOV R2, 0x1 ;  /* 0x0000000100027802 */ /* 0x000fe40000000f00 */
[----:B------:R-:W-:Y:S02]  /*0300*/  CS2R R4, SRZ ;  /* 0x0000000000047805 */ /* 0x000fe4000001ff00 */
[----:B------:R-:W-:-:S13]  /*0310*/  FSETP.NEU.AND P1, PT, RZ, UR6, PT ;  /* 0x00000006ff007c0b */ /* 0x000fda000bf2d000 */
.L_x_2:
[----:B------:R-:W-:Y:S02]  /*0320*/  ISETP.NE.U32.AND P4, PT, R4, RZ, PT ;  /* 0x000000ff0400720c */ /* 0x000fe40003f85070 */
[----:B------:R-:W-:Y:S02]  /*0330*/  ISETP.NE.AND.EX P5, PT, RZ, UR5, PT, P2 ;  /* 0x00000005ff007c0c */ /* 0x000fe4000bfa5320 */
[----:B------:R-:W-:Y:S02]  /*0340*/  ISETP.NE.AND.EX P2, PT, R5, RZ, PT, P4 ;  /* 0x000000ff0500720c */ /* 0x000fe40003f45340 */
[----:B------:R-:W-:-:S11]  /*0350*/  PLOP3.LUT P0, PT, PT, PT, PT, 0x8, 0x0 ;  /* 0x000000000000781c */ /* 0x000fd60003f0e170 */
[----:B------:R-:W-:Y:S05]  /*0360*/  @P2 BRA P5, `(.L_x_4) ;  /* 0x0000000000342947 */ /* 0x000fea0002800000 */
[----:B------:R-:W-:-:S04]  /*0370*/  ISETP.NE.U32.AND P0, PT, RZ, UR4, PT ;  /* 0x00000004ff007c0c */ /* 0x000fc8000bf05070 */
[----:B------:R-:W-:-:S13]  /*0380*/  ISETP.NE.AND.EX P0, PT, RZ, UR5, PT, P0 ;  /* 0x00000005ff007c0c */ /* 0x000fda000bf05300 */
[----:B------:R-:W-:Y:S05]  /*0390*/  @!P0 BRA `(.L_x_5) ;  /* 0x0000000000248947 */ /* 0x000fea0003800000 */
[----:B------:R-:W-:Y:S02]  /*03a0*/  PRMT R2, R2, 0x9910, RZ ;  /* 0x0000991002027816 */ /* 0x000fe400000000ff */
[----:B------:R-:W-:Y:S02]  /*03b0*/  ISETP.NE.U32.AND P0, PT, R4, RZ, PT ;  /* 0x000000ff0400720c */ /* 0x000fe40003f05070 */
[----:B------:R-:W-:Y:S02]  /*03c0*/  ISETP.NE.AND P2, PT, R2, RZ, PT ;  /* 0x000000ff0200720c */ /* 0x000fe40003f45270 */
[----:B------:R-:W-:Y:S02]  /*03d0*/  ISETP.NE.AND.EX P0, PT, R5, RZ, PT, P0 ;  /* 0x000000ff0500720c */ /* 0x000fe40003f05300 */
[----:B------:R-:W-:-:S09]  /*03e0*/  SEL R2, RZ, 0xffffffff, P1 ;  /* 0xffffffffff027807 */ /* 0x000fd20000800000 */
[----:B------:R-:W-:-:S04]  /*03f0*/  @!P2 SEL R2, RZ, 0xffffffff, P0 ;  /* 0xffffffffff02a807 */ /* 0x000fc80000000000 */
[----:B------:R-:W-:-:S04]  /*0400*/  LOP3.LUT R2, R2, 0x1, RZ, 0xc0, !PT ;  /* 0x0000000102027812 */ /* 0x000fc800078ec0ff */
[----:B------:R-:W-:Y:S01]  /*0410*/  ISETP.EQ.U32.AND P0, PT, R2, 0x1, PT ;  /* 0x000000010200780c */ /* 0x000fe20003f02070 */
[----:B------:R-:W-:-:S12]  /*0420*/  BRA `(.L_x_4) ;  /* 0x0000000000047947 */ /* 0x000fd80003800000 */
.L_x_5:
[----:B------:R-:W-:-:S13]  /*0430*/  PLOP3.LUT P0, PT, P1, PT, PT, 0x8, 0x0 ;  /* 0x000000000000781c */ /* 0x000fda0000f0e170 */
.L_x_4:
[----:B------:R-:W1:Y:S02]  /*0440*/  SHFL.IDX PT, R2, R0, RZ, 0x1f ;  /* 0x00001fff00027589 */ /* 0x000e6400000e0000 */
[----:B-1----:R-:W-:-:S13]  /*0450*/  ISETP.NE.AND P1, PT, R2, RZ, PT ;  /* 0x000000ff0200720c */ /* 0x002fda0003f25270 */
[----:B------:R-:W-:Y:S05]  /*0460*/  @P1 BRA `(.L_x_6) ;  /* 0x0000000000a41947 */ /* 0x000fea0003800000 */
[----:B------:R-:W-:Y:S01]  /*0470*/  ELECT P1, URZ, PT ;  /* 0x00000000003f782f */ /* 0x000fe20003820000 */
[----:B------:R-:W-:-:S12]  /*0480*/  BSSY B0, `(.L_x_6) ;  /* 0x0000027000007945 */ /* 0x000fd80003800000 */
[----:B------:R-:W-:Y:S05]  /*0490*/  @!P1 BRA `(.L_x_7) ;  /* 0x0000000000949947 */ /* 0x000fea0003800000 */
[----:B------:R-:W1:Y:S01]  /*04a0*/  S2UR UR8, SR_CgaCtaId ;  /* 0x00000000000879c3 */ /* 0x000e620000008800 */
[----:B------:R-:W-:Y:S01]  /*04b0*/  UMOV UR4, 0x400 ;  /* 0x0000040000047882 */ /* 0x000fe20000000000 */
[----:B------:R-:W-:Y:S01]  /*04c0*/  UMOV UR5, 0x1 ;  /* 0x0000000100057882 */ /* 0x000fe20000000000 */
[----:B------:R-:W-:Y:S02]  /*04d0*/  UMOV UR6, 0x100 ;  /* 0x0000010000067882 */ /* 0x000fe40000000000 */
[----:B------:R-:W-:-:S04]  /*04e0*/  UIADD3 UR6, -UR6, 0x100000, URZ ;  /* 0x0010000006067890 */ /* 0x000fc8000fffe13f */
[----:B------:R-:W-:Y:S02]  /*04f0*/  USHF.L.U32 UR7, UR6, 0xb, URZ ;  /* 0x0000000b06077899 */ /* 0x000fe4000800063f */
[----:B------:R-:W-:Y:S02]  /*0500*/  USHF.L.U32 UR6, UR6, 0x1, URZ ;  /* 0x0000000106067899 */ /* 0x000fe4000800063f */
[----:B-1----:R-:W-:Y:S02]  /*0510*/  ULEA UR8, UR8, UR4, 0x18 ;  /* 0x0000000408087291 */ /* 0x002fe4000f8ec03f */
[----:B------:R-:W-:-:S04]  /*0520*/  UIADD3 UR4, -UR5, 0x100000, URZ ;  /* 0x0010000005047890 */ /* 0x000fc8000fffe13f */
[----:B------:R-:W-:Y:S02]  /*0530*/  USHF.L.U32 UR5, UR4, 0xb, URZ ;  /* 0x0000000b04057899 */ /* 0x000fe4000800063f */
[----:B------:R-:W-:Y:S01]  /*0540*/  USHF.L.U32 UR4, UR4, 0x1, URZ ;  /* 0x0000000104047899 */ /* 0x000fe2000800063f */
[----:B------:R-:W1:Y:S11]  /*0550*/  FENCE.VIEW.ASYNC.S ;  /* 0x00000000000073c6 */ /* 0x000e760000000000 */
[----:B-1----:R1:W2:Y:S01]  /*0560*/  SYNCS.EXCH.64 URZ, [UR8], UR4 ;  /* 0x00000004083f75b2 */ /* 0x0022a20008000100 */
[----:B------:R1:W3:Y:S01]  /*0570*/  SYNCS.EXCH.64 URZ, [UR8+0x60], UR6 ;  /* 0x00006006083f75b2 */ /* 0x0002e20008000100 */
[----:B------:R1:W4:Y:S01]  /*0580*/  SYNCS.EXCH.64 URZ, [UR8+0x8], UR4 ;  /* 0x00000804083f75b2 */ /* 0x0003220008000100 */
[----:B------:R1:W1:Y:S01]  /*0590*/  SYNCS.EXCH.64 URZ, [UR8+0x68], UR6 ;  /* 0x00006806083f75b2 */ /* 0x0002620008000100 */
        /* <DEDUP_REMOVED lines=20> */
[----:B--2---:R-:W-:Y:S01]  /*06e0*/  NOP ;  /* 0x0000000000007918 */ /* 0x004fe20000000000 */
.L_x_7:
[----:B-1----:R-:W-:Y:S05]  /*06f0*/  BSYNC B0 ;  /* 0x0000000000007941 */ /* 0x002fea0003800000 */
.L_x_6:
[----:B------:R-:W1:Y:S01]  /*0700*/  SHFL.IDX PT, R4, R0, RZ, 0x1f ;  /* 0x00001fff00047589 */ /* 0x000e6200000e0000 */
[----:B------:R-:W2:Y:S01]  /*0710*/  LDC R2, c[0x0][0x904] ;  /* 0x00024100ff027b82 */ /* 0x000ea20000000800 */
[----:B------:R-:W-:Y:S01]  /*0720*/  NOP ;  /* 0x0000000000007918 */ /* 0x000fe20000000000 */
[----:B-1----:R-:W-:-:S13]  /*0730*/  ISETP.NE.AND P1, PT, R4, RZ, PT ;  /* 0x000000ff0400720c */ /* 0x002fda0003f25270 */
[----:B------:R-:W-:Y:S05]  /*0740*/  @P1 BRA `(.L_x_8) ;  /* 0x0000000000581947 */ /* 0x000fea0003800000 */
[----:B------:R-:W1:Y:S01]  /*0750*/  S2UR UR5, SR_CgaCtaId ;  /* 0x00000000000579c3 */ /* 0x000e620000008800 */
[----:B------:R-:W-:Y:S01]  /*0760*/  UMOV UR4, 0x400 ;  /* 0x0000040000047882 */ /* 0x000fe20000000000 */
[----:B------:R-:W-:Y:S01]  /*0770*/  UMOV UR6, 0x20 ;  /* 0x0000002000067882 */ /* 0x000fe20000000000 */
[----:B------:R-:W-:Y:S01]  /*0780*/  UMOV UR7, 0x100 ;  /* 0x0000010000077882 */ /* 0x000fe20000000000 */
[----:B------:R-:W-:Y:S01]  /*0790*/  ELECT P1, URZ, PT ;  /* 0x00000000003f782f */ /* 0x000fe20003820000 */
[----:B-1----:R-:W-:Y:S02]  /*07a0*/  ULEA UR8, UR5, UR4, 0x18 ;  /* 0x0000000405087291 */ /* 0x002fe4000f8ec03f */
[----:B------:R-:W-:-:S04]  /*07b0*/  UIADD3 UR4, -UR6, 0x100000, URZ ;  /* 0x0010000006047890 */ /* 0x000fc8000fffe13f */
[----:B------:R-:W-:Y:S02]  /*07c0*/  USHF.L.U32 UR5, UR4, 0xb, URZ ;  /* 0x0000000b04057899 */ /* 0x000fe4000800063f */
[----:B------:R-:W-:Y:S02]  /*07d0*/  USHF.L.U32 UR4, UR4, 0x1, URZ ;  /* 0x0000000104047899 */ /* 0x000fe4000800063f */
[----:B------:R-:W-:-:S04]  /*07e0*/  UIADD3 UR6, -UR7, 0x100000, URZ ;  /* 0x0010000007067890 */ /* 0x000fc8000fffe13f */
[----:B------:R-:W-:Y:S02]  /*07f0*/  USHF.L.U32 UR7, UR6, 0xb, URZ ;  /* 0x0000000b06077899 */ /* 0x000fe4000800063f */
[----:B------:R-:W-:Y:S01]  /*0800*/  USHF.L.U32 UR6, UR6, 0x1, URZ ;  /* 0x0000000106067899 */ /* 0x000fe2000800063f */
[----:B------:R-:W1:Y:S03]  /*0810*/  FENCE.VIEW.ASYNC.S ;  /* 0x00000000000073c6 */ /* 0x000e660000000000 */
[----:B-1----:R1:W1:Y:S08]  /*0820*/  SYNCS.EXCH.64 URZ, [UR8+0xc0], UR4 ;  /* 0x0000c004083f75b2 */ /* 0x0022700008000100 */
[----:B------:R1:W1:Y:S01]  /*0830*/  SYNCS.EXCH.64 URZ, [UR8+0xe0], UR6 ;  /* 0x0000e006083f75b2 */ /* 0x0002620008000100 */
[----:B------:R1:W1:Y:S01]  /*0840*/  SYNCS.EXCH.64 URZ, [UR8+0xc8], UR4 ;  /* 0x0000c804083f75b2 */ /* 0x0002620008000100 */
[----:B------:R1:W1:Y:S01]  /*0850*/  SYNCS.EXCH.64 URZ, [UR8+0xe8], UR6 ;  /* 0x0000e806083f75b2 */ /* 0x0002620008000100 */
[----:B------:R1:W1:Y:S01]  /*0860*/  SYNCS.EXCH.64 URZ, [UR8+0xd0], UR4 ;  /* 0x0000d004083f75b2 */ /* 0x0002620008000100 */
[----:B------:R1:W1:Y:S01]  /*0870*/  SYNCS.EXCH.64 URZ, [UR8+0xf0], UR6 ;  /* 0x0000f006083f75b2 */ /* 0x0002620008000100 */
[----:B------:R1:W1:Y:S01]  /*0880*/  SYNCS.EXCH.64 URZ, [UR8+0xd8], UR4 ;  /* 0x0000d804083f75b2 */ /* 0x0002620008000100 */
[----:B------:R1:W1:Y:S01]  /*0890*/  SYNCS.EXCH.64 URZ, [UR8+0xf8], UR6 ;  /* 0x0000f806083f75b2 */ /* 0x0002620008000100 */
[----:B------:R-:W-:Y:S01]  /*08a0*/  NOP ;  /* 0x0000000000007918 */ /* 0x000fe20000000000 */
.L_x_8:
[----:B------:R-:W5:Y:S01]  /*08b0*/  SHFL.IDX PT, R0, R0, RZ, 0x1f ;  /* 0x00001fff00007589 */ /* 0x000f6200000e0000 */
[----:B--2---:R-:W-:Y:S02]  /*08c0*/  ISETP.NE.AND P6, PT, R2, 0x1, PT ;  /* 0x000000010200780c */ /* 0x004fe40003fc5270 */
[----:B------:R-:W-:Y:S01]  /*08d0*/  ELECT P1, URZ, PT ;  /* 0x00000000003f782f */ /* 0x000fe20003820000 */
[----:B------:R-:W2:Y:S01]  /*08e0*/  S2UR UR36, SR_CgaCtaId ;  /* 0x00000000002479c3 */ /* 0x000ea20000008800 */
[----:B------:R-:W3:Y:S01]  /*08f0*/  S2R R7, SR_CTAID.Y ;  /* 0x0000000000077919 */ /* 0x000ee20000002600 */
[----:B-1----:R-:W-:Y:S01]  /*0900*/  UMOV UR4, 0x20 ;  /* 0x0000002000047882 */ /* 0x002fe20000000000 */
[----:B------:R-:W-:Y:S01]  /*0910*/  P2R R4, PR, RZ, 0x40 ;  /* 0x00000040ff047803 */ /* 0x000fe20000000000 */
[----:B------:R-:W-:Y:S01]  /*0920*/  NOP ;  /* 0x0000000000007918 */ /* 0x000fe20000000000 */
[----:B------:R-:W1:Y:S01]  /*0930*/  S2R R10, SR_CTAID.X ;  /* 0x00000000000a7919 */ /* 0x000e620000002500 */
[----:B------:R-:W-:-:S02]  /*0940*/  ISETP.NE.AND P4, PT, R3, RZ, PT ;  /* 0x000000ff0300720c */ /* 0x000fc40003f85270 */
[----:B------:R-:W-:Y:S02]  /*0950*/  MOV R11, RZ ;  /* 0x000000ff000b7202 */ /* 0x000fe40000000f00 */
[----:B------:R-:W1:Y:S01]  /*0960*/  @P6 LDC R17, c[0x0][0x10] ;  /* 0x00000400ff116b82 */ /* 0x000e620000000800 */
[----:B------:R-:W-:-:S07]  /*0970*/  @P6 MOV R5, RZ ;  /* 0x000000ff00056202 */ /* 0x000fce0000000f00 */
[----:B------:R-:W4:Y:S01]  /*0980*/  @!P6 LDC R12, c[0x0][0xc] ;  /* 0x00000300ff0ceb82 */ /* 0x000f220000000800 */
[----:B-----5:R-:W-:Y:S02]  /*0990*/  ISETP.NE.OR P2, PT, R0, RZ, !P1 ;  /* 0x000000ff0000720c */ /* 0x020fe40004f45670 */
[----:B------:R-:W-:-:S04]  /*09a0*/  ISETP.EQ.OR P1, PT, R3, 0x3, !P4 ;  /* 0x000000030300780c */ /* 0x000fc80006722670 */
[----:B------:R-:W-:-:S04]  /*09b0*/  ISETP.EQ.AND P1, PT, R6, RZ, P1 ;  /* 0x000000ff0600720c */ /* 0x000fc80000f22270 */
[----:B------:R-:W-:Y:S01]  /*09c0*/  SEL R19, RZ, 0x1, !P1 ;  /* 0x00000001ff137807 */ /* 0x000fe20004800000 */
[----:B---3--:R-:W-:Y:S02]  /*09d0*/  @P6 IMAD.MOV.U32 R4, RZ, RZ, R7 ;  /* 0x000000ffff046224 */ /* 0x008fe400078e0007 */
[----:B------:R-:W-:Y:S01]  /*09e0*/  VOTEU.ALL UP0, P2 ;  /* 0x00000000003f7886 */ /* 0x000fe20001000000 */
[----:B------:R-:W-:Y:S01]  /*09f0*/  VOTEU.ALL UP1, P2 ;  /* 0x00000000003f7886 */ /* 0x000fe20001020000 */
[----:B-1----:R-:W-:Y:S01]  /*0a00*/  @P6 IMAD.WIDE.U32 R16, R10, R17, R4 ;  /* 0x000000110a106225 */ /* 0x002fe200078e0004 */
[----:B------:R-:W-:Y:S02]  /*0a10*/  @P6 MOV R5, RZ ;  /* 0x000000ff00056202 */ /* 0x000fe40000000f00 */
[----:B------:R-:W-:Y:S01]  /*0a20*/  @!UP0 UMOV UR6, 0x400 ;  /* 0x0000040000068882 */ /* 0x000fe20000000000 */
[----:B------:R-:W-:-:S04]  /*0a30*/  @!UP0 UIADD3 UR4, -UR4, 0x100000, URZ ;  /* 0x0010000004048890 */ /* 0x000fc8000fffe13f */
[----:B------:R-:W-:Y:S02]  /*0a40*/  @!UP0 USHF.L.U32 UR5, UR4, 0xb, URZ ;  /* 0x0000000b04058899 */ /* 0x000fe4000800063f */
[----:B------:R-:W-:Y:S02]  /*0a50*/  @!UP0 USHF.L.U32 UR4, UR4, 0x1, URZ ;  /* 0x0000000104048899 */ /* 0x000fe4000800063f */
[----:B--2---:R-:W-:Y:S01]  /*0a60*/  @!UP0 ULEA UR8, UR36, UR6, 0x18 ;  /* 0x0000000624088291 */ /* 0x004fe2000f8ec03f */
[----:B------:R-:W-:Y:S01]  /*0a70*/  @P6 IMAD.IADD R17, R17, 0x1, R5 ;  /* 0x0000000111116824 */ /* 0x000fe200078e0205 */
[----:B------:R-:W-:Y:S01]  /*0a80*/  VOTEU.ALL UP0, P2 ;  /* 0x00000000003f7886 */ /* 0x000fe20001000000 */
[C---:B------:R-:W-:Y:S01]  /*0a90*/  ISETP.NE.AND P2, PT, R6.reuse, RZ, PT ;  /* 0x000000ff0600720c */ /* 0x040fe20003f45270 */
[----:B------:R-:W-:Y:S01]  /*0aa0*/  ULDC UR6, c[0x0][0xc] ;  /* 0x0000030000067ab9 */ /* 0x000fe20000000800 */
[----:B------:R-:W-:Y:S01]  /*0ab0*/  ULDC UR7, c[0x0][0x10] ;  /* 0x0000040000077ab9 */ /* 0x000fe20000000800 */
[----:B------:R-:W-:Y:S01]  /*0ac0*/  IADD3 R6, R6, -0x1, RZ ;  /* 0xffffffff06067810 */ /* 0x000fe20007ffe0ff */
[----:B----4-:R-:W-:Y:S01]  /*0ad0*/  @!P6 IMAD.WIDE.U32 R4, R12, R7, R10 ;  /* 0x000000070c04e225 */ /* 0x010fe200078e000a */
[----:B------:R-:W-:-:S02]  /*0ae0*/  ISETP.EQ.AND P5, PT, R3, 0x2, !P2 ;  /* 0x000000020300780c */ /* 0x000fc400057a2270 */
[----:B------:R-:W-:Y:S01]  /*0af0*/  ISETP.GE.U32.AND P1, PT, R6, 0x2, PT ;  /* 0x000000020600780c */ /* 0x000fe20003f26070 */
[----:B------:R-:W-:Y:S01]  /*0b00*/  @!P6 IMAD.MOV.U32 R16, RZ, RZ, R4 ;  /* 0x000000ffff10e224 */ /* 0x000fe200078e0004 */
[----:B------:R-:W1:Y:S02]  /*0b10*/  FENCE.VIEW.ASYNC.S ;  /* 0x00000000000073c6 */ /* 0x000e640000000000 */
[----:B-1----:R-:W1:Y:S01]  /*0b20*/  @!UP0 SYNCS.EXCH.64 URZ, [UR8+0x100], UR4 ;  /* 0x00010004083f85b2 */ /* 0x002e620008000100 */
[----:B------:R-:W-:Y:S02]  /*0b30*/  SEL R0, RZ, 0x1, !P5 ;  /* 0x00000001ff007807 */ /* 0x000fe40006800000 */
[----:B------:R-:W-:Y:S02]  /*0b40*/  @!P6 MOV R17, R5 ;  /* 0x000000050011e202 */ /* 0x000fe40000000f00 */
[----:B------:R-:W-:Y:S02]  /*0b50*/  SEL R0, R0, 0x2, P1 ;  /* 0x0000000200007807 */ /* 0x000fe40000800000 */
[----:B------:R-:W-:Y:S01]  /*0b60*/  SEL R19, R19, 0x2, P1 ;  /* 0x0000000213137807 */ /* 0x000fe20000800000 */
[----:B------:R2:W1:Y:S01]  /*0b70*/  @!UP1 SYNCS.EXCH.64 URZ, [UR8+0x108], UR4 ;  /* 0x00010804083f95b2 */ /* 0x0004620008000100 */
[----:B------:R-:W-:Y:S01]  /*0b80*/  NOP ;  /* 0x0000000000007918 */ /* 0x000fe20000000000 */
[----:B--2---:R-:W-:-:S03]  /*0b90*/  UIMAD.WIDE.U32 UR4, UR6, UR7, URZ ;  /* 0x00000007060472a5 */ /* 0x004fc6000f8e003f */
[----:B------:R-:W-:Y:S02]  /*0ba0*/  ULDC UR6, c[0x0][0x14] ;  /* 0x0000050000067ab9 */ /* 0x000fe40000000800 */
[----:B------:R-:W-:Y:S02]  /*0bb0*/  UIMAD.WIDE.U32 UR38, UR4, UR6, URZ ;  /* 0x00000006042672a5 */ /* 0x000fe4000f8e003f */
[----:B------:R-:W-:-:S04]  /*0bc0*/  UIMAD UR37, UR5, UR6, URZ ;  /* 0x00000006052572a4 */ /* 0x000fc8000f8e023f */
[----:B------:R-:W-:Y:S01]  /*0bd0*/  UIADD3 UR37, UR39, UR37, URZ ;  /* 0x0000002527257290 */ /* 0x000fe2000fffe03f */
[----:B-1----:R-:W-:Y:S06]  /*0be0*/  BAR.SYNC.DEFER_BLOCKING 0x0 ;  /* 0x0000000000007b1d */ /* 0x002fec0000010000 */
[----:B------:R-:W-:Y:S05]  /*0bf0*/  @!P2 BRA `(.L_x_9) ;  /* 0x000000b4000ca947 */ /* 0x000fea0003800000 */
[----:B------:R-:W-:-:S13]  /*0c00*/  ISETP.GT.U32.AND P0, PT, R6, 0x1, PT ;  /* 0x000000010600780c */ /* 0x000fda0003f04070 */
[----:B------:R-:W-:Y:S05]  /*0c10*/  @P0 EXIT ;  /* 0x000000000000094d */ /* 0x000fea0003800000 */
[----:B------:R-:W-:Y:S01]  /*0c20*/  ULDC.64 UR4, c[0x0][0x8f8] ;  /* 0x00023e0000047ab9 */ /* 0x000fe20000000a00 */
[----:B------:R-:W-:Y:S01]  /*0c30*/  UMOV UR47, 0xffffffff ;  /* 0xffffffff002f7882 */ /* 0x000fe20000000000 */
[----:B------:R-:W-:Y:S01]  /*0c40*/  ISETP.GE.U32.AND P0, PT, R16, UR4, PT ;  /* 0x0000000410007c0c */ /* 0x000fe2000bf06070 */
[----:B------:R-:W-:Y:S01]  /*0c50*/  IMAD.MOV.U32 R8, RZ, RZ, -0x1 ;  /* 0xffffffffff087424 */ /* 0x000fe200078e00ff */
[----:B------:R-:W-:Y:S02]  /*0c60*/  PRMT R22, RZ, 0x7610, R22 ;  /* 0x00007610ff167816 */ /* 0x000fe40000000016 */
[----:B------:R-:W-:Y:S02]  /*0c70*/  ISETP.GE.U32.AND.EX P0, PT, R17, UR5, PT, P0 ;  /* 0x0000000511007c0c */ /* 0x000fe4000bf06100 */
[----:B------:R-:W-:Y:S02]  /*0c80*/  MOV R3, 0xffffffff ;  /* 0xffffffff00037802 */ /* 0x000fe40000000f00 */
[----:B------:R-:W-:-:S09]  /*0c90*/  PRMT R6, RZ, 0x7610, R6 ;  /* 0x00007610ff067816 */ /* 0x000fd20000000006 */
[----:B------:R-:W-:Y:S05]  /*0ca0*/  @P0 BRA `(.L_x_10) ;  /* 0x0000000400580947 */ /* 0x000fea0003800000 */
[----:B------:R-:W1:Y:S01]  /*0cb0*/  LDC.64 R20, c[0x0][0x8d0] ;  /* 0x00023400ff147b82 */ /* 0x000e620000000a00 */
[----:B------:R-:W-:Y:S02]  /*0cc0*/  MOV R4, R16 ;  /* 0x0000001000047202 */ /* 0x000fe40000000f00 */
[----:B------:R-:W-:-:S05]  /*0cd0*/  MOV R5, R17 ;  /* 0x0000001100057202 */ /* 0x000fca0000000f00 */
[----:B------:R-:W2:Y:S08]  /*0ce0*/  LDC R6, c[0x0][0x8d8] ;  /* 0x00023600ff067b82 */ /* 0x000eb00000000800 */
[----:B------:R-:W3:Y:S01]  /*0cf0*/  LDC.64 R24, c[0x0][0x8c8] ;  /* 0x00023200ff187b82 */ /* 0x000ee20000000a00 */
[----:B-1----:R-:W-:-:S04]  /*0d00*/  ISETP.NE.U32.AND P0, PT, R20, RZ, PT ;  /* 0x000000ff1400720c */ /* 0x002fc80003f05070 */
[----:B------:R-:W-:-:S13]  /*0d10*/  ISETP.NE.AND.EX P0, PT, R21, RZ, PT, P0 ;  /* 0x000000ff1500720c */ /* 0x000fda0003f05300 */
[----:B--23--:R-:W-:Y:S05]  /*0d20*/  @!P0 BRA `(.L_x_11) ;  /* 0x0000000000288947 */ /* 0x00cfea0003800000 */
[----:B------:R-:W1:Y:S02]  /*0d30*/  LDC R3, c[0x0][0x8dc] ;  /* 0x00023700ff037b82 */ /* 0x000e640000000800 */
[----:B-1----:R-:W-:-:S05]  /*0d40*/  IADD3 R3, P0, R16, R3, RZ ;  /* 0x0000000310037210 */ /* 0x002fca0007f1e0ff */
[----:B------:R-:W-:-:S04]  /*0d50*/  IMAD.X R15, RZ, RZ, R17, P0 ;  /* 0x000000ffff0f7224 */ /* 0x000fc800000e0611 */
[----:B------:R-:W-:-:S04]  /*0d60*/  IMAD.WIDE.U32 R4, R15, R20, RZ ;  /* 0x000000140f047225 */ /* 0x000fc800078e00ff */
[----:B------:R-:W-:-:S04]  /*0d70*/  IMAD.WIDE.U32 R8, P0, R3, R21, R4 ;  /* 0x0000001503087225 */ /* 0x000fc80007800004 */
[----:B------:R-:W-:Y:S01]  /*0d80*/  IMAD.WIDE.U32 R4, R3, R20, RZ ;  /* 0x0000001403047225 */ /* 0x000fe200078e00ff */
[----:B------:R-:W-:Y:S02]  /*0d90*/  IADD3.X R13, RZ, RZ, RZ, P0, !PT ;  /* 0x000000ffff0d7210 */ /* 0x000fe400007fe4ff */
[----:B------:R-:W-:Y:S02]  /*0da0*/  MOV R12, R9 ;  /* 0x00000009000c7202 */ /* 0x000fe40000000f00 */
[----:B------:R-:W-:-:S05]  /*0db0*/  IADD3 RZ, P0, R5, R8, RZ ;  /* 0x0000000805ff7210 */ /* 0x000fca0007f1e0ff */
[----:B------:R-:W-:-:S08]  /*0dc0*/  IMAD.WIDE.U32.X R4, R15, R21, R12, P0 ;  /* 0x000000150f047225 */ /* 0x000fd000000e040c */
.L_x_11:
[-CC-:B------:R-:W-:Y:S01]  /*0dd0*/  SHF.R.U64 R30, R4, R6.reuse, R5.reuse ;  /* 0x00000006041e7219 */ /* 0x180fe20000001205 */
[----:B------:R-:W1:Y:S01]  /*0de0*/  LDC.64 R26, c[0x0][0x8e8] ;  /* 0x00023a00ff1a7b82 */ /* 0x000e620000000a00 */
[----:B------:R-:W-:Y:S01]  /*0df0*/  SHF.R.U32.HI R4, RZ, R6, R5 ;  /* 0x00000006ff047219 */ /* 0x000fe20000011605 */
[----:B------:R-:W-:Y:S01]  /*0e00*/  ULDC UR4, c[0x0][0x150] ;  /* 0x0000540000047ab9 */ /* 0x000fe20000000800 */
[----:B------:R-:W-:Y:S02]  /*0e10*/  IADD3 R11, P0, RZ, -R30, RZ ;  /* 0x8000001eff0b7210 */ /* 0x000fe40007f1e0ff */
[----:B------:R-:W-:-:S03]  /*0e20*/  I2FP.F32.U32 R3, R10 ;  /* 0x0000000a00037245 */ /* 0x000fc60000201000 */
[----:B------:R-:W2:Y:S01]  /*0e30*/  LDC R8, c[0x0][0x8c0] ;  /* 0x00023000ff087b82 */ /* 0x000ea20000000800 */
[----:B------:R-:W-:Y:S02]  /*0e40*/  IMAD.X R13, RZ, RZ, ~R4, P0 ;  /* 0x000000ffff0d7224 */ /* 0x000fe400000e0e04 */
[----:B------:R-:W-:Y:S01]  /*0e50*/  FMUL R3, R3, UR4 ;  /* 0x0000000403037c20 */ /* 0x000fe20008400000 */
[----:B------:R-:W-:Y:S01]  /*0e60*/  IMAD.WIDE.U32 R4, R11, R24, R16 ;  /* 0x000000180b047225 */ /* 0x000fe200078e0010 */
[----:B------:R-:W-:-:S03]  /*0e70*/  ULDC UR4, c[0x0][0x154] ;  /* 0x0000550000047ab9 */ /* 0x000fc60000000800 */
[----:B------:R-:W-:Y:S01]  /*0e80*/  IMAD R6, R13, R24, RZ ;  /* 0x000000180d067224 */ /* 0x000fe200078e02ff */
[----:B------:R-:W3:Y:S01]  /*0e90*/  LDC R15, c[0x0][0x900] ;  /* 0x00024000ff0f7b82 */ /* 0x000ee20000000800 */
[----:B------:R-:W4:Y:S02]  /*0ea0*/  F2I.U32.TRUNC.NTZ R3, R3 ;  /* 0x0000000300037305 */ /* 0x000f24000020f000 */
[----:B------:R-:W-:-:S05]  /*0eb0*/  IMAD R11, R11, R25, R6 ;  /* 0x000000190b0b7224 */ /* 0x000fca00078e0206 */
[----:B------:R-:W5:Y:S01]  /*0ec0*/  LDC R13, c[0x0][0x8b0] ;  /* 0x00022c00ff0d7b82 */ /* 0x000f620000000800 */
[----:B------:R-:W-:Y:S02]  /*0ed0*/  IADD3 R5, R5, R11, RZ ;  /* 0x0000000b05057210 */ /* 0x000fe40007ffe0ff */
[----:B-1----:R-:W-:-:S04]  /*0ee0*/  ISETP.NE.U32.AND P0, PT, R26, RZ, PT ;  /* 0x000000ff1a00720c */ /* 0x002fc80003f05070 */
[----:B------:R-:W-:Y:S01]  /*0ef0*/  ISETP.NE.AND.EX P0, PT, R27, RZ, PT, P0 ;  /* 0x000000ff1b00720c */ /* 0x000fe20003f05300 */
[----:B------:R-:W1:Y:S01]  /*0f00*/  LDC R9, c[0x0][0x144] ;  /* 0x00005100ff097b82 */ /* 0x000e620000000800 */
[-CC-:B--2---:R-:W-:Y:S02]  /*0f10*/  SHF.R.U64 R21, R4, R8.reuse, R5.reuse ;  /* 0x0000000804157219 */ /* 0x184fe40000001205 */
[----:B------:R-:W-:Y:S02]  /*0f20*/  I2FP.F32.U32 R4, R7 ;  /* 0x0000000700047245 */ /* 0x000fe40000201000 */
[----:B------:R-:W-:Y:S02]  /*0f30*/  SHF.R.U32.HI R6, RZ, R8, R5 ;  /* 0x00000008ff067219 */ /* 0x000fe40000011605 */
[----:B----4-:R-:W-:Y:S01]  /*0f40*/  IADD3 R11, -R3, RZ, RZ ;  /* 0x000000ff030b7210 */ /* 0x010fe20007ffe1ff */
[----:B------:R-:W2:Y:S01]  /*0f50*/  LDC R14, c[0x0][0x148] ;  /* 0x00005200ff0e7b82 */ /* 0x000ea20000000800 */
[----:B------:R-:W-:Y:S01]  /*0f60*/  FMUL R5, R4, UR4 ;  /* 0x0000000404057c20 */ /* 0x000fe20008400000 */
[----:B------:R-:W-:Y:S01]  /*0f70*/  IMAD.MOV.U32 R4, RZ, RZ, -0x1 ;  /* 0xffffffffff047424 */ /* 0x000fe200078e00ff */
[----:B------:R-:W-:-:S04]  /*0f80*/  MOV R8, 0x1 ;  /* 0x0000000100087802 */ /* 0x000fc80000000f00 */
[----:B---3--:R-:W-:Y:S01]  /*0f90*/  SHF.L.U32 R4, R4, R15, RZ ;  /* 0x0000000f04047219 */ /* 0x008fe200000006ff */
[----:B------:R-:W3:Y:S01]  /*0fa0*/  LDC R23, c[0x0][0x8a8] ;  /* 0x00022a00ff177b82 */ /* 0x000ee20000000800 */
[-CC-:B-----5:R-:W-:Y:S02]  /*0fb0*/  SHF.R.U64 R29, R21, R13.reuse, R6.reuse ;  /* 0x0000000d151d7219 */ /* 0x1a0fe40000001206 */
[----:B------:R-:W-:Y:S02]  /*0fc0*/  SHF.R.U32.HI R6, RZ, R13, R6 ;  /* 0x0000000dff067219 */ /* 0x000fe40000011606 */
[----:B------:R4:W1:Y:S01]  /*0fd0*/  F2I.U32.TRUNC.NTZ R13, R5 ;  /* 0x00000005000d7305 */ /* 0x000862000020f000 */
[----:B------:R-:W-:Y:S02]  /*0fe0*/  LOP3.LUT R12, RZ, R4, RZ, 0x33, !PT ;  /* 0x00000004ff0c7212 */ /* 0x000fe400078e33ff */
[----:B------:R-:W2:Y:S01]  /*0ff0*/  LDC R20, c[0x0][0x8f0] ;  /* 0x00023c00ff147b82 */ /* 0x000ea20000000800 */
[----:B------:R-:W-:Y:S01]  /*1000*/  SHF.R.U64 R28, R29, R15, R6 ;  /* 0x0000000f1d1c7219 */ /* 0x000fe20000001206 */
[----:B-1----:R-:W-:-:S03]  /*1010*/  IMAD R3, R9, R11, R10 ;  /* 0x0000000b09037224 */ /* 0x002fc600078e020a */
[----:B------:R-:W-:Y:S02]  /*1020*/  MOV R4, R28 ;  /* 0x0000001c00047202 */ /* 0x000fe40000000f00 */
[-C--:B----4-:R-:W-:Y:S01]  /*1030*/  SHF.R.U32.HI R5, RZ, R15.reuse, R6 ;  /* 0x0000000fff057219 */ /* 0x090fe20000011606 */
[----:B------:R-:W1:Y:S01]  /*1040*/  LDC R24, c[0x0][0x8e0] ;  /* 0x00023800ff187b82 */ /* 0x000e620000000800 */
[----:B------:R-:W-:-:S07]  /*1050*/  SHF.L.U32 R6, R8, R15, RZ ;  /* 0x0000000f08067219 */ /* 0x000fce00000006ff */
[----:B------:R-:W4:Y:S01]  /*1060*/  LDC R25, c[0x0][0x8b8] ;  /* 0x00022e00ff197b82 */ /* 0x000f220000000800 */
[----:B------:R-:W-:Y:S05]  /*1070*/  @!P0 BRA `(.L_x_12) ;  /* 0x0000000000288947 */ /* 0x000fea0003800000 */
[----:B------:R-:W5:Y:S02]  /*1080*/  LDC R11, c[0x0][0x8f4] ;  /* 0x00023d00ff0b7b82 */ /* 0x000f640000000800 */
[----:B-----5:R-:W-:-:S05]  /*1090*/  IADD3 R11, P0, R28, R11, RZ ;  /* 0x0000000b1c0b7210 */ /* 0x020fca0007f1e0ff */
        /* <DEDUP_REMOVED lines=8> */
.L_x_12:
[----:B--2---:R-:W-:Y:S01]  /*1120*/  SHF.R.U64 R4, R4, R20, R5 ;  /* 0x0000001404047219 */ /* 0x004fe20000001205 */
[----:B------:R-:W-:Y:S01]  /*1130*/  IMAD.MOV R13, RZ, RZ, -R13 ;  /* 0x000000ffff0d7224 */ /* 0x000fe200078e0a0d */
[----:B------:R-:W-:Y:S02]  /*1140*/  LOP3.LUT R5, R29, R12, RZ, 0xc0, !PT ;  /* 0x0000000c1d057212 */ /* 0x000fe400078ec0ff */
[----:B---3--:R-:W-:Y:S01]  /*1150*/  IADD3 R8, R23, -0x1, RZ ;  /* 0xffffffff17087810 */ /* 0x008fe20007ffe0ff */
[----:B------:R-:W-:Y:S01]  /*1160*/  @P6 IMAD R3, R14, R13, R7 ;  /* 0x0000000d0e036224 */ /* 0x000fe200078e0207 */
[----:B------:R-:W-:Y:S01]  /*1170*/  IADD3 R9, -R4, RZ, RZ ;  /* 0x000000ff04097210 */ /* 0x000fe20007ffe1ff */
[----:B------:R-:W-:Y:S01]  /*1180*/  IMAD R6, R6, R4, R5 ;  /* 0x0000000406067224 */ /* 0x000fe200078e0205 */
[----:B------:R-:W-:Y:S02]  /*1190*/  LOP3.LUT R8, R21, R8, RZ, 0xc0, !PT ;  /* 0x0000000815087212 */ /* 0x000fe400078ec0ff */
[----:B------:R-:W-:Y:S01]  /*11a0*/  R2UR UR47, R30 ;  /* 0x000000001e2f72ca */ /* 0x000fe200000e0000 */
[----:B-1----:R-:W-:-:S02]  /*11b0*/  IMAD R4, R9, R24, R28 ;  /* 0x0000001809047224 */ /* 0x002fc400078e021c */
[----:B----4-:R-:W-:Y:S02]  /*11c0*/  IMAD R3, R6, R25, R3 ;  /* 0x0000001906037224 */ /* 0x010fe400078e0203 */
[----:B------:R-:W-:Y:S02]  /*11d0*/  IMAD R4, R4, R23, R8 ;  /* 0x0000001704047224 */ /* 0x000fe400078e0208 */
[----:B------:R-:W-:-:S03]  /*11e0*/  IMAD.MOV.U32 R6, RZ, RZ, 0x1 ;  /* 0x00000001ff067424 */ /* 0x000fc600078e00ff */
[----:B------:R-:W-:Y:S02]  /*11f0*/  SEL R8, R4, R3, !P6 ;  /* 0x0000000304087207 */ /* 0x000fe40007000000 */
[----:B------:R-:W-:-:S07]  /*1200*/  SEL R3, R3, R4, !P6 ;  /* 0x0000000403037207 */ /* 0x000fce0007000000 */
.L_x_10:
[----:B------:R-:W-:-:S08]  /*1210*/  NOP ;  /* 0x0000000000007918 */ /* 0x000fd00000000000 */
[----:B------:R-:W1:Y:S02]  /*1220*/  USETMAXREG.TRY_ALLOC.CTAPOOL UP0, 0xe8 ;  /* 0x000000e8000079c8 */ /* 0x000e640008000600 */
[----:B-1----:R-:W-:-:S13]  /*1230*/  PLOP3.LUT P0, PT, PT, PT, UP0, 0x80, 0x0 ;  /* 0x000000000000781c */ /* 0x002fda0003f0f008 */
[----:B------:R-:W-:Y:S05]  /*1240*/  @!P0 BRA `(.L_x_10) ;  /* 0xfffffffc00f08947 */ /* 0x000fea000383ffff */
[----:B------:R-:W-:Y:S02]  /*1250*/  ULDC.64 UR4, c[0x0][0x590] ;  /* 0x0001640000047ab9 */ /* 0x000fe40000000a00 */
[----:B------:R-:W-:-:S04]  /*1260*/  ISETP.NE.U32.AND P0, PT, RZ, UR4, PT ;  /* 0x00000004ff007c0c */ /* 0x000fc8000bf05070 */
[----:B------:R-:W-:-:S13]  /*1270*/  ISETP.NE.AND.EX P0, PT, RZ, UR5, PT, P0 ;  /* 0x00000005ff007c0c */ /* 0x000fda000bf05300 */
[----:B------:R-:W-:Y:S05]  /*1280*/  @P0 BRA `(.L_x_13) ;  /* 0x00000000002c0947 */ /* 0x000fea0003800000 */
[----:B------:R-:W-:Y:S02]  /*1290*/  ULDC.64 UR4, c[0x0][0x588] ;  /* 0x0001620000047ab9 */ /* 0x000fe40000000a00 */
[----:B------:R-:W-:-:S04]  /*12a0*/  ISETP.NE.U32.AND P0, PT, RZ, UR4, PT ;  /* 0x00000004ff007c0c */ /* 0x000fc8000bf05070 */
[----:B------:R-:W-:-:S13]  /*12b0*/  ISETP.NE.AND.EX P0, PT, RZ, UR5, PT, P0 ;  /* 0x00000005ff007c0c */ /* 0x000fda000bf05300 */
[----:B------:R-:W-:Y:S05]  /*12c0*/  @!P0 BRA `(.L_x_14) ;  /* 0x0000000000108947 */ /* 0x000fea0003800000 */
[----:B------:R-:W1:Y:S02]  /*12d0*/  LDC.64 R88, c[0x0][0x588] ;  /* 0x00016200ff587b82 */ /* 0x000e640000000a00 */
[----:B-1----:R1:W5:Y:S01]  /*12e0*/  LDG.E R88, desc[UR40][R88.64] ;  /* 0x0000002858587981 */ /* 0x002362000c1e1900 */
[----:B------:R-:W-:Y:S01]  /*12f0*/  MOV R22, 0x1 ;  /* 0x0000000100167802 */ /* 0x000fe20000000f00 */
[----:B------:R-:W-:Y:S06]  /*1300*/  BRA `(.L_x_13) ;  /* 0x00000000000c7947 */ /* 0x000fec0003800000 */
.L_x_14:
[----:B------:R-:W-:Y:S01]  /*1310*/  ULDC UR4, c[0x0][0x580] ;  /* 0x0001600000047ab9 */ /* 0x000fe20000000800 */
[----:B------:R-:W-:Y:S01]  /*1320*/  MOV R22, 0x1 ;  /* 0x0000000100167802 */ /* 0x000fe20000000f00 */
[----:B------:R-:W-:-:S07]  /*1330*/  IMAD.U32 R88, RZ, RZ, UR4 ;  /* 0x00000004ff587e24 */ /* 0x000fce000f8e00ff */
.L_x_13:
        /* <DEDUP_REMOVED lines=10> */
[----:B------:R-:W-:Y:S05]  /*13e0*/  BRA `(.L_x_15) ;  /* 0x0000000000087947 */ /* 0x000fea0003800000 */
.L_x_16:
[----:B------:R-:W-:Y:S02]  /*13f0*/  ULDC UR4, c[0x0][0x5a0] ;  /* 0x0001680000047ab9 */ /* 0x000fe40000000800 */
[----:B-1----:R-:W-:-:S07]  /*1400*/  MOV R89, UR4 ;  /* 0x0000000400597c02 */ /* 0x002fce0008000f00 */
.L_x_15:
[----:B------:R-:W-:-:S13]  /*1410*/  LOP3.LUT P0, RZ, R6, 0xff, RZ, 0xc0, !PT ;  /* 0x000000ff06ff7812 */ /* 0x000fda000780c0ff */
[----:B------:R-:W-:Y:S05]  /*1420*/  @!P0 EXIT ;  /* 0x000000000000894d */ /* 0x000fea0003800000 */
[----:B------:R-:W-:Y:S01]  /*1430*/  ULDC UR4, c[0x0][0x28c] ;  /* 0x0000a30000047ab9 */ /* 0x000fe20000000800 */
[----:B------:R-:W-:Y:S01]  /*1440*/  LOP3.LUT R23, R0, 0x1, RZ, 0xfc, !PT ;  /* 0x0000000100177812 */ /* 0x000fe200078efcff */
[----:B------:R-:W-:Y:S01]  /*1450*/  UIADD3 UR4, UR4, 0x3f, URZ ;  /* 0x0000003f04047890 */ /* 0x000fe2000fffe03f */
[----:B------:R-:W-:Y:S02]  /*1460*/  LOP3.LUT R156, R19, 0x1, RZ, 0xfc, !PT ;  /* 0x00000001139c7812 */ /* 0x000fe400078efcff */
[----:B------:R-:W-:Y:S01]  /*1470*/  CS2R R90, SRZ ;  /* 0x00000000005a7805 */ /* 0x000fe2000001ff00 */
[----:B------:R-:W-:Y:S01]  /*1480*/  ULDC.64 UR42, c[0x0][0x198] ;  /* 0x00006600002a7ab9 */ /* 0x000fe20000000a00 */
[----:B------:R-:W-:Y:S01]  /*1490*/  USHF.R.S32.HI UR5, URZ, 0x1f, UR4 ;  /* 0x0000001f3f057899 */ /* 0x000fe20008011404 */
[----:B------:R-:W-:-:S03]  /*14a0*/  UMOV UR48, URZ ;  /* 0x0000003f00307c82 */ /* 0x000fc60008000000 */
[----:B------:R-:W-:-:S03]  /*14b0*/  ULEA.HI UR5, UR5, UR4, URZ, 0x6 ;  /* 0x0000000405057291 */ /* 0x000fc6000f8f303f */
[----:B------:R-:W-:Y:S01]  /*14c0*/  UMOV UR4, URZ ;  /* 0x0000003f00047c82 */ /* 0x000fe20008000000 */
[----:B------:R-:W-:-:S12]  /*14d0*/  USHF.R.S32.HI UR49, URZ, 0x6, UR5 ;  /* 0x000000063f317899 */ /* 0x000fd80008011405 */
.L_x_286:
[----:B------:R-:W-:Y:S01]  /*14e0*/  LOP3.LUT R0, R18, 0x80, RZ, 0xc0, !PT ;  /* 0x0000008012007812 */ /* 0x000fe200078ec0ff */
[----:B------:R-:W3:Y:S01]  /*14f0*/  S2UR UR9, SR_CgaCtaId ;  /* 0x00000000000979c3 */ /* 0x000ee20000008800 */
[----:B------:R-:W-:Y:S01]  /*1500*/  UMOV UR50, 0x400 ;  /* 0x0000040000327882 */ /* 0x000fe20000000000 */
[----:B------:R-:W-:Y:S01]  /*1510*/  UMOV UR6, URZ ;  /* 0x0000003f00067c82 */ /* 0x000fe20008000000 */
[----:B------:R-:W-:Y:S01]  /*1520*/  SHF.R.U32.HI R0, RZ, 0x7, R0 ;  /* 0x00000007ff007819 */ /* 0x000fe20000011600 */
[----:B------:R-:W-:Y:S01]  /*1530*/  UMOV UR5, URZ ;  /* 0x0000003f00057c82 */ /* 0x000fe20008000000 */
[----:B------:R-:W-:Y:S01]  /*1540*/  UMOV UR13, UR4 ;  /* 0x00000004000d7c82 */ /* 0x000fe20008000000 */
[----:B------:R-:W-:Y:S02]  /*1550*/  CS2R R92, SRZ ;  /* 0x00000000005c7805 */ /* 0x000fe4000001ff00 */
[----:B------:R-:W-:Y:S01]  /*1560*/  CS2R R94, SRZ ;  /* 0x00000000005e7805 */ /* 0x000fe2000001ff00 */
[----:B--2---:R-:W2:Y:S01]  /*1570*/  LDC R4, c[0x0][0x28c] ;  /* 0x0000a300ff047b82 */ /* 0x004ea20000000800 */
[----:B------:R-:W4:Y:S01]  /*1580*/  SHFL.IDX PT, R0, R0, RZ, 0x1f ;  /* 0x00001fff00007589 */ /* 0x000f2200000e0000 */
[----:B------:R-:W-:-:S02]  /*1590*/  CS2R R96, SRZ ;  /* 0x0000000000607805 */ /* 0x000fc4000001ff00 */
[----:B------:R-:W-:Y:S02]  /*15a0*/  CS2R R98, SRZ ;  /* 0x0000000000627805 */ /* 0x000fe4000001ff00 */
[----:B------:R-:W-:Y:S02]  /*15b0*/  CS2R R100, SRZ ;  /* 0x0000000000647805 */ /* 0x000fe4000001ff00 */
[----:B------:R-:W-:Y:S02]  /*15c0*/  CS2R R102, SRZ ;  /* 0x0000000000667805 */ /* 0x000fe4000001ff00 */
[----:B------:R-:W-:Y:S02]  /*15d0*/  CS2R R104, SRZ ;  /* 0x0000000000687805 */ /* 0x000fe4000001ff00 */
[----:B------:R-:W-:Y:S02]  /*15e0*/  CS2R R106, SRZ ;  /* 0x00000000006a7805 */ /* 0x000fe4000001ff00 */
[----:B------:R-:W-:-:S02]  /*15f0*/  CS2R R108, SRZ ;  /* 0x00000000006c7805 */ /* 0x000fc4000001ff00 */
[----:B------:R-:W-:Y:S02]  /*1600*/  CS2R R110, SRZ ;  /* 0x00000000006e7805 */ /* 0x000fe4000001ff00 */
[----:B------:R-:W-:Y:S02]  /*1610*/  CS2R R112, SRZ ;  /* 0x0000000000707805 */ /* 0x000fe4000001ff00 */
[----:B------:R-:W-:Y:S02]  /*1620*/  CS2R R114, SRZ ;  /* 0x0000000000727805 */ /* 0x000fe4000001ff00 */
[----:B------:R-:W-:Y:S02]  /*1630*/  CS2R R116, SRZ ;  /* 0x0000000000747805 */ /* 0x000fe4000001ff00 */
[----:B------:R-:W-:Y:S02]  /*1640*/  CS2R R118, SRZ ;  /* 0x0000000000767805 */ /* 0x000fe4000001ff00 */
[----:B------:R-:W-:-:S02]  /*1650*/  CS2R R120, SRZ ;  /* 0x0000000000787805 */ /* 0x000fc4000001ff00 */
[----:B------:R-:W-:Y:S01]  /*1660*/  CS2R R122, SRZ ;  /* 0x00000000007a7805 */ /* 0x000fe2000001ff00 */
[----:B---3--:R-:W-:Y:S01]  /*1670*/  ULEA UR50, UR9, UR50, 0x18 ;  /* 0x0000003209327291 */ /* 0x008fe2000f8ec03f */
[----:B------:R-:W-:Y:S02]  /*1680*/  CS2R R124, SRZ ;  /* 0x00000000007c7805 */ /* 0x000fe4000001ff00 */
[----:B------:R-:W-:Y:S02]  /*1690*/  CS2R R126, SRZ ;  /* 0x00000000007e7805 */ /* 0x000fe4000001ff00 */
[----:B------:R-:W-:Y:S02]  /*16a0*/  CS2R R128, SRZ ;  /* 0x0000000000807805 */ /* 0x000fe4000001ff00 */
[----:B------:R-:W-:Y:S02]  /*16b0*/  CS2R R130, SRZ ;  /* 0x0000000000827805 */ /* 0x000fe4000001ff00 */
[----:B------:R-:W-:-:S02]  /*16c0*/  CS2R R132, SRZ ;  /* 0x0000000000847805 */ /* 0x000fc4000001ff00 */
[----:B------:R-:W-:Y:S02]  /*16d0*/  CS2R R134, SRZ ;  /* 0x0000000000867805 */ /* 0x000fe4000001ff00 */
[----:B------:R-:W-:Y:S02]  /*16e0*/  CS2R R136, SRZ ;  /* 0x0000000000887805 */ /* 0x000fe4000001ff00 */
[----:B--2---:R-:W-:Y:S02]  /*16f0*/  ISETP.GE.AND P0, PT, R4, 0x1, PT ;  /* 0x000000010400780c */ /* 0x004fe40003f06270 */
[----:B------:R-:W-:Y:S02]  /*1700*/  CS2R R138, SRZ ;  /* 0x00000000008a7805 */ /* 0x000fe4000001ff00 */
[----:B----4-:R-:W-:Y:S02]  /*1710*/  R2UR UR7, R0 ;  /* 0x00000000000772ca */ /* 0x010fe400000e0000 */
        /* <DEDUP_REMOVED lines=8> */
[----:B------:R-:W-:Y:S02]  /*17a0*/  MOV R6, UR48 ;  /* 0x0000003000067c02 */ /* 0x000fe40008000f00 */
[----:B------:R-:W-:Y:S02]  /*17b0*/  CS2R R24, SRZ ;  /* 0x0000000000187805 */ /* 0x000fe4000001ff00 */
[----:B------:R-:W-:Y:S02]  /*17c0*/  CS2R R26, SRZ ;  /* 0x00000000001a7805 */ /* 0x000fe4000001ff00 */
[----:B------:R-:W-:Y:S01]  /*17d0*/  CS2R R28, SRZ ;  /* 0x00000000001c7805 */ /* 0x000fe2000001ff00 */
[----:B------:R-:W-:Y:S01]  /*17e0*/  ULEA.HI UR8, UR7, UR7, URZ, 0x1 ;  /* 0x0000000707087291 */ /* 0x000fe2000f8f083f */
[----:B------:R-:W-:-:S02]  /*17f0*/  CS2R R30, SRZ ;  /* 0x00000000001e7805 */ /* 0x000fc4000001ff00 */
[----:B------:R-:W-:Y:S02]  /*1800*/  CS2R R32, SRZ ;  /* 0x0000000000207805 */ /* 0x000fe4000001ff00 */
[----:B------:R-:W-:Y:S01]  /*1810*/  CS2R R34, SRZ ;  /* 0x0000000000227805 */ /* 0x000fe2000001ff00 */
[----:B------:R-:W-:Y:S01]  /*1820*/  ULOP3.LUT UR8, UR8, 0xffffe, URZ, 0xc0, !UPT ;  /* 0x000ffffe08087892 */ /* 0x000fe2000f8ec03f */
[----:B------:R-:W-:Y:S02]  /*1830*/  CS2R R36, SRZ ;  /* 0x0000000000247805 */ /* 0x000fe4000001ff00 */
[----:B------:R-:W-:Y:S02]  /*1840*/  CS2R R38, SRZ ;  /* 0x0000000000267805 */ /* 0x000fe4000001ff00 */
[----:B------:R-:W-:Y:S01]  /*1850*/  CS2R R40, SRZ ;  /* 0x0000000000287805 */ /* 0x000fe2000001ff00 */
[----:B------:R-:W-:Y:S01]  /*1860*/  UIADD3 UR8, UR7, -UR8, URZ ;  /* 0x8000000807087290 */ /* 0x000fe2000fffe03f */
[----:B------:R-:W-:-:S02]  /*1870*/  CS2R R42, SRZ ;  /* 0x00000000002a7805 */ /* 0x000fc4000001ff00 */
[----:B------:R-:W-:Y:S01]  /*1880*/  CS2R R44, SRZ ;  /* 0x00000000002c7805 */ /* 0x000fe2000001ff00 */
[----:B------:R-:W-:Y:S01]  /*1890*/  UMOV UR7, URZ ;  /* 0x0000003f00077c82 */ /* 0x000fe20008000000 */
[----:B------:R-:W-:Y:S01]  /*18a0*/  ULEA UR8, UR8, UR50, 0xc ;  /* 0x0000003208087291 */ /* 0x000fe2000f8e603f */
[----:B------:R-:W-:Y:S02]  /*18b0*/  CS2R R46, SRZ ;  /* 0x00000000002e7805 */ /* 0x000fe4000001ff00 */
[----:B------:R-:W-:Y:S02]  /*18c0*/  CS2R R48, SRZ ;  /* 0x0000000000307805 */ /* 0x000fe4000001ff00 */
[----:B------:R-:W-:Y:S01]  /*18d0*/  CS2R R50, SRZ ;  /* 0x0000000000327805 */ /* 0x000fe2000001ff00 */
[----:B------:R-:W-:Y:S01]  /*18e0*/  UIADD3 UR8, UR8, 0x6300, URZ ;  /* 0x0000630008087890 */ /* 0x000fe2000fffe03f */
[----:B------:R-:W-:Y:S02]  /*18f0*/  CS2R R52, SRZ ;  /* 0x0000000000347805 */ /* 0x000fe4000001ff00 */
[----:B------:R-:W-:-:S02]  /*1900*/  CS2R R54, SRZ ;  /* 0x0000000000367805 */ /* 0x000fc4000001ff00 */
[----:B------:R-:W-:Y:S01]  /*1910*/  CS2R R56, SRZ ;  /* 0x0000000000387805 */ /* 0x000fe2000001ff00 */
[----:B------:R-:W-:Y:S01]  /*1920*/  USHF.R.U32.HI UR8, URZ, 0x4, UR8 ;  /* 0x000000043f087899 */ /* 0x000fe20008011608 */
[----:B------:R-:W-:Y:S02]  /*1930*/  CS2R R58, SRZ ;  /* 0x00000000003a7805 */ /* 0x000fe4000001ff00 */
[----:B------:R-:W-:Y:S02]  /*1940*/  CS2R R60, SRZ ;  /* 0x00000000003c7805 */ /* 0x000fe4000001ff00 */
[----:B------:R-:W-:Y:S01]  /*1950*/  CS2R R62, SRZ ;  /* 0x00000000003e7805 */ /* 0x000fe2000001ff00 */
[----:B------:R-:W-:Y:S01]  /*1960*/  ULOP3.LUT UR12, UR8, 0x3fff, URZ, 0xc0, !UPT ;  /* 0x00003fff080c7892 */ /* 0x000fe2000f8ec03f */
        /* <DEDUP_REMOVED lines=11> */
[----:B------:R-:W-:Y:S01]  /*1a20*/  CS2R R86, SRZ ;  /* 0x0000000000567805 */ /* 0x000fe2000001ff00 */
[----:B------:R-:W-:Y:S06]  /*1a30*/  @!P0 BRA `(.L_x_17) ;  /* 0x0000000800348947 */ /* 0x000fec0003800000 */
[----:B------:R-:W-:-:S13]  /*1a40*/  ISETP.NE.AND P1, PT, R156, 0x3, PT ;  /* 0x000000039c00780c */ /* 0x000fda0003f25270 */
[----:B------:R-:W-:Y:S05]  /*1a50*/  @!P1 BRA `(.L_x_18) ;  /* 0x0000000000049947 */ /* 0x000fea0003800000 */
[----:B------:R-:W-:Y:S01]  /*1a60*/  BPT.TRAP 0x1 ;  /* 0x000000040000795c */ /* 0x000fe20000300000 */
.L_x_18:
[----:B------:R-:W-:Y:S01]  /*1a70*/  ULEA UR5, UR4, UR50, 0x3 ;  /* 0x0000003204057291 */ /* 0x000fe2000f8e183f */
[----:B------:R-:W-:-:S05]  /*1a80*/  IMAD.U32 R0, RZ, RZ, UR48 ;  /* 0x00000030ff007e24 */ /* 0x000fca000f8e00ff */
[----:B------:R-:W-:-:S04]  /*1a90*/  SHF.L.U32 R0, R0, 0x1f, RZ ;  /* 0x0000001f00007819 */ /* 0x000fc800000006ff */
[----:B------:R2:W3:Y:S01]  /*1aa0*/  SYNCS.PHASECHK.TRANS64.TRYWAIT P0, [UR5], R0 ;  /* 0x00000000ff0075a7 */ /* 0x0004e20008000145 */
[----:B------:R-:W-:Y:S05]  /*1ab0*/  @!P1 BRA `(.L_x_19) ;  /* 0x0000000000049947 */ /* 0x000fea0003800000 */
[----:B------:R-:W-:Y:S01]  /*1ac0*/  BPT.TRAP 0x1 ;  /* 0x000000040000795c */ /* 0x000fe20000300000 */
.L_x_19:
[----:B---3--:R-:W-:Y:S05]  /*1ad0*/  @P0 BRA `(.L_x_20) ;  /* 0x0000000000080947 */ /* 0x008fea0003800000 */
[----:B------:R-:W3:Y:S02]  /*1ae0*/  SYNCS.PHASECHK.TRANS64.TRYWAIT P0, [UR5], R0 ;  /* 0x00000000ff0075a7 */ /* 0x000ee40008000145 */
[----:B---3--:R-:W-:Y:S05]  /*1af0*/  @!P0 BRA `(.L_x_21) ;  /* 0x000000d000908947 */ /* 0x008fea0003800000 */
.L_x_20:
[----:B------:R-:W-:Y:S01]  /*1b00*/  UIADD3 UR5, UR50, 0x1e300, URZ ;  /* 0x0001e30032057890 */ /* 0x000fe2000fffe03f */
[----:B------:R-:W-:Y:S01]  /*1b10*/  WARPGROUP.ARRIVE ;  /* 0x00000000000079c5 */ /* 0x000fe20000000000 */
[----:B------:R-:W-:Y:S01]  /*1b20*/  ULOP3.LUT UR8, UR12, 0x10000, URZ, 0xfc, !UPT ;  /* 0x000100000c087892 */ /* 0x000fe2000f8efc3f */
[----:B------:R-:W-:Y:S01]  /*1b30*/  CS2R R92, SRZ ;  /* 0x00000000005c7805 */ /* 0x000fe2000001ff00 */
[----:B------:R-:W-:Y:S01]  /*1b40*/  USHF.R.U32.HI UR5, URZ, 0x4, UR5 ;  /* 0x000000043f057899 */ /* 0x000fe20008011605 */
[----:B------:R-:W-:Y:S01]  /*1b50*/  CS2R R94, SRZ ;  /* 0x00000000005e7805 */ /* 0x000fe2000001ff00 */
[----:B------:R-:W-:Y:S01]  /*1b60*/  ULEA UR8, UR4, UR8, 0x9 ;  /* 0x0000000804087291 */ /* 0x000fe2000f8e483f */
[----:B------:R-:W-:Y:S01]  /*1b70*/  CS2R R96, SRZ ;  /* 0x0000000000607805 */ /* 0x000fe2000001ff00 */
[----:B------:R-:W-:Y:S01]  /*1b80*/  ULOP3.LUT UR5, UR5, 0x3fff, URZ, 0xc0, !UPT ;  /* 0x00003fff05057892 */ /* 0x000fe2000f8ec03f */
[----:B------:R-:W-:Y:S01]  /*1b90*/  CS2R R98, SRZ ;  /* 0x0000000000627805 */ /* 0x000fe2000001ff00 */
[----:B------:R-:W-:Y:S01]  /*1ba0*/  UMOV UR9, 0x80000020 ;  /* 0x8000002000097882 */ /* 0x000fe20000000000 */
[----:B------:R-:W-:Y:S01]  /*1bb0*/  UMOV UR11, 0x80000020 ;  /* 0x80000020000b7882 */ /* 0x000fe20000000000 */
[----:B------:R-:W-:Y:S01]  /*1bc0*/  ULOP3.LUT UR5, UR5, 0x10000, URZ, 0xfc, !UPT ;  /* 0x0001000005057892 */ /* 0x000fe2000f8efc3f */
[----:B------:R-:W-:Y:S01]  /*1bd0*/  CS2R R100, SRZ ;  /* 0x0000000000647805 */ /* 0x000fe2000001ff00 */
[----:B------:R-:W-:Y:S01]  /*1be0*/  ULDC UR6, c[0x0][0x50c] ;  /* 0x0001430000067ab9 */ /* 0x000fe20000000800 */
[----:B------:R-:W-:Y:S01]  /*1bf0*/  CS2R R102, SRZ ;  /* 0x0000000000667805 */ /* 0x000fe2000001ff00 */
[----:B------:R-:W-:Y:S01]  /*1c00*/  ULEA UR10, UR4, UR5, 0x9 ;  /* 0x00000005040a7291 */ /* 0x000fe2000f8e483f */
[----:B------:R-:W-:Y:S01]  /*1c10*/  CS2R R104, SRZ ;  /* 0x0000000000687805 */ /* 0x000fe2000001ff00 */
[----:B------:R-:W-:Y:S01]  /*1c20*/  UISETP.NE.AND UP0, UPT, UR6, 0x2, UPT ;  /* 0x000000020600788c */ /* 0x000fe2000bf05270 */
[----:B------:R-:W-:Y:S01]  /*1c30*/  CS2R R106, SRZ ;  /* 0x00000000006a7805 */ /* 0x000fe2000001ff00 */
[----:B------:R-:W-:Y:S01]  /*1c40*/  UMOV UR5, 0x2 ;  /* 0x0000000200057882 */ /* 0x000fe20000000000 */
[----:B------:R-:W-:Y:S01]  /*1c50*/  CS2R R108, SRZ ;  /* 0x00000000006c7805 */ /* 0x000fe2000001ff00 */
[----:B------:R-:W-:Y:S01]  /*1c60*/  USEL UR6, URZ, 0x1, UP0 ;  /* 0x000000013f067887 */ /* 0x000fe20008000000 */
[----:B------:R-:W-:-:S02]  /*1c70*/  CS2R R110, SRZ ;  /* 0x00000000006e7805 */ /* 0x000fc4000001ff00 */
[----:B------:R-:W-:Y:S01]  /*1c80*/  CS2R R112, SRZ ;  /* 0x0000000000707805 */ /* 0x000fe2000001ff00 */
[----:B------:R-:W-:Y:S01]  /*1c90*/  QGMMA.64x128x32.F32.E4M3.E4M3 R24, gdesc[UR8], RZ, !UPT, gsb0 ;  /* 0x01e00000081879f3 */ /* 0x000fe2000c0008ff */
[----:B------:R-:W-:Y:S01]  /*1ca0*/  UIADD3 UR8, UR8, 0x2, URZ ;  /* 0x0000000208087890 */ /* 0x000fe2000fffe03f */
[----:B------:R-:W-:Y:S01]  /*1cb0*/  CS2R R114, SRZ ;  /* 0x0000000000727805 */ /* 0x000fe2000001ff00 */
[----:B------:R-:W-:Y:S01]  /*1cc0*/  UIADD3 UR10, UR10, 0x2, URZ ;  /* 0x000000020a0a7890 */ /* 0x000fe2000fffe03f */
[----:B------:R-:W-:Y:S01]  /*1cd0*/  ISETP.NE.AND P0, PT, RZ, UR6, PT ;  /* 0x00000006ff007c0c */ /* 0x000fe2000bf05270 */
[----:B------:R-:W-:Y:S01]  /*1ce0*/  UMOV UR9, 0x80000020 ;  /* 0x8000002000097882 */ /* 0x000fe20000000000 */
[----:B------:R-:W-:Y:S01]  /*1cf0*/  UMOV UR11, 0x80000020 ;  /* 0x80000020000b7882 */ /* 0x000fe20000000000 */
        /* <DEDUP_REMOVED lines=19> */
[----:B------:R-:W-:Y:S01]  /*1e30*/  CS2R R154, SRZ ;  /* 0x00000000009a7805 */ /* 0x000fe2000001ff00 */
[----:B------:R-:W-:-:S02]  /*1e40*/  WARPGROUP.DEPBAR.LE gsb0, 0x0 ;  /* 0x00008000000079c5 */ /* 0x000fc40000010000 */
[----:B------:R-:W-:-:S06]  /*1e50*/  WARPGROUP.ARRIVE ;  /* 0x00000000000079c5 */ /* 0x000fcc0000000000 */
[----:B------:R-:W-:Y:S03]  /*1e60*/  QGMMA.64x128x32.F32.E4M3.E4M3 R24, gdesc[UR8], R24, gsb0 ;  /* 0x01e00000081879f3 */ /* 0x000fe60008000818 */
[----:B------:R-:W-:Y:S02]  /*1e70*/  WARPGROUP.DEPBAR.LE gsb0, 0x0 ;  /* 0x00008000000079c5 */ /* 0x000fe40000010000 */
[----:B------:R-:W-:Y:S05]  /*1e80*/  @!P0 BRA `(.L_x_22) ;  /* 0x0000000400048947 */ /* 0x000fea0003800000 */
[----:B------:R-:W-:Y:S01]  /*1e90*/  FADD R155, RZ, R24 ;  /* 0x00000018ff9b7221 */ /* 0x000fe20000000000 */
[----:B------:R-:W-:-:S01]  /*1ea0*/  FADD R154, RZ, R25 ;  /* 0x00000019ff9a7221 */ /* 0x000fc20000000000 */
        /* <DEDUP_REMOVED lines=62> */
[----:B------:R-:W-:-:S06]  /*2290*/  UMOV UR5, URZ ;  /* 0x0000003f00057c82 */ /* 0x000fcc0008000000 */
.L_x_22:
[----:B------:R-:W-:-:S04]  /*22a0*/  UIADD3 UR13, UR4, 0x1, URZ ;  /* 0x00000001040d7890 */ /* 0x000fc8000fffe03f */
[----:B------:R-:W-:-:S04]  /*22b0*/  UISETP.NE.AND UP0, UPT, UR13, 0xc, UPT ;  /* 0x0000000c0d00788c */ /* 0x000fc8000bf05270 */
[----:B------:R-:W-:Y:S02]  /*22c0*/  USEL UR7, URZ, 0x1, UP0 ;  /* 0x000000013f077887 */ /* 0x000fe40008000000 */
[----:B------:R-:W-:Y:S02]  /*22d0*/  USEL UR13, UR13, URZ, UP0 ;  /* 0x0000003f0d0d7287 */ /* 0x000fe40008000000 */
[----:B------:R-:W-:-:S06]  /*22e0*/  ULOP3.LUT UR7, UR48, UR7, URZ, 0x3c, !UPT ;  /* 0x0000000730077292 */ /* 0x000fcc000f8e3c3f */
[----:B------:R-:W-:Y:S01]  /*22f0*/  MOV R6, UR7 ;  /* 0x0000000700067c02 */ /* 0x000fe20008000f00 */
[----:B------:R-:W-:-:S06]  /*2300*/  UMOV UR7, 0x1 ;  /* 0x0000000100077882 */ /* 0x000fcc0000000000 */
.L_x_17:
[----:B------:R-:W-:-:S04]  /*2310*/  UISETP.LT.AND UP0, UPT, UR49, 0x1, UPT ;  /* 0x000000013100788c */ /* 0x000fc8000bf01270 */
[----:B------:R-:W-:-:S04]  /*2320*/  USEL UR8, UR49, 0x1, UP0 ;  /* 0x0000000131087887 */ /* 0x000fc80008000000 */
[----:B------:R-:W-:-:S04]  /*2330*/  UIADD3 UR8, UR49, -UR8, URZ ;  /* 0x8000000831087290 */ /* 0x000fc8000fffe03f */
[----:B------:R-:W-:-:S06]  /*2340*/  UISETP.GE.AND UP0, UPT, UR8, 0x1, UPT ;  /* 0x000000010800788c */ /* 0x000fcc000bf06270 */
[----:B------:R-:W-:-:S13]  /*2350*/  PLOP3.LUT P0, PT, PT, PT, UP0, 0x80, 0x0 ;  /* 0x000000000000781c */ /* 0x000fda0003f0f008 */
[----:B------:R-:W-:Y:S05]  /*2360*/  @!P0 BRA `(.L_x_23) ;  /* 0x0000000400fc8947 */ /* 0x000fea0003800000 */
[----:B--23--:R-:W-:Y:S01]  /*2370*/  MOV R0, UR8 ;  /* 0x0000000800007c02 */ /* 0x00cfe20008000f00 */
[----:B------:R-:W-:Y:S01]  /*2380*/  UMOV UR14, UR4 ;  /* 0x00000004000e7c82 */ /* 0x000fe20008000000 */
[----:B------:R-:W-:-:S05]  /*2390*/  ULDC UR15, c[0x0][0x50c] ;  /* 0x00014300000f7ab9 */ /* 0x000fca0000000800 */
.L_x_31:
[----:B------:R-:W-:-:S13]  /*23a0*/  ISETP.NE.AND P1, PT, R156, 0x3, PT ;  /* 0x000000039c00780c */ /* 0x000fda0003f25270 */
[----:B--23--:R-:W-:Y:S05]  /*23b0*/  @!P1 BRA `(.L_x_24) ;  /* 0x0000000000049947 */ /* 0x00cfea0003800000 */
[----:B------:R-:W-:Y:S01]  /*23c0*/  BPT.TRAP 0x1 ;  /* 0x000000040000795c */ /* 0x000fe20000300000 */
.L_x_24:
[----:B------:R-:W-:Y:S01]  /*23d0*/  ULEA UR8, UR13, UR50, 0x3 ;  /* 0x000000320d087291 */ /* 0x000fe2000f8e183f */
[----:B------:R-:W-:-:S08]  /*23e0*/  SHF.L.U32 R4, R6, 0x1f, RZ ;  /* 0x0000001f06047819 */ /* 0x000fd000000006ff */
[----:B------:R2:W3:Y:S01]  /*23f0*/  SYNCS.PHASECHK.TRANS64.TRYWAIT P0, [UR8], R4 ;  /* 0x00000004ff0075a7 */ /* 0x0004e20008000148 */
[----:B------:R-:W-:Y:S05]  /*2400*/  @!P1 BRA `(.L_x_25) ;  /* 0x0000000000049947 */ /* 0x000fea0003800000 */
[----:B------:R-:W-:Y:S01]  /*2410*/  BPT.TRAP 0x1 ;  /* 0x000000040000795c */ /* 0x000fe20000300000 */
.L_x_25:
[----:B---3--:R-:W-:Y:S05]  /*2420*/  @P0 BRA `(.L_x_26) ;  /* 0x0000000000080947 */ /* 0x008fea0003800000 */
[----:B------:R-:W3:Y:S02]  /*2430*/  SYNCS.PHASECHK.TRANS64.TRYWAIT P0, [UR8], R4 ;  /* 0x00000004ff0075a7 */ /* 0x000ee40008000148 */
[----:B---3--:R-:W-:Y:S05]  /*2440*/  @!P0 BRA `(.L_x_27) ;  /* 0x000000c800548947 */ /* 0x008fea0003800000 */
.L_x_26:
[----:B------:R-:W-:Y:S01]  /*2450*/  UIADD3 UR8, UR50, 0x1e300, URZ ;  /* 0x0001e30032087890 */ /* 0x000fe2000fffe03f */
[----:B------:R-:W-:Y:S01]  /*2460*/  WARPGROUP.ARRIVE ;  /* 0x00000000000079c5 */ /* 0x000fe20000000000 */
[----:B------:R-:W-:Y:S02]  /*2470*/  UISETP.NE.AND UP0, UPT, UR6, URZ, UPT ;  /* 0x0000003f0600728c */ /* 0x000fe4000bf05270 */
[----:B------:R-:W-:Y:S02]  /*2480*/  USHF.R.U32.HI UR8, URZ, 0x4, UR8 ;  /* 0x000000043f087899 */ /* 0x000fe40008011608 */
[----:B------:R-:W-:Y:S02]  /*2490*/  USEL UR7, UR7, URZ, !UP0 ;  /* 0x0000003f07077287 */ /* 0x000fe4000c000000 */
[----:B------:R-:W-:Y:S02]  /*24a0*/  ULOP3.LUT UR6, UR8, 0x3fff, URZ, 0xc0, !UPT ;  /* 0x00003fff08067892 */ /* 0x000fe4000f8ec03f */
[----:B------:R-:W-:-:S02]  /*24b0*/  ULOP3.LUT UR8, UR12, 0x10000, URZ, 0xfc, !UPT ;  /* 0x000100000c087892 */ /* 0x000fc4000f8efc3f */
[----:B------:R-:W-:Y:S02]  /*24c0*/  ULOP3.LUT UR6, UR6, 0x10000, URZ, 0xfc, !UPT ;  /* 0x0001000006067892 */ /* 0x000fe4000f8efc3f */
[----:B------:R-:W-:Y:S02]  /*24d0*/  UISETP.NE.U32.AND UP0, UPT, UR7, URZ, UPT ;  /* 0x0000003f0700728c */ /* 0x000fe4000bf05070 */
[----:B------:R-:W-:Y:S02]  /*24e0*/  ULEA UR8, UR13, UR8, 0x9 ;  /* 0x000000080d087291 */ /* 0x000fe4000f8e483f */
[----:B------:R-:W-:Y:S01]  /*24f0*/  ULEA UR10, UR13, UR6, 0x9 ;  /* 0x000000060d0a7291 */ /* 0x000fe2000f8e483f */
[----:B------:R-:W-:Y:S01]  /*2500*/  UMOV UR9, 0x80000020 ;  /* 0x8000002000097882 */ /* 0x000fe20000000000 */
[----:B------:R-:W-:Y:S01]  /*2510*/  UMOV UR11, 0x80000020 ;  /* 0x80000020000b7882 */ /* 0x000fe20000000000 */
[----:B------:R-:W-:-:S06]  /*2520*/  UIADD3 UR5, UR5, 0x2, URZ ;  /* 0x0000000205057890 */ /* 0x000fcc000fffe03f */
[----:B------:R-:W-:Y:S01]  /*2530*/  QGMMA.64x128x32.F32.E4M3.E4M3 R24, gdesc[UR8], R24, UP0, gsb0 ;  /* 0x01e00000081879f3 */ /* 0x000fe2000b800818 */
[----:B------:R-:W-:Y:S02]  /*2540*/  UIADD3 UR8, UR8, 0x2, URZ ;  /* 0x0000000208087890 */ /* 0x000fe4000fffe03f */
[----:B------:R-:W-:Y:S01]  /*2550*/  UIADD3 UR10, UR10, 0x2, URZ ;  /* 0x000000020a0a7890 */ /* 0x000fe2000fffe03f */
[----:B------:R-:W-:Y:S01]  /*2560*/  UMOV UR9, 0x80000020 ;  /* 0x8000002000097882 */ /* 0x000fe20000000000 */
[----:B------:R-:W-:Y:S01]  /*2570*/  UMOV UR11, 0x80000020 ;  /* 0x80000020000b7882 */ /* 0x000fe20000000000 */
[----:B------:R-:W-:-:S04]  /*2580*/  UISETP.NE.AND UP0, UPT, UR5, UR15, UPT ;  /* 0x0000000f0500728c */ /* 0x000fc8000bf05270 */
[----:B------:R-:W-:-:S06]  /*2590*/  USEL UR6, URZ, 0x1, UP0 ;  /* 0x000000013f067887 */ /* 0x000fcc0008000000 */
[----:B------:R-:W-:Y:S01]  /*25a0*/  ISETP.NE.AND P0, PT, RZ, UR6, PT ;  /* 0x00000006ff007c0c */ /* 0x000fe2000bf05270 */
[----:B------:R-:W-:Y:S02]  /*25b0*/  WARPGROUP.DEPBAR.LE gsb0, 0x0 ;  /* 0x00008000000079c5 */ /* 0x000fe40000010000 */
[----:B------:R-:W-:-:S06]  /*25c0*/  WARPGROUP.ARRIVE ;  /* 0x00000000000079c5 */ /* 0x000fcc0000000000 */
[----:B------:R-:W-:Y:S03]  /*25d0*/  QGMMA.64x128x32.F32.E4M3.E4M3 R24, gdesc[UR8], R24, gsb0 ;  /* 0x01e00000081879f3 */ /* 0x000fe60008000818 */
[----:B------:R-:W-:Y:S02]  /*25e0*/  WARPGROUP.DEPBAR.LE gsb0, 0x0 ;  /* 0x00008000000079c5 */ /* 0x000fe40000010000 */
[----:B------:R-:W-:Y:S05]  /*25f0*/  @!P0 BRA `(.L_x_28) ;  /* 0x0000000400048947 */ /* 0x000fea0003800000 */
[----:B------:R-:W-:Y:S01]  /*2600*/  FADD R155, R24, R155 ;  /* 0x0000009b189b7221 */ /* 0x000fe20000000000 */
[----:B------:R-:W-:-:S01]  /*2610*/  FADD R154, R25, R154 ;  /* 0x0000009a199a7221 */ /* 0x000fc20000000000 */
        /* <DEDUP_REMOVED lines=62> */
[----:B------:R-:W-:-:S06]  /*2a00*/  UMOV UR5, URZ ;  /* 0x0000003f00057c82 */ /* 0x000fcc0008000000 */
.L_x_28:
[----:B------:R-:W-:Y:S05]  /*2a10*/  @!P1 BRA `(.L_x_29) ;  /* 0x0000000000049947 */ /* 0x000fea0003800000 */
[----:B------:R-:W-:Y:S01]  /*2a20*/  BPT.TRAP 0x1 ;  /* 0x000000040000795c */ /* 0x000fe20000300000 */
.L_x_29:
[----:B------:R-:W-:Y:S01]  /*2a30*/  ULEA UR7, UR14, UR50, 0x3 ;  /* 0x000000320e077291 */ /* 0x000fe2000f8e183f */
[----:B------:R-:W-:-:S03]  /*2a40*/  ISETP.GT.U32.AND P0, PT, R19, 0x1, PT ;  /* 0x000000011300780c */ /* 0x000fc60003f04070 */
[----:B------:R-:W-:-:S04]  /*2a50*/  UIADD3 UR7, UR7, 0x60, URZ ;  /* 0x0000006007077890 */ /* 0x000fc8000fffe03f */
[----:B------:R-:W-:-:S09]  /*2a60*/  UPRMT UR7, URZ, 0x654, UR7 ;  /* 0x000006543f077896 */ /* 0x000fd20008000007 */
[----:B------:R-:W-:Y:S01]  /*2a70*/  SYNCS.ARRIVE.TRANS64.RED.A1T0 RZ, [UR7], RZ ;  /* 0x000000ffffff79a7 */ /* 0x000fe20008100407 */
[----:B------:R-:W-:Y:S05]  /*2a80*/  @P0 BRA `(.L_x_30) ;  /* 0x0000000000040947 */ /* 0x000fea0003800000 */
[----:B------:R-:W-:Y:S01]  /*2a90*/  BPT.TRAP 0x1 ;  /* 0x000000040000795c */ /* 0x000fe20000300000 */
.L_x_30:
[----:B------:R-:W-:Y:S01]  /*2aa0*/  UIADD3 UR13, UR13, 0x1, URZ ;  /* 0x000000010d0d7890 */ /* 0x000fe2000fffe03f */
[C---:B------:R-:W-:Y:S01]  /*2ab0*/  ISETP.GT.AND P0, PT, R0.reuse, 0x1, PT ;  /* 0x000000010000780c */ /* 0x040fe20003f04270 */
[----:B------:R-:W-:Y:S01]  /*2ac0*/  UIADD3 UR14, UR14, 0x1, URZ ;  /* 0x000000010e0e7890 */ /* 0x000fe2000fffe03f */
[----:B------:R-:W-:Y:S01]  /*2ad0*/  VIADD R0, R0, 0xffffffff ;  /* 0xffffffff00007836 */ /* 0x000fe20000000000 */
[----:B------:R-:W-:Y:S02]  /*2ae0*/  UISETP.NE.AND UP0, UPT, UR13, 0xc, UPT ;  /* 0x0000000c0d00788c */ /* 0x000fe4000bf05270 */
[----:B------:R-:W-:Y:S02]  /*2af0*/  UISETP.NE.AND UP1, UPT, UR14, 0xc, UPT ;  /* 0x0000000c0e00788c */ /* 0x000fe4000bf25270 */
[----:B------:R-:W-:Y:S02]  /*2b00*/  USEL UR7, URZ, 0x1, UP0 ;  /* 0x000000013f077887 */ /* 0x000fe40008000000 */
[----:B------:R-:W-:-:S02]  /*2b10*/  USEL UR13, UR13, URZ, UP0 ;  /* 0x0000003f0d0d7287 */ /* 0x000fc40008000000 */
[----:B------:R-:W-:Y:S02]  /*2b20*/  USEL UR14, UR14, URZ, UP1 ;  /* 0x0000003f0e0e7287 */ /* 0x000fe40008800000 */
[----:B------:R-:W-:Y:S01]  /*2b30*/  LOP3.LUT R6, R6, UR7, RZ, 0x3c, !PT ;  /* 0x0000000706067c12 */ /* 0x000fe2000f8e3cff */
[----:B------:R-:W-:Y:S01]  /*2b40*/  UMOV UR7, 0x1 ;  /* 0x0000000100077882 */ /* 0x000fe20000000000 */
[----:B------:R-:W-:Y:S08]  /*2b50*/  @P0 BRA `(.L_x_31) ;  /* 0xfffffff800100947 */ /* 0x000ff0000383ffff */
.L_x_23:
[----:B------:R-:W-:Y:S01]  /*2b60*/  UISETP.NE.AND UP0, UPT, UR5, URZ, UPT ;  /* 0x0000003f0500728c */ /* 0x000fe2000bf05270 */
[----:B--23--:R-:W2:Y:S03]  /*2b70*/  LDC R0, c[0x0][0x28c] ;  /* 0x0000a300ff007b82 */ /* 0x00cea60000000800 */
[----:B------:R-:W-:-:S06]  /*2b80*/  USEL UR5, URZ, 0x1, !UP0 ;  /* 0x000000013f057887 */ /* 0x000fcc000c000000 */
[----:B------:R-:W-:Y:S02]  /*2b90*/  ISETP.NE.AND P0, PT, RZ, UR5, PT ;  /* 0x00000005ff007c0c */ /* 0x000fe4000bf05270 */
[----:B--2---:R-:W-:-:S11]  /*2ba0*/  ISETP.GE.AND P1, PT, R0, 0x1, PT ;  /* 0x000000010000780c */ /* 0x004fd60003f26270 */
[----:B------:R-:W-:Y:S05]  /*2bb0*/  @!P0 BRA `(.L_x_32) ;  /* 0x0000000400008947 */ /* 0x000fea0003800000 */
[----:B------:R-:W-:Y:S01]  /*2bc0*/  FADD R155, R24, R155 ;  /* 0x0000009b189b7221 */ /* 0x000fe20000000000 */
        /* <DEDUP_REMOVED lines=62> */
[----:B------:R-:W-:-:S07]  /*2fb0*/  FADD R92, R92, R87 ;  /* 0x000000575c5c7221 */ /* 0x000fce0000000000 */
.L_x_32:
[----:B------:R-:W-:Y:S05]  /*2fc0*/  @!P1 BRA `(.L_x_33) ;  /* 0x0000000000409947 */ /* 0x000fea0003800000 */
[----:B------:R-:W-:-:S13]  /*2fd0*/  ISETP.NE.AND P0, PT, R156, 0x3, PT ;  /* 0x000000039c00780c */ /* 0x000fda0003f05270 */
[----:B------:R-:W-:Y:S05]  /*2fe0*/  @!P0 BRA `(.L_x_34) ;  /* 0x0000000000048947 */ /* 0x000fea0003800000 */
[----:B------:R-:W-:Y:S01]  /*2ff0*/  BPT.TRAP 0x1 ;  /* 0x000000040000795c */ /* 0x000fe20000300000 */
.L_x_34:
[----:B------:R-:W-:Y:S01]  /*3000*/  UISETP.LT.AND UP0, UPT, UR49, 0x1, UPT ;  /* 0x000000013100788c */ /* 0x000fe2000bf01270 */
[----:B------:R-:W-:-:S03]  /*3010*/  ISETP.GT.U32.AND P0, PT, R19, 0x1, PT ;  /* 0x000000011300780c */ /* 0x000fc60003f04070 */
[----:B------:R-:W-:-:S04]  /*3020*/  USEL UR5, UR49, 0x1, UP0 ;  /* 0x0000000131057887 */ /* 0x000fc80008000000 */
[----:B------:R-:W-:-:S04]  /*3030*/  UIADD3 UR5, UR4, UR49, -UR5 ;  /* 0x0000003104057290 */ /* 0x000fc8000fffe805 */
[----:B------:R-:W-:-:S04]  /*3040*/  UIMAD.WIDE.U32 UR6, UR5, -0x55555555, URZ ;  /* 0xaaaaaaab050678a5 */ /* 0x000fc8000f8e003f */
[----:B------:R-:W-:-:S04]  /*3050*/  USHF.R.U32.HI UR6, URZ, 0x3, UR7 ;  /* 0x000000033f067899 */ /* 0x000fc80008011607 */
[----:B------:R-:W-:-:S04]  /*3060*/  UIMAD UR5, UR6, -0xc, UR5 ;  /* 0xfffffff4060578a4 */ /* 0x000fc8000f8e0205 */
[----:B------:R-:W-:-:S04]  /*3070*/  ULEA UR5, UR5, UR50, 0x3 ;  /* 0x0000003205057291 */ /* 0x000fc8000f8e183f */
[----:B------:R-:W-:-:S04]  /*3080*/  UIADD3 UR5, UR5, 0x60, URZ ;  /* 0x0000006005057890 */ /* 0x000fc8000fffe03f */
[----:B------:R-:W-:-:S09]  /*3090*/  UPRMT UR5, URZ, 0x654, UR5 ;  /* 0x000006543f057896 */ /* 0x000fd20008000005 */
[----:B------:R-:W-:Y:S01]  /*30a0*/  SYNCS.ARRIVE.TRANS64.RED.A1T0 RZ, [UR5], RZ ;  /* 0x000000ffffff79a7 */ /* 0x000fe20008100405 */
[----:B------:R-:W-:Y:S05]  /*30b0*/  @P0 BRA `(.L_x_33) ;  /* 0x0000000000040947 */ /* 0x000fea0003800000 */
[----:B------:R-:W-:Y:S01]  /*30c0*/  BPT.TRAP 0x1 ;  /* 0x000000040000795c */ /* 0x000fe20000300000 */
.L_x_33:
[----:B------:R-:W-:Y:S01]  /*30d0*/  UIADD3 UR6, UR50, 0x200, URZ ;  /* 0x0000020032067890 */ /* 0x000fe2000fffe03f */
[----:B------:R-:W-:Y:S01]  /*30e0*/  R2UR UR46, R3 ;  /* 0x00000000032e72ca */ /* 0x000fe200000e0000 */
[----:B------:R-:W-:Y:S01]  /*30f0*/  UIADD3 UR51, UR49, UR4, URZ ;  /* 0x0000000431337290 */ /* 0x000fe2000fffe03f */
[----:B------:R-:W-:Y:S01]  /*3100*/  R2UR UR45, R8 ;  /* 0x00000000082d72ca */ /* 0x000fe200000e0000 */
[----:B------:R-:W-:Y:S02]  /*3110*/  UISETP.GE.U32.AND UP1, UPT, UR49, 0xc, UPT ;  /* 0x0000000c3100788c */ /* 0x000fe4000bf26070 */
[----:B------:R-:W-:Y:S02]  /*3120*/  ULOP3.LUT UP2, URZ, UR6, 0x9f, URZ, 0xc0, !UPT ;  /* 0x0000009f063f7892 */ /* 0x000fe4000f84c03f */
[----:B------:R-:W-:-:S04]  /*3130*/  UISETP.GT.U32.AND UP0, UPT, UR51, 0xb, UPT ;  /* 0x0000000b3300788c */ /* 0x000fc8000bf04070 */
[----:B------:R-:W-:Y:S01]  /*3140*/  UISETP.LT.U32.AND UP0, UPT, UR49, 0xc, UP0 ;  /* 0x0000000c3100788c */ /* 0x000fe20008701070 */
[----:B------:R-:W-:Y:S01]  /*3150*/  PLOP3.LUT P0, PT, PT, PT, UP2, 0x80, 0x0 ;  /* 0x000000000000781c */ /* 0x000fe20003f0f028 */
[----:B------:R-:W-:Y:S02]  /*3160*/  USHF.L.U32 UR46, UR46, 0x7, URZ ;  /* 0x000000072e2e7899 */ /* 0x000fe4000800063f */
[----:B------:R-:W-:Y:S02]  /*3170*/  @UP1 UIMAD.WIDE.U32 UR4, UR51, -0x55555555, URZ ;  /* 0xaaaaaaab330418a5 */ /* 0x000fe4000f8e003f */
[----:B------:R-:W-:Y:S02]  /*3180*/  USEL UR6, URZ, 0x1, !UP0 ;  /* 0x000000013f067887 */ /* 0x000fe4000c000000 */
[----:B------:R-:W-:Y:S02]  /*3190*/  @UP1 USHF.R.U32.HI UR4, URZ, 0x3, UR5 ;  /* 0x000000033f041899 */ /* 0x000fe40008011605 */
[----:B------:R-:W-:-:S02]  /*31a0*/  ULOP3.LUT UR48, UR48, UR6, URZ, 0x3c, !UPT ;  /* 0x0000000630307292 */ /* 0x000fc4000f8e3c3f */
[----:B------:R-:W-:Y:S02]  /*31b0*/  USHF.L.U32 UR45, UR45, 0x7, URZ ;  /* 0x000000072d2d7899 */ /* 0x000fe4000800063f */
[----:B------:R-:W-:Y:S01]  /*31c0*/  @UP1 ULOP3.LUT UR48, UR48, 0x1, UR4, 0x78, !UPT ;  /* 0x0000000130301892 */ /* 0x000fe2000f8e7804 */
[----:B------:R-:W-:Y:S11]  /*31d0*/  @!P0 BRA `(.L_x_35) ;  /* 0x0000000000408947 */ /* 0x000ff60003800000 */
[----:B------:R-:W-:Y:S01]  /*31e0*/  MOV R0, 0x0 ;  /* 0x0000000000007802 */ /* 0x000fe20000000f00 */
[----:B------:R-:W-:Y:S01]  /*31f0*/  ULDC.64 UR4, c[0x4][0x70] ;  /* 0x01001c0000047ab9 */ /* 0x000fe20000000a00 */
[----:B------:R-:W-:Y:S01]  /*3200*/  ULDC.64 UR6, c[0x4][0x8] ;  /* 0x0100020000067ab9 */ /* 0x000fe20000000a00 */
[----:B------:R-:W-:Y:S01]  /*3210*/  MOV R4, UR4 ;  /* 0x0000000400047c02 */ /* 0x000fe20008000f00 */
[----:B------:R2:W3:Y:S01]  /*3220*/  LDC.64 R14, c[0x4][R0] ;  /* 0x01000000000e7b82 */ /* 0x0004e20000000a00 */
[----:B------:R-:W-:Y:S01]  /*3230*/  MOV R5, UR5 ;  /* 0x0000000500057c02 */ /* 0x000fe20008000f00 */
[----:B------:R-:W-:Y:S01]  /*3240*/  ULDC.64 UR4, c[0x4][0x78] ;  /* 0x01001e0000047ab9 */ /* 0x000fe20000000a00 */
[----:B------:R-:W-:Y:S01]  /*3250*/  MOV R10, UR6 ;  /* 0x00000006000a7c02 */ /* 0x000fe20008000f00 */
[----:B------:R-:W-:Y:S01]  /*3260*/  IMAD.U32 R6, RZ, RZ, UR4 ;  /* 0x00000004ff067e24 */ /* 0x000fe2000f8e00ff */
[----:B------:R-:W-:Y:S01]  /*3270*/  MOV R7, UR5 ;  /* 0x0000000500077c02 */ /* 0x000fe20008000f00 */
[----:B------:R-:W-:Y:S01]  /*3280*/  IMAD.U32 R11, RZ, RZ, UR7 ;  /* 0x00000007ff0b7e24 */ /* 0x000fe2000f8e00ff */
[----:B------:R-:W-:Y:S01]  /*3290*/  MOV R8, 0x70 ;  /* 0x0000007000087802 */ /* 0x000fe20000000f00 */
[----:B------:R-:W-:Y:S01]  /*32a0*/  IMAD.MOV.U32 R13, RZ, RZ, RZ ;  /* 0x000000ffff0d7224 */ /* 0x000fe200078e00ff */
[----:B--2---:R-:W-:-:S07]  /*32b0*/  MOV R12, 0x1 ;  /* 0x00000001000c7802 */ /* 0x004fce0000000f00 */
[----:B------:R-:W-:-:S07]  /*32c0*/  LEPC R20, `(.L_x_35) ;  /* 0x000000001014794e */ /* 0x000fce0000000000 */
[----:B-1-3-5:R-:W-:Y:S05]  /*32d0*/  CALL.ABS.NOINC R14 ;  /* 0x000000000e007343 */ /* 0x02afea0003c00000 */
.L_x_35:
[----:B------:R-:W-:-:S04]  /*32e0*/  UIADD3 UR4, UR50, 0x4200, URZ ;  /* 0x0000420032047890 */ /* 0x000fc8000fffe03f */
[----:B------:R-:W-:-:S06]  /*32f0*/  ULOP3.LUT UP0, URZ, UR4, 0x9f, URZ, 0xc0, !UPT ;  /* 0x0000009f043f7892 */ /* 0x000fcc000f80c03f */
[----:B------:R-:W-:-:S13]  /*3300*/  PLOP3.LUT P0, PT, PT, PT, UP0, 0x80, 0x0 ;  /* 0x000000000000781c */ /* 0x000fda0003f0f008 */
[----:B------:R-:W-:Y:S05]  /*3310*/  @!P0 BRA `(.L_x_36) ;  /* 0x0000000000408947 */ /* 0x000fea0003800000 */
[----:B------:R-:W-:Y:S01]  /*3320*/  MOV R0, 0x0 ;  /* 0x0000000000007802 */ /* 0x000fe20000000f00 */
[----:B------:R-:W-:Y:S01]  /*3330*/  ULDC.64 UR4, c[0x4][0x70] ;  /* 0x01001c0000047ab9 */ /* 0x000fe20000000a00 */
[----:B------:R-:W-:Y:S01]  /*3340*/  ULDC.64 UR6, c[0x4][0x78] ;  /* 0x01001e0000067ab9 */ /* 0x000fe20000000a00 */
[----:B------:R-:W-:Y:S01]  /*3350*/  MOV R4, UR4 ;  /* 0x0000000400047c02 */ /* 0x000fe20008000f00 */
[----:B------:R2:W3:Y:S01]  /*3360*/  LDC.64 R14, c[0x4][R0] ;  /* 0x01000000000e7b82 */ /* 0x0004e20000000a00 */
[----:B------:R-:W-:Y:S01]  /*3370*/  MOV R5, UR5 ;  /* 0x0000000500057c02 */ /* 0x000fe20008000f00 */
[----:B------:R-:W-:Y:S01]  /*3380*/  ULDC.64 UR4, c[0x4][0x10] ;  /* 0x0100040000047ab9 */ /* 0x000fe20000000a00 */
[----:B------:R-:W-:Y:S01]  /*3390*/  IMAD.U32 R6, RZ, RZ, UR6 ;  /* 0x00000006ff067e24 */ /* 0x000fe2000f8e00ff */
[----:B------:R-:W-:Y:S01]  /*33a0*/  MOV R7, UR7 ;  /* 0x0000000700077c02 */ /* 0x000fe20008000f00 */
[----:B------:R-:W-:Y:S01]  /*33b0*/  IMAD.U32 R11, RZ, RZ, UR5 ;  /* 0x00000005ff0b7e24 */ /* 0x000fe2000f8e00ff */
[----:B------:R-:W-:Y:S01]  /*33c0*/  MOV R10, UR4 ;  /* 0x00000004000a7c02 */ /* 0x000fe20008000f00 */
[----:B------:R-:W-:Y:S01]  /*33d0*/  IMAD.MOV.U32 R13, RZ, RZ, RZ ;  /* 0x000000ffff0d7224 */ /* 0x000fe200078e00ff */
[----:B------:R-:W-:-:S02]  /*33e0*/  MOV R8, 0x70 ;  /* 0x0000007000087802 */ /* 0x000fc40000000f00 */
[----:B--2---:R-:W-:-:S07]  /*33f0*/  MOV R12, 0x1 ;  /* 0x00000001000c7802 */ /* 0x004fce0000000f00 */
[----:B------:R-:W-:-:S07]  /*3400*/  LEPC R20, `(.L_x_36) ;  /* 0x000000001014794e */ /* 0x000fce0000000000 */
[----:B-1-3-5:R-:W-:Y:S05]  /*3410*/  CALL.ABS.NOINC R14 ;  /* 0x000000000e007343 */ /* 0x02afea0003c00000 */
.L_x_36:
[----:B------:R-:W2:Y:S02]  /*3420*/  LDC.64 R8, c[0x0][0x590] ;  /* 0x00016400ff087b82 */ /* 0x000ea40000000a00 */
[----:B--2---:R-:W-:-:S04]  /*3430*/  ISETP.NE.U32.AND P2, PT, R8, RZ, PT ;  /* 0x000000ff0800720c */ /* 0x004fc80003f45070 */
[----:B------:R-:W-:-:S13]  /*3440*/  ISETP.NE.AND.EX P2, PT, R9, RZ, PT, P2 ;  /* 0x000000ff0900720c */ /* 0x000fda0003f45320 */
[----:B------:R-:W-:Y:S05]  /*3450*/  @!P2 BRA `(.L_x_37) ;  /* 0x000000000034a947 */ /* 0x000fea0003800000 */
[----:B------:R-:W-:Y:S02]  /*3460*/  ULDC.64 UR4, c[0x0][0x588] ;  /* 0x0001620000047ab9 */ /* 0x000fe40000000a00 */
[----:B------:R-:W-:-:S04]  /*3470*/  ISETP.NE.U32.AND P0, PT, RZ, UR4, PT ;  /* 0x00000004ff007c0c */ /* 0x000fc8000bf05070 */
[----:B------:R-:W-:-:S13]  /*3480*/  ISETP.NE.AND.EX P0, PT, RZ, UR5, PT, P0 ;  /* 0x00000005ff007c0c */ /* 0x000fda000bf05300 */
[----:B------:R-:W-:Y:S05]  /*3490*/  @!P0 BRA `(.L_x_38) ;  /* 0x0000000000188947 */ /* 0x000fea0003800000 */
[----:B------:R-:W2:Y:S01]  /*34a0*/  LDC.64 R4, c[0x0][0x588] ;  /* 0x00016200ff047b82 */ /* 0x000ea20000000a00 */
[----:B------:R-:W-:-:S04]  /*34b0*/  IMAD R3, R8, UR47, RZ ;  /* 0x0000002f08037c24 */ /* 0x000fc8000f8e02ff */
[----:B--2---:R-:W-:-:S05]  /*34c0*/  IMAD.WIDE R4, R3, 0x4, R4 ;  /* 0x0000000403047825 */ /* 0x004fca00078e0204 */
[----:B-----5:R2:W5:Y:S01]  /*34d0*/  LDG.E R88, desc[UR40][R4.64] ;  /* 0x0000002804587981 */ /* 0x020562000c1e1900 */
[----:B------:R-:W-:Y:S01]  /*34e0*/  MOV R22, 0x1 ;  /* 0x0000000100167802 */ /* 0x000fe20000000f00 */
[----:B------:R-:W-:Y:S06]  /*34f0*/  BRA `(.L_x_37) ;  /* 0x00000000000c7947 */ /* 0x000fec0003800000 */
.L_x_38:
[----:B------:R-:W-:Y:S01]  /*3500*/  ULDC UR4, c[0x0][0x580] ;  /* 0x0001600000047ab9 */ /* 0x000fe20000000800 */
[----:B------:R-:W-:Y:S01]  /*3510*/  MOV R22, 0x1 ;  /* 0x0000000100167802 */ /* 0x000fe20000000f00 */
[----:B-----5:R-:W-:-:S07]  /*3520*/  IMAD.U32 R88, RZ, RZ, UR4 ;  /* 0x00000004ff587e24 */ /* 0x020fce000f8e00ff */
.L_x_37:
[----:B------:R-:W3:Y:S02]  /*3530*/  LDC.64 R6, c[0x0][0x5b0] ;  /* 0x00016c00ff067b82 */ /* 0x000ee40000000a00 */
[----:B---3--:R-:W-:-:S04]  /*3540*/  ISETP.NE.U32.AND P0, PT, R6, RZ, PT ;  /* 0x000000ff0600720c */ /* 0x008fc80003f05070 */
[----:B------:R-:W-:-:S13]  /*3550*/  ISETP.NE.AND.EX P0, PT, R7, RZ, PT, P0 ;  /* 0x000000ff0700720c */ /* 0x000fda0003f05300 */
[----:B------:R-:W-:Y:S05]  /*3560*/  @!P0 BRA `(.L_x_39) ;  /* 0x00000000002c8947 */ /* 0x000fea0003800000 */
[----:B------:R-:W-:Y:S02]  /*3570*/  ULDC.64 UR4, c[0x0][0x5a8] ;  /* 0x00016a0000047ab9 */ /* 0x000fe40000000a00 */
[----:B------:R-:W-:-:S04]  /*3580*/  ISETP.NE.U32.AND P0, PT, RZ, UR4, PT ;  /* 0x00000004ff007c0c */ /* 0x000fc8000bf05070 */
[----:B------:R-:W-:-:S13]  /*3590*/  ISETP.NE.AND.EX P0, PT, RZ, UR5, PT, P0 ;  /* 0x00000005ff007c0c */ /* 0x000fda000bf05300 */
[----:B------:R-:W-:Y:S05]  /*35a0*/  @!P0 BRA `(.L_x_40) ;  /* 0x0000000000148947 */ /* 0x000fea0003800000 */
[----:B--2---:R-:W2:Y:S01]  /*35b0*/  LDC.64 R4, c[0x0][0x5a8] ;  /* 0x00016a00ff047b82 */ /* 0x004ea20000000a00 */
[----:B------:R-:W-:-:S04]  /*35c0*/  IMAD R3, R6, UR47, RZ ;  /* 0x0000002f06037c24 */ /* 0x000fc8000f8e02ff */
[----:B--2---:R-:W-:-:S05]  /*35d0*/  IMAD.WIDE R4, R3, 0x4, R4 ;  /* 0x0000000403047825 */ /* 0x004fca00078e0204 */
[----:B-1---5:R3:W5:Y:S01]  /*35e0*/  LDG.E R89, desc[UR40][R4.64] ;  /* 0x0000002804597981 */ /* 0x022762000c1e1900 */
[----:B------:R-:W-:Y:S05]  /*35f0*/  BRA `(.L_x_39) ;  /* 0x0000000000087947 */ /* 0x000fea0003800000 */
.L_x_40:
[----:B------:R-:W-:Y:S02]  /*3600*/  ULDC UR4, c[0x0][0x5a0] ;  /* 0x0001680000047ab9 */ /* 0x000fe40000000800 */
[----:B-1---5:R-:W-:-:S07]  /*3610*/  MOV R89, UR4 ;  /* 0x0000000400597c02 */ /* 0x022fce0008000f00 */
.L_x_39:
[----:B------:R-:W-:Y:S01]  /*3620*/  ULDC.64 UR4, c[0x0][0x588] ;  /* 0x0001620000047ab9 */ /* 0x000fe20000000a00 */
[----:B------:R-:W-:Y:S01]  /*3630*/  ISETP.NE.U32.AND P3, PT, R8, RZ, PT ;  /* 0x000000ff0800720c */ /* 0x000fe20003f65070 */
[----:B------:R-:W-:Y:S02]  /*3640*/  UISETP.NE.U32.AND UP0, UPT, UR4, URZ, UPT ;  /* 0x0000003f0400728c */ /* 0x000fe4000bf05070 */
[----:B------:R-:W-:Y:S02]  /*3650*/  ISETP.NE.U32.AND P4, PT, RZ, UR4, PT ;  /* 0x00000004ff007c0c */ /* 0x000fe4000bf85070 */
[----:B------:R-:W-:Y:S01]  /*3660*/  ISETP.NE.AND.EX P3, PT, R9, RZ, PT, P3 ;  /* 0x000000ff0900720c */ /* 0x000fe20003f65330 */
[----:B------:R-:W-:Y:S02]  /*3670*/  UISETP.NE.AND.EX UP0, UPT, UR5, URZ, UPT, UP0 ;  /* 0x0000003f0500728c */ /* 0x000fe4000bf05300 */
[----:B------:R-:W-:Y:S02]  /*3680*/  ISETP.NE.AND.EX P4, PT, RZ, UR5, PT, P4 ;  /* 0x00000005ff007c0c */ /* 0x000fe4000bf85340 */
[----:B------:R-:W-:-:S02]  /*3690*/  PLOP3.LUT P0, PT, PT, PT, PT, 0x8, 0x0 ;  /* 0x000000000000781c */ /* 0x000fc40003f0e170 */
[----:B------:R-:W-:-:S04]  /*36a0*/  PLOP3.LUT P1, PT, PT, PT, UP0, 0x80, 0x0 ;  /* 0x000000000000781c */ /* 0x000fc80003f2f008 */
[----:B------:R-:W-:-:S05]  /*36b0*/  PLOP3.LUT P1, PT, P1, PT, PT, 0x8, 0x0 ;  /* 0x000000000000781c */ /* 0x000fca0000f2e170 */
[----:B------:R-:W-:Y:S08]  /*36c0*/  @P4 BRA P3, `(.L_x_41) ;  /* 0x0000000000244947 */ /* 0x000ff00001800000 */
[----:B------:R-:W-:Y:S04]  /*36d0*/  BSSY B0, `(.L_x_41) ;  /* 0x0000008000007945 */ /* 0x000fe80003800000 */
[----:B------:R-:W-:Y:S05]  /*36e0*/  @!P2 BRA `(.L_x_42) ;  /* 0x000000000014a947 */ /* 0x000fea0003800000 */
[----:B------:R-:W-:Y:S02]  /*36f0*/  LOP3.LUT P3, RZ, R22, 0xff, RZ, 0xc0, !PT ;  /* 0x000000ff16ff7812 */ /* 0x000fe4000786c0ff */
[----:B------:R-:W-:-:S11]  /*3700*/  PLOP3.LUT P0, PT, P1, PT, PT, 0x80, 0x0 ;  /* 0x000000000000781c */ /* 0x000fd60000f0f070 */
[----:B------:R-:W-:Y:S05]  /*3710*/  @!P3 BRA `(.L_x_43) ;  /* 0x00000000000cb947 */ /* 0x000fea0003800000 */
[----:B-----5:R-:W-:Y:S01]  /*3720*/  FSETP.EQ.AND P0, PT, R88, RZ, PT ;  /* 0x000000ff5800720b */ /* 0x020fe20003f02000 */
[----:B------:R-:W-:-:S12]  /*3730*/  BRA `(.L_x_43) ;  /* 0x0000000000047947 */ /* 0x000fd80003800000 */
.L_x_42:
[----:B-----5:R-:W-:-:S13]  /*3740*/  FSETP.EQ.AND P0, PT, R88, RZ, PT ;  /* 0x000000ff5800720b */ /* 0x020fda0003f02000 */
.L_x_43:
[----:B------:R-:W-:Y:S05]  /*3750*/  BSYNC B0 ;  /* 0x0000000000007941 */ /* 0x000fea0003800000 */
.L_x_41:
[----:B------:R-:W-:Y:S04]  /*3760*/  BSSY B0, `(.L_x_44) ;  /* 0x0000007000007945 */ /* 0x000fe80003800000 */
[----:B------:R-:W-:Y:S05]  /*3770*/  @!P2 BRA `(.L_x_45) ;  /* 0x000000000010a947 */ /* 0x000fea0003800000 */
[----:B------:R-:W-:-:S13]  /*3780*/  LOP3.LUT P2, RZ, R22, 0xff, RZ, 0xc0, !PT ;  /* 0x000000ff16ff7812 */ /* 0x000fda000784c0ff */
[----:B------:R-:W-:Y:S05]  /*3790*/  @!P2 BRA `(.L_x_46) ;  /* 0x00000000000ca947 */ /* 0x000fea0003800000 */
[----:B-----5:R-:W-:Y:S01]  /*37a0*/  FSETP.EQ.AND P1, PT, R88, RZ, PT ;  /* 0x000000ff5800720b */ /* 0x020fe20003f22000 */
[----:B------:R-:W-:-:S12]  /*37b0*/  BRA `(.L_x_46) ;  /* 0x0000000000047947 */ /* 0x000fd80003800000 */
.L_x_45:
[----:B-----5:R-:W-:-:S13]  /*37c0*/  FSETP.EQ.AND P1, PT, R88, RZ, PT ;  /* 0x000000ff5800720b */ /* 0x020fda0003f22000 */
.L_x_46:
[----:B------:R-:W-:Y:S05]  /*37d0*/  BSYNC B0 ;  /* 0x0000000000007941 */ /* 0x000fea0003800000 */
.L_x_44:
[----:B------:R-:W-:Y:S01]  /*37e0*/  BSSY B0, `(.L_x_47) ;  /* 0x000003f000007945 */ /* 0x000fe20003800000 */
[----:B------:R-:W-:Y:S02]  /*37f0*/  CS2R R6, SRZ ;  /* 0x0000000000067805 */ /* 0x000fe4000001ff00 */
[----:B--23--:R-:W-:Y:S01]  /*3800*/  CS2R R4, SRZ ;  /* 0x0000000000047805 */ /* 0x00cfe2000001ff00 */
[----:B------:R-:W-:Y:S06]  /*3810*/  @P0 BRA `(.L_x_48) ;  /* 0x0000000000ec0947 */ /* 0x000fec0003800000 */
[----:B------:R-:W-:-:S13]  /*3820*/  ISETP.NE.AND P3, PT, R23, 0x3, PT ;  /* 0x000000031700780c */ /* 0x000fda0003f65270 */
[----:B------:R-:W-:Y:S05]  /*3830*/  @!P3 BRA `(.L_x_49) ;  /* 0x000000000004b947 */ /* 0x000fea0003800000 */
[----:B------:R-:W-:Y:S01]  /*3840*/  BPT.TRAP 0x1 ;  /* 0x000000040000795c */ /* 0x000fe20000300000 */
.L_x_49:
[----:B------:R-:W-:Y:S01]  /*3850*/  LEA R13, R91, UR50, 0x3 ;  /* 0x000000325b0d7c11 */ /* 0x000fe2000f8e18ff */
[----:B------:R-:W-:Y:S01]  /*3860*/  BSSY B1, `(.L_x_50) ;  /* 0x0000005000017945 */ /* 0x000fe20003800000 */
[----:B------:R-:W-:Y:S02]  /*3870*/  SHF.L.U32 R0, R90, 0x1f, RZ ;  /* 0x0000001f5a007819 */ /* 0x000fe400000006ff */
[----:B------:R-:W-:Y:S02]  /*3880*/  CS2R R6, SRZ ;  /* 0x0000000000067805 */ /* 0x000fe4000001ff00 */
[----:B------:R-:W2:Y:S02]  /*3890*/  SYNCS.PHASECHK.TRANS64.TRYWAIT P2, [R13+URZ+0xc0], R0 ;  /* 0x0000c0000d0075a7 */ /* 0x000ea4000804017f */
[----:B--2---:R-:W-:Y:S05]  /*38a0*/  @!P2 BRA `(.L_x_51) ;  /* 0x000000b40054a947 */ /* 0x004fea0003800000 */
.L_x_367:
[----:B------:R-:W-:Y:S05]  /*38b0*/  BSYNC B1 ;  /* 0x0000000000017941 */ /* 0x000fea0003800000 */
.L_x_50:
[----:B------:R-:W-:Y:S01]  /*38c0*/  BSSY B1, `(.L_x_52) ;  /* 0x000001f000017945 */ /* 0x000fe20003800000 */
[----:B------:R-:W-:-:S03]  /*38d0*/  CS2R R4, SRZ ;  /* 0x0000000000047805 */ /* 0x000fc6000001ff00 */
[----:B------:R-:W-:Y:S05]  /*38e0*/  @P1 BRA `(.L_x_53) ;  /* 0x0000000000701947 */ /* 0x000fea0003800000 */
[C---:B--2---:R-:W-:Y:S01]  /*38f0*/  SHF.L.U32 R0, R18.reuse, 0x4, RZ ;  /* 0x0000000412007819 */ /* 0x044fe200000006ff */
[C---:B------:R-:W-:Y:S01]  /*3900*/  IMAD.SHL.U32 R3, R18.reuse, 0x2, RZ ;  /* 0x0000000212037824 */ /* 0x040fe200078e00ff */
[----:B------:R-:W-:Y:S02]  /*3910*/  SHF.L.U32 R5, R18, 0x3, RZ ;  /* 0x0000000312057819 */ /* 0x000fe400000006ff */
[----:B------:R-:W-:Y:S02]  /*3920*/  LOP3.LUT R0, R0, 0xe00, RZ, 0xc0, !PT ;  /* 0x00000e0000007812 */ /* 0x000fe400078ec0ff */
[----:B------:R-:W-:Y:S02]  /*3930*/  LOP3.LUT R7, R5, 0x80, RZ, 0xc0, !PT ;  /* 0x0000008005077812 */ /* 0x000fe400078ec0ff */
[----:B------:R-:W-:Y:S02]  /*3940*/  LOP3.LUT R0, R0, 0x6, R3, 0xf8, !PT ;  /* 0x0000000600007812 */ /* 0x000fe400078ef803 */
[----:B------:R-:W-:-:S02]  /*3950*/  LOP3.LUT R7, R7, 0x10, R18, 0xf8, !PT ;  /* 0x0000001007077812 */ /* 0x000fc400078ef812 */
[----:B------:R-:W-:Y:S02]  /*3960*/  LOP3.LUT R0, R0, 0x60, R5, 0xf8, !PT ;  /* 0x0000006000007812 */ /* 0x000fe400078ef805 */
[----:B------:R-:W-:Y:S02]  /*3970*/  SHF.R.U32.HI R3, RZ, 0x4, R18 ;  /* 0x00000004ff037819 */ /* 0x000fe40000011612 */
[----:B------:R-:W-:Y:S02]  /*3980*/  LOP3.LUT R0, R0, R7, RZ, 0xfc, !PT ;  /* 0x0000000700007212 */ /* 0x000fe400078efcff */
[----:B------:R-:W-:Y:S02]  /*3990*/  LOP3.LUT P2, RZ, R3, 0x1, RZ, 0xc0, !PT ;  /* 0x0000000103ff7812 */ /* 0x000fe4000784c0ff */
[----:B------:R-:W-:-:S05]  /*39a0*/  LEA R0, R91, R0, 0xc ;  /* 0x000000005b007211 */ /* 0x000fca00078e60ff */
[----:B------:R-:W-:Y:S01]  /*39b0*/  VIADD R3, R0, UR50 ;  /* 0x0000003200037c36 */ /* 0x000fe20008000000 */
[----:B------:R-:W-:Y:S04]  /*39c0*/  LDS.U16 R5, [R0+UR50+0x308] ;  /* 0x0003083200057984 */ /* 0x000fe80008000400 */
[C---:B------:R-:W-:Y:S01]  /*39d0*/  IADD3 R4, R3.reuse, 0x200, RZ ;  /* 0x0000020003047810 */ /* 0x040fe20007ffe0ff */
[----:B------:R-:W2:Y:S01]  /*39e0*/  LDS.U16 R6, [R0+UR50+0x208] ;  /* 0x0002083200067984 */ /* 0x000ea20008000400 */
[----:B------:R-:W-:-:S03]  /*39f0*/  IADD3 R7, R3, 0x210, RZ ;  /* 0x0000021003077810 */ /* 0x000fc60007ffe0ff */
[----:B------:R-:W-:Y:S01]  /*3a00*/  @P2 VIADD R7, R4, 0xfffffff0 ;  /* 0xfffffff004072836 */ /* 0x000fe20000000000 */
[----:B------:R-:W-:Y:S04]  /*3a10*/  LDS.U16 R3, [R0+UR50+0x200] ;  /* 0x0002003200037984 */ /* 0x000fe80008000400 */
[----:B------:R-:W3:Y:S04]  /*3a20*/  LDS.U16 R4, [R0+UR50+0x300] ;  /* 0x0003003200047984 */ /* 0x000ee80008000400 */
[----:B------:R-:W-:Y:S04]  /*3a30*/  LDS.U16 R8, [R7+0x100] ;  /* 0x0001000007087984 */ /* 0x000fe80000000400 */
[----:B------:R-:W4:Y:S04]  /*3a40*/  LDS.U16 R9, [R7] ;  /* 0x0000000007097984 */ /* 0x000f280000000400 */
[----:B------:R-:W-:Y:S04]  /*3a50*/  LDS.U16 R10, [R7+0x108] ;  /* 0x00010800070a7984 */ /* 0x000fe80000000400 */
[----:B------:R-:W1:Y:S01]  /*3a60*/  LDS.U16 R11, [R7+0x8] ;  /* 0x00000800070b7984 */ /* 0x000e620000000400 */
[----:B--2---:R-:W-:-:S02]  /*3a70*/  PRMT R5, R6, 0x5410, R5 ;  /* 0x0000541006057816 */ /* 0x004fc40000000005 */
[----:B---3--:R-:W-:Y:S02]  /*3a80*/  PRMT R4, R3, 0x5410, R4 ;  /* 0x0000541003047816 */ /* 0x008fe40000000004 */
[----:B----4-:R-:W-:Y:S02]  /*3a90*/  PRMT R6, R9, 0x5410, R8 ;  /* 0x0000541009067816 */ /* 0x010fe40000000008 */
[----:B-1----:R-:W-:-:S07]  /*3aa0*/  PRMT R7, R11, 0x5410, R10 ;  /* 0x000054100b077816 */ /* 0x002fce000000000a */
.L_x_53:
[----:B------:R-:W-:Y:S05]  /*3ab0*/  BSYNC B1 ;  /* 0x0000000000017941 */ /* 0x000fea0003800000 */
.L_x_52:
[----:B------:R-:W-:Y:S01]  /*3ac0*/  @!PT LDS RZ, [RZ] ;  /* 0x00000000fffff984 */ /* 0x000fe20000000800 */
[----:B------:R-:W-:Y:S01]  /*3ad0*/  @!PT LDS RZ, [RZ] ;  /* 0x00000000fffff984 */ /* 0x000fe20000000800 */
[----:B------:R-:W-:Y:S01]  /*3ae0*/  @!PT LDS RZ, [RZ] ;  /* 0x00000000fffff984 */ /* 0x000fe20000000800 */
[----:B------:R-:W-:Y:S01]  /*3af0*/  @!PT LDS RZ, [RZ] ;  /* 0x00000000fffff984 */ /* 0x000fe20000000800 */
[----:B------:R3:W-:Y:S06]  /*3b00*/  MEMBAR.ALL.CTA ;  /* 0x0000000000007992 */ /* 0x0007ec0000008000 */
[----:B---3--:R-:W3:Y:S01]  /*3b10*/  FENCE.VIEW.ASYNC.S ;  /* 0x00000000000073c6 */ /* 0x008ee20000000000 */
[----:B------:R-:W-:Y:S05]  /*3b20*/  @!P3 BRA `(.L_x_54) ;  /* 0x000000000004b947 */ /* 0x000fea0003800000 */
[----:B------:R-:W-:Y:S01]  /*3b30*/  BPT.TRAP 0x1 ;  /* 0x000000040000795c */ /* 0x000fe20000300000 */
.L_x_54:
[----:B------:R-:W4:Y:S01]  /*3b40*/  S2R R3, SR_CgaCtaId ;  /* 0x0000000000037919 */ /* 0x000f220000008800 */
[----:B--2---:R-:W-:Y:S02]  /*3b50*/  IADD3 R0, R13, 0xe0, RZ ;  /* 0x000000e00d007810 */ /* 0x004fe40007ffe0ff */
[----:B------:R-:W-:-:S04]  /*3b60*/  IADD3 R91, R91, 0x1, RZ ;  /* 0x000000015b5b7810 */ /* 0x000fc80007ffe0ff */
[----:B------:R-:W-:-:S04]  /*3b70*/  ISETP.NE.AND P2, PT, R91, 0x4, PT ;  /* 0x000000045b00780c */ /* 0x000fc80003f45270 */
[----:B------:R-:W-:Y:S02]  /*3b80*/  SEL R91, R91, RZ, P2 ;  /* 0x000000ff5b5b7207 */ /* 0x000fe40001000000 */
[----:B----4-:R-:W-:Y:S02]  /*3b90*/  PRMT R0, R3, 0x654, R0 ;  /* 0x0000065403007816 */ /* 0x010fe40000000000 */
[----:B------:R-:W-:Y:S02]  /*3ba0*/  SEL R3, RZ, 0x1, P2 ;  /* 0x00000001ff037807 */ /* 0x000fe40001000000 */
[----:B---3--:R2:W-:Y:S02]  /*3bb0*/  SYNCS.ARRIVE.TRANS64.RED.A1T0 RZ, [R0+URZ], RZ ;  /* 0x000000ff00ff79a7 */ /* 0x0085e4000810043f */
[----:B------:R-:W-:-:S07]  /*3bc0*/  LOP3.LUT R90, R90, R3, RZ, 0x3c, !PT ;  /* 0x000000035a5a7212 */ /* 0x000fce00078e3cff */
.L_x_48:
[----:B------:R-:W-:Y:S05]  /*3bd0*/  BSYNC B0 ;  /* 0x0000000000007941 */ /* 0x000fea0003800000 */
.L_x_47:
[-C--:B--2---:R-:W-:Y:S01]  /*3be0*/  F2FP.F16.E4M3.UNPACK_B R0, R4.reuse ;  /* 0x00000004ff00723e */ /* 0x084fe200020006ff */
[C---:B-----5:R-:W-:Y:S01]  /*3bf0*/  FMUL R155, R89.reuse, R155 ;  /* 0x0000009b599b7220 */ /* 0x060fe20000400000 */
[----:B------:R-:W-:Y:S01]  /*3c00*/  F2FP.F16.E4M3.UNPACK_B R3, R4.H1 ;  /* 0x00000004ff03723e */ /* 0x000fe200030006ff */
[C---:B------:R-:W-:Y:S01]  /*3c10*/  FMUL R8, R89.reuse, R153 ;  /* 0x0000009959087220 */ /* 0x040fe20000400000 */
[C---:B------:R-:W-:Y:S01]  /*3c20*/  FMUL R154, R89.reuse, R154 ;  /* 0x0000009a599a7220 */ /* 0x040fe20000400000 */
[--C-:B------:R-:W-:Y:S02]  /*3c30*/  HADD2.F32 R9, -RZ, R0.reuse.H0_H0 ;  /* 0x20000000ff097230 */ /* 0x100fe40000004100 */
[----:B------:R-:W-:Y:S01]  /*3c40*/  FMUL R15, R89, R152 ;  /* 0x00000098590f7220 */ /* 0x000fe20000400000 */
[----:B------:R-:W-:Y:S01]  /*3c50*/  HADD2.F32 R11, -RZ, R0.H1_H1 ;  /* 0x30000000ff0b7230 */ /* 0x000fe20000004100 */
[----:B------:R-:W-:Y:S01]  /*3c60*/  F2FP.F16.E4M3.UNPACK_B R0, R5 ;  /* 0x00000005ff00723e */ /* 0x000fe200020006ff */
[----:B------:R-:W-:-:S02]  /*3c70*/  HADD2.F32 R13, -RZ, R3.H0_H0 ;  /* 0x20000003ff0d7230 */ /* 0x000fc40000004100 */
[C---:B------:R-:W-:Y:S01]  /*3c80*/  FFMA R155, R88.reuse, R9, R155 ;  /* 0x00000009589b7223 */ /* 0x040fe2000000009b */
[----:B------:R-:W-:Y:S02]  /*3c90*/  HADD2.F32 R3, -RZ, R3.H1_H1 ;  /* 0x30000003ff037230 */ /* 0x000fe40000004100 */
[C---:B------:R-:W-:Y:S01]  /*3ca0*/  FFMA R154, R88.reuse, R11, R154 ;  /* 0x0000000b589a7223 */ /* 0x040fe2000000009a */
[--C-:B------:R-:W-:Y:S02]  /*3cb0*/  HADD2.F32 R9, -RZ, R0.reuse.H0_H0 ;  /* 0x20000000ff097230 */ /* 0x100fe40000004100 */
[C---:B------:R-:W-:Y:S01]  /*3cc0*/  FFMA R13, R88.reuse, R13, R8 ;  /* 0x0000000d580d7223 */ /* 0x040fe20000000008 */
[C---:B------:R-:W-:Y:S01]  /*3cd0*/  FMUL R8, R89.reuse, R151 ;  /* 0x0000009759087220 */ /* 0x040fe20000400000 */
[----:B------:R-:W-:Y:S02]  /*3ce0*/  HADD2.F32 R11, -RZ, R0.H1_H1 ;  /* 0x30000000ff0b7230 */ /* 0x000fe40000004100 */
[----:B------:R-:W-:Y:S01]  /*3cf0*/  FMUL R150, R89, R150 ;  /* 0x0000009659967220 */ /* 0x000fe20000400000 */
[----:B------:R-:W-:Y:S01]  /*3d00*/  F2FP.F16.E4M3.UNPACK_B R0, R5.H1 ;  /* 0x00000005ff00723e */ /* 0x000fe200030006ff */
[C---:B------:R-:W-:Y:S01]  /*3d10*/  FFMA R10, R88.reuse, R9, R8 ;  /* 0x00000009580a7223 */ /* 0x040fe20000000008 */
[----:B------:R-:W-:Y:S01]  /*3d20*/  F2FP.F16.E4M3.UNPACK_B R8, R6 ;  /* 0x00000006ff08723e */ /* 0x000fe200020006ff */
[C---:B------:R-:W-:Y:S01]  /*3d30*/  FFMA R15, R88.reuse, R3, R15 ;  /* 0x00000003580f7223 */ /* 0x040fe2000000000f */
[----:B------:R-:W-:Y:S01]  /*3d40*/  FFMA R150, R88, R11, R150 ;  /* 0x0000000b58967223 */ /* 0x000fe20000000096 */
[----:B------:R-:W-:-:S02]  /*3d50*/  HADD2.F32 R3, -RZ, R0.H0_H0 ;  /* 0x20000000ff037230 */ /* 0x000fc40000004100 */
[C---:B------:R-:W-:Y:S01]  /*3d60*/  FMUL R148, R89.reuse, R148 ;  /* 0x0000009459947220 */ /* 0x040fe20000400000 */
[----:B------:R-:W-:Y:S02]  /*3d70*/  HADD2.F32 R9, -RZ, R0.H1_H1 ;  /* 0x30000000ff097230 */ /* 0x000fe40000004100 */
[C---:B------:R-:W-:Y:S01]  /*3d80*/  FMUL R0, R89.reuse, R147 ;  /* 0x0000009359007220 */ /* 0x040fe20000400000 */
[--C-:B------:R-:W-:Y:S01]  /*3d90*/  HADD2.F32 R11, -RZ, R8.reuse.H0_H0 ;  /* 0x20000008ff0b7230 */ /* 0x100fe20000004100 */
[----:B------:R-:W-:Y:S01]  /*3da0*/  MOV R46, 0x437c0000 ;  /* 0x437c0000002e7802 */ /* 0x000fe20000000f00 */
[----:B------:R-:W-:Y:S02]  /*3db0*/  IMAD.MOV.U32 R44, RZ, RZ, 0x3bbb989d ;  /* 0x3bbb989dff2c7424 */ /* 0x000fe400078e00ff */
[C---:B------:R-:W-:Y:S01]  /*3dc0*/  FFMA R148, R88.reuse, R9, R148 ;  /* 0x0000000958947223 */ /* 0x040fe20000000094 */
[----:B------:R-:W-:Y:S01]  /*3dd0*/  FMUL R149, R89, R149 ;  /* 0x0000009559957220 */ /* 0x000fe20000400000 */
[C---:B------:R-:W-:Y:S01]  /*3de0*/  FFMA R11, R88.reuse, R11, R0 ;  /* 0x0000000b580b7223 */ /* 0x040fe20000000000 */
[----:B------:R-:W-:Y:S01]  /*3df0*/  FFMA.SAT R9, -R155, R44, 0.5 ;  /* 0x3f0000009b097423 */ /* 0x000fe2000000212c */
[----:B------:R-:W-:Y:S01]  /*3e00*/  F2FP.F16.E4M3.UNPACK_B R0, R6.H1 ;  /* 0x00000006ff00723e */ /* 0x000fe200030006ff */
[----:B------:R-:W-:Y:S01]  /*3e10*/  FFMA R149, R88, R3, R149 ;  /* 0x0000000358957223 */ /* 0x000fe20000000095 */
[----:B------:R-:W-:-:S02]  /*3e20*/  HADD2.F32 R3, -RZ, R8.H1_H1 ;  /* 0x30000008ff037230 */ /* 0x000fc40000004100 */
[----:B------:R-:W-:Y:S01]  /*3e30*/  FFMA.RM R12, R9, R46, 12582913 ;  /* 0x4b400001090c7423 */ /* 0x000fe2000000402e */
[C---:B------:R-:W-:Y:S01]  /*3e40*/  FMUL R8, R89.reuse, R145 ;  /* 0x0000009159087220 */ /* 0x040fe20000400000 */
[--C-:B------:R-:W-:Y:S02]  /*3e50*/  HADD2.F32 R9, -RZ, R0.reuse.H0_H0 ;  /* 0x20000000ff097230 */ /* 0x100fe40000004100 */
[----:B------:R-:W-:Y:S01]  /*3e60*/  FFMA.SAT R14, -R154, R44, 0.5 ;  /* 0x3f0000009a0e7423 */ /* 0x000fe2000000212c */
[----:B------:R-:W-:Y:S01]  /*3e70*/  FMUL R21, R89, R146 ;  /* 0x0000009259157220 */ /* 0x000fe20000400000 */
[-C--:B------:R-:W-:Y:S01]  /*3e80*/  FFMA.SAT R27, -R15, R44.reuse, 0.5 ;  /* 0x3f0000000f1b7423 */ /* 0x080fe2000000212c */
[-C--:B------:R-:W-:Y:S01]  /*3e90*/  FFMA.SAT R29, -R10, R44.reuse, 0.5 ;  /* 0x3f0000000a1d7423 */ /* 0x080fe2000000212c */
[----:B------:R-:W-:Y:S01]  /*3ea0*/  FFMA R8, R88, R9, R8 ;  /* 0x0000000958087223 */ /* 0x000fe20000000008 */
[----:B------:R-:W-:Y:S01]  /*3eb0*/  FFMA.SAT R9, -R13, R44, 0.5 ;  /* 0x3f0000000d097423 */ /* 0x000fe2000000212c */
[-C--:B------:R-:W-:Y:S01]  /*3ec0*/  FFMA.RM R20, R14, R46.reuse, 12582913 ;  /* 0x4b4000010e147423 */ /* 0x080fe2000000402e */
[----:B------:R-:W-:Y:S01]  /*3ed0*/  FADD R14, R12, -12583039 ;  /* 0xcb40007f0c0e7421 */ /* 0x000fe20000000000 */
[----:B------:R-:W-:Y:S01]  /*3ee0*/  FFMA R21, R88, R3, R21 ;  /* 0x0000000358157223 */ /* 0x000fe20000000015 */
[-C--:B------:R-:W-:Y:S01]  /*3ef0*/  FFMA.RM R24, R9, R46.reuse, 12582913 ;  /* 0x4b40000109187423 */ /* 0x080fe2000000402e */
[----:B------:R-:W-:Y:S01]  /*3f00*/  FADD R25, R20, -12583039 ;  /* 0xcb40007f14197421 */ /* 0x000fe20000000000 */
[----:B------:R-:W-:Y:S01]  /*3f10*/  FFMA R14, -R155, 1.4426950216293334961, -R14 ;  /* 0x3fb8aa3b9b0e7823 */ /* 0x000fe2000000090e */
[----:B------:R-:W-:Y:S01]  /*3f20*/  FFMA.RM R28, R27, R46, 12582913 ;  /* 0x4b4000011b1c7423 */ /* 0x000fe2000000402e */
[----:B------:R-:W-:Y:S01]  /*3f30*/  FADD R26, R24, -12583039 ;  /* 0xcb40007f181a7421 */ /* 0x000fe20000000000 */
[----:B------:R-:W-:Y:S01]  /*3f40*/  FFMA R25, -R154, 1.4426950216293334961, -R25 ;  /* 0x3fb8aa3b9a197823 */ /* 0x000fe20000000919 */
[----:B------:R-:W-:Y:S01]  /*3f50*/  FFMA R14, -R155, 1.925963033500011079e-08, R14 ;  /* 0x32a570609b0e7823 */ /* 0x000fe2000000010e */
[----:B------:R-:W-:-:S02]  /*3f60*/  HADD2.F32 R3, -RZ, R0.H1_H1 ;  /* 0x30000000ff037230 */ /* 0x000fc40000004100 */
[----:B------:R-:W-:Y:S01]  /*3f70*/  FFMA R26, -R13, 1.4426950216293334961, -R26 ;  /* 0x3fb8aa3b0d1a7823 */ /* 0x000fe2000000091a */
[----:B------:R-:W-:Y:S01]  /*3f80*/  FFMA.RM R30, R29, R46, 12582913 ;  /* 0x4b4000011d1e7423 */ /* 0x000fe2000000402e */
[----:B------:R-:W-:Y:S01]  /*3f90*/  FFMA R154, -R154, 1.925963033500011079e-08, R25 ;  /* 0x32a570609a9a7823 */ /* 0x000fe20000000119 */
[----:B------:R-:W-:Y:S01]  /*3fa0*/  FMUL R9, R89, R144 ;  /* 0x0000009059097220 */ /* 0x000fe20000400000 */
[----:B------:R-:W-:Y:S01]  /*3fb0*/  F2FP.F16.E4M3.UNPACK_B R0, R7 ;  /* 0x00000007ff00723e */ /* 0x000fe200020006ff */
[----:B------:R2:W3:Y:S01]  /*3fc0*/  MUFU.EX2 R25, R14 ;  /* 0x0000000e00197308 */ /* 0x0004e20000000800 */
[----:B------:R-:W-:Y:S01]  /*3fd0*/  FFMA R26, -R13, 1.925963033500011079e-08, R26 ;  /* 0x32a570600d1a7823 */ /* 0x000fe2000000011a */
[----:B------:R-:W-:Y:S01]  /*3fe0*/  FADD R13, R30, -12583039 ;  /* 0xcb40007f1e0d7421 */ /* 0x000fe20000000000 */
[----:B------:R-:W-:Y:S01]  /*3ff0*/  FFMA.SAT R31, -R150, R44, 0.5 ;  /* 0x3f000000961f7423 */ /* 0x000fe2000000212c */
[----:B------:R-:W-:Y:S01]  /*4000*/  FFMA R9, R88, R3, R9 ;  /* 0x0000000358097223 */ /* 0x000fe20000000009 */
[----:B------:R-:W-:-:S02]  /*4010*/  HADD2.F32 R3, -RZ, R0.H0_H0 ;  /* 0x20000000ff037230 */ /* 0x000fc40000004100 */
[----:B------:R-:W-:Y:S01]  /*4020*/  FMUL R143, R89, R143 ;  /* 0x0000008f598f7220 */ /* 0x000fe20000400000 */
[----:B------:R-:W-:Y:S01]  /*4030*/  FFMA R13, -R10, 1.4426950216293334961, -R13 ;  /* 0x3fb8aa3b0a0d7823 */ /* 0x000fe2000000090d */
[----:B------:R-:W-:Y:S01]  /*4040*/  FFMA.RM R32, R31, R46, 12582913 ;  /* 0x4b4000011f207423 */ /* 0x000fe2000000402e */
[----:B--2---:R-:W-:Y:S01]  /*4050*/  FADD R14, R28, -12583039 ;  /* 0xcb40007f1c0e7421 */ /* 0x004fe20000000000 */
[----:B------:R-:W-:Y:S01]  /*4060*/  FFMA R143, R88, R3, R143 ;  /* 0x00000003588f7223 */ /* 0x000fe2000000008f */
[----:B------:R-:W-:Y:S01]  /*4070*/  FFMA R10, -R10, 1.925963033500011079e-08, R13 ;  /* 0x32a570600a0a7823 */ /* 0x000fe2000000010d */
[----:B------:R-:W-:Y:S02]  /*4080*/  HADD2.F32 R3, -RZ, R0.H1_H1 ;  /* 0x30000000ff037230 */ /* 0x000fe40000004100 */
[----:B------:R-:W-:Y:S01]  /*4090*/  FFMA R14, -R15, 1.4426950216293334961, -R14 ;  /* 0x3fb8aa3b0f0e7823 */ /* 0x000fe2000000090e */
[----:B------:R-:W-:Y:S01]  /*40a0*/  FFMA.SAT R33, -R149, R44, 0.5 ;  /* 0x3f00000095217423 */ /* 0x000fe2000000212c */
[----:B------:R-:W-:Y:S01]  /*40b0*/  FMUL R13, R89, R142 ;  /* 0x0000008e590d7220 */ /* 0x000fe20000400000 */
[----:B------:R-:W-:Y:S01]  /*40c0*/  F2FP.F16.E4M3.UNPACK_B R0, R7.H1 ;  /* 0x00000007ff00723e */ /* 0x000fe200030006ff */
[----:B------:R-:W-:Y:S01]  /*40d0*/  FFMA R14, -R15, 1.925963033500011079e-08, R14 ;  /* 0x32a570600f0e7823 */ /* 0x000fe2000000010e */
[----:B------:R-:W-:Y:S01]  /*40e0*/  FADD R15, R32, -12583039 ;  /* 0xcb40007f200f7421 */ /* 0x000fe20000000000 */
[----:B------:R2:W4:Y:S01]  /*40f0*/  MUFU.EX2 R29, R26 ;  /* 0x0000001a001d7308 */ /* 0x0005220000000800 */
[----:B------:R-:W-:Y:S01]  /*4100*/  FFMA R13, R88, R3, R13 ;  /* 0x00000003580d7223 */ /* 0x000fe2000000000d */
[----:B------:R-:W-:-:S02]  /*4110*/  HADD2.F32 R3, -RZ, R0.H0_H0 ;  /* 0x20000000ff037230 */ /* 0x000fc40000004100 */
[----:B------:R-:W-:Y:S01]  /*4120*/  FFMA R15, -R150, 1.4426950216293334961, -R15 ;  /* 0x3fb8aa3b960f7823 */ /* 0x000fe2000000090f */
[-C--:B------:R-:W-:Y:S01]  /*4130*/  FFMA.SAT R34, -R148, R44.reuse, 0.5 ;  /* 0x3f00000094227423 */ /* 0x080fe2000000212c */
[----:B------:R-:W-:Y:S01]  /*4140*/  FMUL R141, R89, R141 ;  /* 0x0000008d598d7220 */ /* 0x000fe20000400000 */
[----:B------:R-:W-:Y:S01]  /*4150*/  FFMA.SAT R38, -R21, R44, 0.5 ;  /* 0x3f00000015267423 */ /* 0x000fe2000000212c */
[----:B------:R-:W-:Y:S01]  /*4160*/  FFMA R15, -R150, 1.925963033500011079e-08, R15 ;  /* 0x32a57060960f7823 */ /* 0x000fe2000000010f */
[----:B------:R1:W-:Y:S01]  /*4170*/  MUFU.EX2 R31, R14 ;  /* 0x0000000e001f7308 */ /* 0x0003e20000000800 */
[-C--:B--2---:R-:W-:Y:S01]  /*4180*/  FFMA.RM R26, R33, R46.reuse, 12582913 ;  /* 0x4b400001211a7423 */ /* 0x084fe2000000402e */
[-C--:B------:R-:W-:Y:S01]  /*4190*/  FFMA.RM R34, R34, R46.reuse, 12582913 ;  /* 0x4b40000122227423 */ /* 0x080fe2000000402e */
[----:B------:R-:W-:Y:S01]  /*41a0*/  FFMA R141, R88, R3, R141 ;  /* 0x00000003588d7223 */ /* 0x000fe2000000008d */
[----:B------:R-:W-:Y:S02]  /*41b0*/  HADD2.F32 R3, -RZ, R0.H1_H1 ;  /* 0x30000000ff037230 */ /* 0x000fe40000004100 */
[----:B------:R-:W-:Y:S01]  /*41c0*/  FFMA.RM R38, R38, R46, 12582913 ;  /* 0x4b40000126267423 */ /* 0x000fe2000000402e */
[----:B------:R-:W-:Y:S01]  /*41d0*/  FADD R37, R34, -12583039 ;  /* 0xcb40007f22257421 */ /* 0x000fe20000000000 */
[----:B------:R-:W-:Y:S01]  /*41e0*/  FFMA.SAT R41, -R9, R44, 0.5 ;  /* 0x3f00000009297423 */ /* 0x000fe2000000212c */
[----:B------:R2:W-:Y:S01]  /*41f0*/  MUFU.EX2 R35, R15 ;  /* 0x0000000f00237308 */ /* 0x0005e20000000800 */
[----:B-1----:R-:W-:Y:S01]  /*4200*/  FADD R14, R26, -12583039 ;  /* 0xcb40007f1a0e7421 */ /* 0x002fe20000000000 */
[----:B------:R-:W-:Y:S01]  /*4210*/  FADD R0, R38, -12583039 ;  /* 0xcb40007f26007421 */ /* 0x000fe20000000000 */
[----:B------:R-:W-:Y:S01]  /*4220*/  FFMA R39, -R148, 1.4426950216293334961, -R37 ;  /* 0x3fb8aa3b94277823 */ /* 0x000fe20000000925 */
[----:B------:R-:W-:Y:S01]  /*4230*/  FFMA.RM R41, R41, R46, 12582913 ;  /* 0x4b40000129297423 */ /* 0x000fe2000000402e */
[----:B------:R-:W-:Y:S01]  /*4240*/  FFMA R14, -R149, 1.4426950216293334961, -R14 ;  /* 0x3fb8aa3b950e7823 */ /* 0x000fe2000000090e */
[----:B------:R-:W-:-:S02]  /*4250*/  IMAD.SHL.U32 R12, R12, 0x800000, RZ ;  /* 0x008000000c0c7824 */ /* 0x000fc400078e00ff */
[----:B------:R-:W-:Y:S01]  /*4260*/  FFMA R39, -R148, 1.925963033500011079e-08, R39 ;  /* 0x32a5706094277823 */ /* 0x000fe20000000127 */
[----:B------:R1:W-:Y:S01]  /*4270*/  MUFU.EX2 R33, R10 ;  /* 0x0000000a00217308 */ /* 0x0003e20000000800 */
[----:B--2---:R-:W-:Y:S01]  /*4280*/  FMUL R15, R89, R140 ;  /* 0x0000008c590f7220 */ /* 0x004fe20000400000 */
[----:B------:R-:W-:Y:S01]  /*4290*/  FFMA R14, -R149, 1.925963033500011079e-08, R14 ;  /* 0x32a57060950e7823 */ /* 0x000fe2000000010e */
[----:B------:R-:W-:Y:S01]  /*42a0*/  FADD R42, R41, -12583039 ;  /* 0xcb40007f292a7421 */ /* 0x000fe20000000000 */
[----:B---3--:R-:W-:Y:S01]  /*42b0*/  FFMA R25, R12, R25, 1 ;  /* 0x3f8000000c197423 */ /* 0x008fe20000000019 */
[----:B------:R-:W-:Y:S01]  /*42c0*/  FFMA R3, R88, R3, R15 ;  /* 0x0000000358037223 */ /* 0x000fe2000000000f */
[-C--:B------:R-:W-:Y:S01]  /*42d0*/  FFMA.SAT R15, -R8, R44.reuse, 0.5 ;  /* 0x3f000000080f7423 */ /* 0x080fe2000000212c */
[----:B------:R-:W-:Y:S01]  /*42e0*/  FFMA R42, -R9, 1.4426950216293334961, -R42 ;  /* 0x3fb8aa3b092a7823 */ /* 0x000fe2000000092a */
[----:B------:R2:W-:Y:S01]  /*42f0*/  MUFU.EX2 R37, R14 ;  /* 0x0000000e00257308 */ /* 0x0005e20000000800 */
[----:B-1----:R-:W-:Y:S01]  /*4300*/  FFMA.SAT R10, -R11, R44, 0.5 ;  /* 0x3f0000000b0a7423 */ /* 0x002fe2000000212c */
[----:B------:R-:W-:Y:S01]  /*4310*/  FFMA.RM R40, R15, R46, 12582913 ;  /* 0x4b4000010f287423 */ /* 0x000fe2000000402e */
[----:B------:R-:W-:Y:S01]  /*4320*/  FFMA R42, -R9, 1.925963033500011079e-08, R42 ;  /* 0x32a57060092a7823 */ /* 0x000fe2000000012a */
[----:B------:R-:W-:Y:S01]  /*4330*/  FFMA.SAT R9, -R141, R44, 0.5 ;  /* 0x3f0000008d097423 */ /* 0x000fe2000000212c */
[-C--:B------:R-:W-:Y:S01]  /*4340*/  FFMA.RM R10, R10, R46.reuse, 12582913 ;  /* 0x4b4000010a0a7423 */ /* 0x080fe2000000402e */
[----:B------:R-:W-:Y:S01]  /*4350*/  FADD R15, R40, -12583039 ;  /* 0xcb40007f280f7421 */ /* 0x000fe20000000000 */
[----:B------:R-:W-:Y:S01]  /*4360*/  SHF.L.U32 R24, R24, 0x17, RZ ;  /* 0x0000001718187819 */ /* 0x000fe200000006ff */
[----:B------:R-:W-:Y:S01]  /*4370*/  FFMA.RM R43, R9, R46, 12582913 ;  /* 0x4b400001092b7423 */ /* 0x000fe2000000402e */
[C---:B--2---:R-:W-:Y:S01]  /*4380*/  FFMA R14, -R21.reuse, 1.4426950216293334961, -R0 ;  /* 0x3fb8aa3b150e7823 */ /* 0x044fe20000000900 */
[----:B------:R-:W-:Y:S01]  /*4390*/  LOP3.LUT R0, R18, 0xff, RZ, 0xc0, !PT ;  /* 0x000000ff12007812 */ /* 0x000fe200078ec0ff */
[----:B------:R-:W-:Y:S01]  /*43a0*/  FADD R36, R10, -12583039 ;  /* 0xcb40007f0a247421 */ /* 0x000fe20000000000 */
[----:B------:R-:W1:Y:S01]  /*43b0*/  MUFU.EX2 R27, R154 ;  /* 0x0000009a001b7308 */ /* 0x000e620000000800 */
[----:B------:R-:W-:Y:S01]  /*43c0*/  FFMA R14, -R21, 1.925963033500011079e-08, R14 ;  /* 0x32a57060150e7823 */ /* 0x000fe2000000010e */
[----:B------:R-:W-:Y:S01]  /*43d0*/  IADD3 R0, R0, 0x1f, RZ ;  /* 0x0000001f00007810 */ /* 0x000fe20007ffe0ff */
[----:B------:R-:W-:Y:S01]  /*43e0*/  FFMA R36, -R11, 1.4426950216293334961, -R36 ;  /* 0x3fb8aa3b0b247823 */ /* 0x000fe20000000924 */
[----:B------:R-:W-:Y:S01]  /*43f0*/  FFMA R21, -R8, 1.4426950216293334961, -R15 ;  /* 0x3fb8aa3b08157823 */ /* 0x000fe2000000090f */
[----:B------:R-:W-:Y:S01]  /*4400*/  SHF.L.U32 R20, R20, 0x17, RZ ;  /* 0x0000001714147819 */ /* 0x000fe200000006ff */
[----:B------:R-:W-:Y:S01]  /*4410*/  IMAD.SHL.U32 R28, R28, 0x800000, RZ ;  /* 0x008000001c1c7824 */ /* 0x000fe200078e00ff */
[----:B------:R-:W-:Y:S01]  /*4420*/  ISETP.GT.U32.AND P5, PT, R0, 0x3e, PT ;  /* 0x0000003e0000780c */ /* 0x000fe20003fa4070 */
[-C--:B------:R-:W-:Y:S01]  /*4430*/  FFMA.SAT R0, -R143, R44.reuse, 0.5 ;  /* 0x3f0000008f007423 */ /* 0x080fe2000000212c */
[----:B------:R-:W-:Y:S01]  /*4440*/  FFMA R36, -R11, 1.925963033500011079e-08, R36 ;  /* 0x32a570600b247823 */ /* 0x000fe20000000124 */
[----:B------:R-:W-:Y:S01]  /*4450*/  FFMA R21, -R8, 1.925963033500011079e-08, R21 ;  /* 0x32a5706008157823 */ /* 0x000fe20000000115 */
[----:B------:R-:W-:Y:S01]  /*4460*/  FFMA.SAT R8, -R13, R44, 0.5 ;  /* 0x3f0000000d087423 */ /* 0x000fe2000000212c */
[----:B------:R-:W-:Y:S01]  /*4470*/  FFMA.RM R0, R0, R46, 12582913 ;  /* 0x4b40000100007423 */ /* 0x000fe2000000402e */
[----:B------:R-:W-:Y:S01]  /*4480*/  FFMA.SAT R44, -R3, R44, 0.5 ;  /* 0x3f000000032c7423 */ /* 0x000fe2000000212c */
[----:B------:R2:W-:Y:S01]  /*4490*/  MUFU.EX2 R11, R36 ;  /* 0x00000024000b7308 */ /* 0x0005e20000000800 */
[----:B------:R-:W-:Y:S01]  /*44a0*/  SHF.L.U32 R30, R30, 0x17, RZ ;  /* 0x000000171e1e7819 */ /* 0x000fe200000006ff */
[----:B------:R-:W-:-:S02]  /*44b0*/  IMAD.SHL.U32 R26, R26, 0x800000, RZ ;  /* 0x008000001a1a7824 */ /* 0x000fc400078e00ff */
[-C--:B------:R-:W-:Y:S01]  /*44c0*/  FFMA.RM R45, R44, R46.reuse, 12582913 ;  /* 0x4b4000012c2d7423 */ /* 0x080fe2000000402e */
[----:B------:R-:W-:Y:S01]  /*44d0*/  FADD R44, R43, -12583039 ;  /* 0xcb40007f2b2c7421 */ /* 0x000fe20000000000 */
[----:B------:R-:W-:Y:S01]  /*44e0*/  SHF.L.U32 R34, R34, 0x17, RZ ;  /* 0x0000001722227819 */ /* 0x000fe200000006ff */
[----:B------:R-:W-:Y:S01]  /*44f0*/  IMAD.SHL.U32 R38, R38, 0x800000, RZ ;  /* 0x0080000026267824 */ /* 0x000fe200078e00ff */
[----:B------:R-:W-:Y:S01]  /*4500*/  SHF.L.U32 R32, R32, 0x17, RZ ;  /* 0x0000001720207819 */ /* 0x000fe200000006ff */
[----:B------:R3:W-:Y:S01]  /*4510*/  MUFU.EX2 R15, R14 ;  /* 0x0000000e000f7308 */ /* 0x0007e20000000800 */
[----:B--2---:R-:W-:Y:S01]  /*4520*/  FFMA.RM R36, R8, R46, 12582913 ;  /* 0x4b40000108247423 */ /* 0x004fe2000000402e */
[----:B------:R-:W-:Y:S01]  /*4530*/  FADD R8, R0, -12583039 ;  /* 0xcb40007f00087421 */ /* 0x000fe20000000000 */
[----:B------:R-:W-:Y:S01]  /*4540*/  FADD R46, R45, -12583039 ;  /* 0xcb40007f2d2e7421 */ /* 0x000fe20000000000 */
[----:B------:R-:W-:Y:S01]  /*4550*/  FFMA R44, -R141, 1.4426950216293334961, -R44 ;  /* 0x3fb8aa3b8d2c7823 */ /* 0x000fe2000000092c */
[----:B------:R-:W-:Y:S01]  /*4560*/  SHF.L.U32 R10, R10, 0x17, RZ ;  /* 0x000000170a0a7819 */ /* 0x000fe200000006ff */
[----:B------:R-:W-:Y:S01]  /*4570*/  FFMA R8, -R143, 1.4426950216293334961, -R8 ;  /* 0x3fb8aa3b8f087823 */ /* 0x000fe20000000908 */
[----:B------:R-:W-:Y:S01]  /*4580*/  FFMA R46, -R3, 1.4426950216293334961, -R46 ;  /* 0x3fb8aa3b032e7823 */ /* 0x000fe2000000092e */
[----:B------:R-:W-:Y:S01]  /*4590*/  FFMA R44, -R141, 1.925963033500011079e-08, R44 ;  /* 0x32a570608d2c7823 */ /* 0x000fe2000000012c */
[----:B---3--:R-:W-:Y:S01]  /*45a0*/  FADD R14, R36, -12583039 ;  /* 0xcb40007f240e7421 */ /* 0x008fe20000000000 */
[----:B------:R-:W-:Y:S01]  /*45b0*/  FFMA R8, -R143, 1.925963033500011079e-08, R8 ;  /* 0x32a570608f087823 */ /* 0x000fe20000000108 */
[----:B------:R-:W-:Y:S01]  /*45c0*/  FFMA R46, -R3, 1.925963033500011079e-08, R46 ;  /* 0x32a57060032e7823 */ /* 0x000fe2000000012e */
[----:B------:R-:W2:Y:S01]  /*45d0*/  MUFU.EX2 R39, R39 ;  /* 0x0000002700277308 */ /* 0x000ea20000000800 */
[----:B------:R-:W-:Y:S01]  /*45e0*/  FFMA R14, -R13, 1.4426950216293334961, -R14 ;  /* 0x3fb8aa3b0d0e7823 */ /* 0x000fe2000000090e */
[----:B------:R-:W-:Y:S01]  /*45f0*/  SHF.L.U32 R40, R40, 0x17, RZ ;  /* 0x0000001728287819 */ /* 0x000fe200000006ff */
[----:B------:R-:W-:Y:S01]  /*4600*/  IMAD.SHL.U32 R41, R41, 0x800000, RZ ;  /* 0x0080000029297824 */ /* 0x000fe200078e00ff */
[----:B------:R-:W-:Y:S01]  /*4610*/  SHF.L.U32 R0, R0, 0x17, RZ ;  /* 0x0000001700007819 */ /* 0x000fe200000006ff */
[----:B------:R-:W-:Y:S01]  /*4620*/  FFMA R14, -R13, 1.925963033500011079e-08, R14 ;  /* 0x32a570600d0e7823 */ /* 0x000fe2000000010e */
[----:B------:R-:W-:Y:S01]  /*4630*/  SHF.L.U32 R36, R36, 0x17, RZ ;  /* 0x0000001724247819 */ /* 0x000fe200000006ff */
[----:B------:R-:W-:Y:S01]  /*4640*/  IMAD.SHL.U32 R43, R43, 0x800000, RZ ;  /* 0x008000002b2b7824 */ /* 0x000fe200078e00ff */
[----:B------:R3:W2:Y:S01]  /*4650*/  MUFU.EX2 R9, R8 ;  /* 0x0000000800097308 */ /* 0x0006a20000000800 */
[----:B------:R-:W-:Y:S01]  /*4660*/  SHF.L.U32 R45, R45, 0x17, RZ ;  /* 0x000000172d2d7819 */ /* 0x000fe200000006ff */
[----:B------:R-:W-:Y:S01]  /*4670*/  BSSY B1, `(.L_x_55) ;  /* 0x0000022000017945 */ /* 0x000fe20003800000 */
[----:B----4-:R-:W-:Y:S01]  /*4680*/  FFMA R29, R24, R29, 1 ;  /* 0x3f800000181d7423 */ /* 0x010fe2000000001d */
[----:B-1----:R-:W-:Y:S01]  /*4690*/  FFMA R20, R20, R27, 1 ;  /* 0x3f80000014147423 */ /* 0x002fe2000000001b */
[----:B------:R-:W-:Y:S01]  /*46a0*/  FFMA R28, R28, R31, 1 ;  /* 0x3f8000001c1c7423 */ /* 0x000fe2000000001f */
[----:B------:R-:W-:Y:S01]  /*46b0*/  FFMA R33, R30, R33, 1 ;  /* 0x3f8000001e217423 */ /* 0x000fe20000000021 */
[----:B------:R-:W-:Y:S01]  /*46c0*/  FFMA R32, R32, R35, 1 ;  /* 0x3f80000020207423 */ /* 0x000fe20000000023 */
[----:B------:R-:W1:Y:S01]  /*46d0*/  MUFU.EX2 R21, R21 ;  /* 0x0000001500157308 */ /* 0x000e620000000800 */
[----:B---3--:R-:W-:Y:S01]  /*46e0*/  IADD3 R8, R25, 0x1800000, RZ ;  /* 0x0180000019087810 */ /* 0x008fe20007ffe0ff */
[----:B--2---:R-:W-:Y:S01]  /*46f0*/  FFMA R24, R34, R39, 1 ;  /* 0x3f80000022187423 */ /* 0x004fe20000000027 */
[----:B------:R-:W-:Y:S01]  /*4700*/  FFMA R37, R26, R37, 1 ;  /* 0x3f8000001a257423 */ /* 0x000fe20000000025 */
[----:B------:R-:W-:Y:S01]  /*4710*/  FFMA R27, R10, R11, 1 ;  /* 0x3f8000000a1b7423 */ /* 0x000fe2000000000b */
[----:B------:R-:W-:Y:S01]  /*4720*/  LOP3.LUT R8, R8, 0x7f800000, RZ, 0xc0, !PT ;  /* 0x7f80000008087812 */ /* 0x000fe200078ec0ff */
[----:B------:R-:W-:-:S02]  /*4730*/  FFMA R38, R38, R15, 1 ;  /* 0x3f80000026267423 */ /* 0x000fc4000000000f */
[----:B------:R-:W2:Y:S01]  /*4740*/  MUFU.EX2 R42, R42 ;  /* 0x0000002a002a7308 */ /* 0x000ea20000000800 */
[----:B------:R-:W-:Y:S01]  /*4750*/  ISETP.GT.U32.AND P2, PT, R8, 0x1ffffff, PT ;  /* 0x01ffffff0800780c */ /* 0x000fe20003f44070 */
[----:B------:R-:W-:-:S06]  /*4760*/  FFMA R39, R0, R9, 1 ;  /* 0x3f80000000277423 */ /* 0x000fcc0000000009 */
[----:B------:R-:W3:Y:S01]  /*4770*/  MUFU.EX2 R3, R14 ;  /* 0x0000000e00037308 */ /* 0x000ee20000000800 */
[----:B-1----:R-:W-:-:S07]  /*4780*/  FFMA R31, R40, R21, 1 ;  /* 0x3f800000281f7423 */ /* 0x002fce0000000015 */
[----:B------:R-:W1:Y:S01]  /*4790*/  MUFU.EX2 R44, R44 ;  /* 0x0000002c002c7308 */ /* 0x000e620000000800 */
[----:B--2---:R-:W-:-:S07]  /*47a0*/  FFMA R42, R41, R42, 1 ;  /* 0x3f800000292a7423 */ /* 0x004fce000000002a */
[----:B------:R-:W2:Y:S01]  /*47b0*/  MUFU.EX2 R46, R46 ;  /* 0x0000002e002e7308 */ /* 0x000ea20000000800 */
[----:B---3--:R-:W-:Y:S01]  /*47c0*/  FFMA R30, R36, R3, 1 ;  /* 0x3f800000241e7423 */ /* 0x008fe20000000003 */
[----:B-1----:R-:W-:Y:S01]  /*47d0*/  FFMA R43, R43, R44, 1 ;  /* 0x3f8000002b2b7423 */ /* 0x002fe2000000002c */
[----:B--2---:R-:W-:Y:S01]  /*47e0*/  FFMA R46, R45, R46, 1 ;  /* 0x3f8000002d2e7423 */ /* 0x004fe2000000002e */
[----:B------:R-:W-:Y:S06]  /*47f0*/  @P2 BRA `(.L_x_56) ;  /* 0x0000000000142947 */ /* 0x000fec0003800000 */
[----:B------:R-:W-:Y:S02]  /*4800*/  MOV R3, R25 ;  /* 0x0000001900037202 */ /* 0x000fe40000000f00 */
[----:B------:R-:W-:-:S07]  /*4810*/  MOV R36, 0x4830 ;  /* 0x0000483000247802 */ /* 0x000fce0000000f00 */
[----:B------:R-:W-:Y:S05]  /*4820*/  CALL.REL.NOINC `($__internal_0_$__cuda_sm20_rcp_rn_f32_slowpath) ;  /* 0x000000ac00a87944 */ /* 0x000fea0003c00000 */
[----:B------:R-:W-:Y:S01]  /*4830*/  IMAD.MOV.U32 R8, RZ, RZ, R0 ;  /* 0x000000ffff087224 */ /* 0x000fe200078e0000 */
[----:B------:R-:W-:Y:S06]  /*4840*/  BRA `(.L_x_57) ;  /* 0x0000000000107947 */ /* 0x000fec0003800000 */
.L_x_56:
[----:B------:R-:W1:Y:S02]  /*4850*/  MUFU.RCP R8, R25 ;  /* 0x0000001900087308 */ /* 0x000e640000001000 */
[----:B-1----:R-:W-:-:S04]  /*4860*/  FFMA R0, R25, R8, -1 ;  /* 0xbf80000019007423 */ /* 0x002fc80000000008 */
[----:B------:R-:W-:-:S04]  /*4870*/  FADD.FTZ R3, -R0, -RZ ;  /* 0x800000ff00037221 */ /* 0x000fc80000010100 */
[----:B------:R-:W-:-:S07]  /*4880*/  FFMA R8, R8, R3, R8 ;  /* 0x0000000308087223 */ /* 0x000fce0000000008 */
.L_x_57:
[----:B------:R-:W-:Y:S05]  /*4890*/  BSYNC B1 ;  /* 0x0000000000017941 */ /* 0x000fea0003800000 */
.L_x_55:
[----:B------:R-:W-:Y:S01]  /*48a0*/  IADD3 R0, R20, 0x1800000, RZ ;  /* 0x0180000014007810 */ /* 0x000fe20007ffe0ff */
[----:B------:R-:W-:Y:S03]  /*48b0*/  BSSY B1, `(.L_x_58) ;  /* 0x000000d000017945 */ /* 0x000fe60003800000 */
[----:B------:R-:W-:-:S04]  /*48c0*/  LOP3.LUT R0, R0, 0x7f800000, RZ, 0xc0, !PT ;  /* 0x7f80000000007812 */ /* 0x000fc800078ec0ff */
[----:B------:R-:W-:-:S13]  /*48d0*/  ISETP.GT.U32.AND P2, PT, R0, 0x1ffffff, PT ;  /* 0x01ffffff0000780c */ /* 0x000fda0003f44070 */
[----:B------:R-:W-:Y:S05]  /*48e0*/  @P2 BRA `(.L_x_59) ;  /* 0x0000000000142947 */ /* 0x000fea0003800000 */
[----:B------:R-:W-:Y:S02]  /*48f0*/  MOV R3, R20 ;  /* 0x0000001400037202 */ /* 0x000fe40000000f00 */
[----:B------:R-:W-:-:S07]  /*4900*/  MOV R36, 0x4920 ;  /* 0x0000492000247802 */ /* 0x000fce0000000f00 */
[----:B------:R-:W-:Y:S05]  /*4910*/  CALL.REL.NOINC `($__internal_0_$__cuda_sm20_rcp_rn_f32_slowpath) ;  /* 0x000000ac006c7944 */ /* 0x000fea0003c00000 */
[----:B------:R-:W-:Y:S01]  /*4920*/  IMAD.MOV.U32 R9, RZ, RZ, R0 ;  /* 0x000000ffff097224 */ /* 0x000fe200078e0000 */
[----:B------:R-:W-:Y:S06]  /*4930*/  BRA `(.L_x_60) ;  /* 0x0000000000107947 */ /* 0x000fec0003800000 */
.L_x_59:
[----:B------:R-:W1:Y:S02]  /*4940*/  MUFU.RCP R9, R20 ;  /* 0x0000001400097308 */ /* 0x000e640000001000 */
[----:B-1----:R-:W-:-:S04]  /*4950*/  FFMA R0, R20, R9, -1 ;  /* 0xbf80000014007423 */ /* 0x002fc80000000009 */
[----:B------:R-:W-:-:S04]  /*4960*/  FADD.FTZ R0, -R0, -RZ ;  /* 0x800000ff00007221 */ /* 0x000fc80000010100 */
[----:B------:R-:W-:-:S07]  /*4970*/  FFMA R9, R9, R0, R9 ;  /* 0x0000000009097223 */ /* 0x000fce0000000009 */
.L_x_60:
[----:B------:R-:W-:Y:S05]  /*4980*/  BSYNC B1 ;  /* 0x0000000000017941 */ /* 0x000fea0003800000 */
.L_x_58:
        /* <DEDUP_REMOVED lines=10> */
.L_x_62:
[----:B------:R-:W1:Y:S02]  /*4a30*/  MUFU.RCP R10, R29 ;  /* 0x0000001d000a7308 */ /* 0x000e640000001000 */
[----:B-1----:R-:W-:-:S04]  /*4a40*/  FFMA R0, R29, R10, -1 ;  /* 0xbf8000001d007423 */ /* 0x002fc8000000000a */
[----:B------:R-:W-:-:S04]  /*4a50*/  FADD.FTZ R3, -R0, -RZ ;  /* 0x800000ff00037221 */ /* 0x000fc80000010100 */
[----:B------:R-:W-:-:S07]  /*4a60*/  FFMA R10, R10, R3, R10 ;  /* 0x000000030a0a7223 */ /* 0x000fce000000000a */
.L_x_63:
[----:B------:R-:W-:Y:S05]  /*4a70*/  BSYNC B1 ;  /* 0x0000000000017941 */ /* 0x000fea0003800000 */
.L_x_61:
        /* <DEDUP_REMOVED lines=10> */
.L_x_65:
[----:B------:R-:W1:Y:S02]  /*4b20*/  MUFU.RCP R11, R28 ;  /* 0x0000001c000b7308 */ /* 0x000e640000001000 */
[----:B-1----:R-:W-:-:S04]  /*4b30*/  FFMA R0, R28, R11, -1 ;  /* 0xbf8000001c007423 */ /* 0x002fc8000000000b */
[----:B------:R-:W-:-:S04]  /*4b40*/  FADD.FTZ R0, -R0, -RZ ;  /* 0x800000ff00007221 */ /* 0x000fc80000010100 */
[----:B------:R-:W-:-:S07]  /*4b50*/  FFMA R11, R11, R0, R11 ;  /* 0x000000000b0b7223 */ /* 0x000fce000000000b */
.L_x_66:
[----:B------:R-:W-:Y:S05]  /*4b60*/  BSYNC B1 ;  /* 0x0000000000017941 */ /* 0x000fea0003800000 */
.L_x_64:
        /* <DEDUP_REMOVED lines=10> */
.L_x_68:
[----:B------:R-:W1:Y:S02]  /*4c10*/  MUFU.RCP R14, R33 ;  /* 0x00000021000e7308 */ /* 0x000e640000001000 */
[----:B-1----:R-:W-:-:S04]  /*4c20*/  FFMA R0, R33, R14, -1 ;  /* 0xbf80000021007423 */ /* 0x002fc8000000000e */
[----:B------:R-:W-:-:S04]  /*4c30*/  FADD.FTZ R3, -R0, -RZ ;  /* 0x800000ff00037221 */ /* 0x000fc80000010100 */
[----:B------:R-:W-:-:S07]  /*4c40*/  FFMA R14, R14, R3, R14 ;  /* 0x000000030e0e7223 */ /* 0x000fce000000000e */
.L_x_69:
[----:B------:R-:W-:Y:S05]  /*4c50*/  BSYNC B1 ;  /* 0x0000000000017941 */ /* 0x000fea0003800000 */
.L_x_67:
        /* <DEDUP_REMOVED lines=10> */
.L_x_71:
[----:B------:R-:W1:Y:S02]  /*4d00*/  MUFU.RCP R15, R32 ;  /* 0x00000020000f7308 */ /* 0x000e640000001000 */
[----:B-1----:R-:W-:-:S04]  /*4d10*/  FFMA R0, R32, R15, -1 ;  /* 0xbf80000020007423 */ /* 0x002fc8000000000f */
[----:B------:R-:W-:-:S04]  /*4d20*/  FADD.FTZ R0, -R0, -RZ ;  /* 0x800000ff00007221 */ /* 0x000fc80000010100 */
[----:B------:R-:W-:-:S07]  /*4d30*/  FFMA R15, R15, R0, R15 ;  /* 0x000000000f0f7223 */ /* 0x000fce000000000f */
.L_x_72:
[----:B------:R-:W-:Y:S05]  /*4d40*/  BSYNC B1 ;  /* 0x0000000000017941 */ /* 0x000fea0003800000 */
.L_x_70:
        /* <DEDUP_REMOVED lines=10> */
.L_x_74:
[----:B------:R-:W1:Y:S02]  /*4df0*/  MUFU.RCP R20, R37 ;  /* 0x0000002500147308 */ /* 0x000e640000001000 */
[----:B-1----:R-:W-:-:S04]  /*4e00*/  FFMA R0, R37, R20, -1 ;  /* 0xbf80000025007423 */ /* 0x002fc80000000014 */
[----:B------:R-:W-:-:S04]  /*4e10*/  FADD.FTZ R3, -R0, -RZ ;  /* 0x800000ff00037221 */ /* 0x000fc80000010100 */
[----:B------:R-:W-:-:S07]  /*4e20*/  FFMA R20, R20, R3, R20 ;  /* 0x0000000314147223 */ /* 0x000fce0000000014 */
.L_x_75:
[----:B------:R-:W-:Y:S05]  /*4e30*/  BSYNC B1 ;  /* 0x0000000000017941 */ /* 0x000fea0003800000 */
.L_x_73:
        /* <DEDUP_REMOVED lines=10> */
.L_x_77:
[----:B------:R-:W1:Y:S02]  /*4ee0*/  MUFU.RCP R21, R24 ;  /* 0x0000001800157308 */ /* 0x000e640000001000 */
[----:B-1----:R-:W-:-:S04]  /*4ef0*/  FFMA R0, R24, R21, -1 ;  /* 0xbf80000018007423 */ /* 0x002fc80000000015 */
[----:B------:R-:W-:-:S04]  /*4f00*/  FADD.FTZ R0, -R0, -RZ ;  /* 0x800000ff00007221 */ /* 0x000fc80000010100 */
[----:B------:R-:W-:-:S07]  /*4f10*/  FFMA R21, R21, R0, R21 ;  /* 0x0000000015157223 */ /* 0x000fce0000000015 */
.L_x_78:
[----:B------:R-:W-:Y:S05]  /*4f20*/  BSYNC B1 ;  /* 0x0000000000017941 */ /* 0x000fea0003800000 */
.L_x_76:
        /* <DEDUP_REMOVED lines=10> */
.L_x_80:
[----:B------:R-:W1:Y:S02]  /*4fd0*/  MUFU.RCP R24, R27 ;  /* 0x0000001b00187308 */ /* 0x000e640000001000 */
[----:B-1----:R-:W-:-:S04]  /*4fe0*/  FFMA R0, R27, R24, -1 ;  /* 0xbf8000001b007423 */ /* 0x002fc80000000018 */
[----:B------:R-:W-:-:S04]  /*4ff0*/  FADD.FTZ R3, -R0, -RZ ;  /* 0x800000ff00037221 */ /* 0x000fc80000010100 */
[----:B------:R-:W-:-:S07]  /*5000*/  FFMA R24, R24, R3, R24 ;  /* 0x0000000318187223 */ /* 0x000fce0000000018 */
.L_x_81:
[----:B------:R-:W-:Y:S05]  /*5010*/  BSYNC B1 ;  /* 0x0000000000017941 */ /* 0x000fea0003800000 */
.L_x_79:
        /* <DEDUP_REMOVED lines=10> */
.L_x_83:
[----:B------:R-:W1:Y:S02]  /*50c0*/  MUFU.RCP R25, R38 ;  /* 0x0000002600197308 */ /* 0x000e640000001000 */
[----:B-1----:R-:W-:-:S04]  /*50d0*/  FFMA R0, R38, R25, -1 ;  /* 0xbf80000026007423 */ /* 0x002fc80000000019 */
[----:B------:R-:W-:-:S04]  /*50e0*/  FADD.FTZ R0, -R0, -RZ ;  /* 0x800000ff00007221 */ /* 0x000fc80000010100 */
[----:B------:R-:W-:-:S07]  /*50f0*/  FFMA R25, R25, R0, R25 ;  /* 0x0000000019197223 */ /* 0x000fce0000000019 */
.L_x_84:
[----:B------:R-:W-:Y:S05]  /*5100*/  BSYNC B1 ;  /* 0x0000000000017941 */ /* 0x000fea0003800000 */
.L_x_82:
        /* <DEDUP_REMOVED lines=10> */
.L_x_86:
[----:B------:R-:W1:Y:S02]  /*51b0*/  MUFU.RCP R26, R31 ;  /* 0x0000001f001a7308 */ /* 0x000e640000001000 */
[----:B-1----:R-:W-:-:S04]  /*51c0*/  FFMA R0, R31, R26, -1 ;  /* 0xbf8000001f007423 */ /* 0x002fc8000000001a */
[----:B------:R-:W-:-:S04]  /*51d0*/  FADD.FTZ R3, -R0, -RZ ;  /* 0x800000ff00037221 */ /* 0x000fc80000010100 */
[----:B------:R-:W-:-:S07]  /*51e0*/  FFMA R26, R26, R3, R26 ;  /* 0x000000031a1a7223 */ /* 0x000fce000000001a */
.L_x_87:
[----:B------:R-:W-:Y:S05]  /*51f0*/  BSYNC B1 ;  /* 0x0000000000017941 */ /* 0x000fea0003800000 */
.L_x_85:
        /* <DEDUP_REMOVED lines=10> */
.L_x_89:
[----:B------:R-:W1:Y:S02]  /*52a0*/  MUFU.RCP R27, R42 ;  /* 0x0000002a001b7308 */ /* 0x000e640000001000 */
[----:B-1----:R-:W-:-:S04]  /*52b0*/  FFMA R0, R42, R27, -1 ;  /* 0xbf8000002a007423 */ /* 0x002fc8000000001b */
[----:B------:R-:W-:-:S04]  /*52c0*/  FADD.FTZ R0, -R0, -RZ ;  /* 0x800000ff00007221 */ /* 0x000fc80000010100 */
[----:B------:R-:W-:-:S07]  /*52d0*/  FFMA R27, R27, R0, R27 ;  /* 0x000000001b1b7223 */ /* 0x000fce000000001b */
.L_x_90:
[----:B------:R-:W-:Y:S05]  /*52e0*/  BSYNC B1 ;  /* 0x0000000000017941 */ /* 0x000fea0003800000 */
.L_x_88:
        /* <DEDUP_REMOVED lines=10> */
.L_x_92:
[----:B------:R-:W1:Y:S02]  /*5390*/  MUFU.RCP R28, R39 ;  /* 0x00000027001c7308 */ /* 0x000e640000001000 */
[----:B-1----:R-:W-:-:S04]  /*53a0*/  FFMA R0, R39, R28, -1 ;  /* 0xbf80000027007423 */ /* 0x002fc8000000001c */
[----:B------:R-:W-:-:S04]  /*53b0*/  FADD.FTZ R3, -R0, -RZ ;  /* 0x800000ff00037221 */ /* 0x000fc80000010100 */
[----:B------:R-:W-:-:S07]  /*53c0*/  FFMA R28, R28, R3, R28 ;  /* 0x000000031c1c7223 */ /* 0x000fce000000001c */
.L_x_93:
[----:B------:R-:W-:Y:S05]  /*53d0*/  BSYNC B1 ;  /* 0x0000000000017941 */ /* 0x000fea0003800000 */
.L_x_91:
        /* <DEDUP_REMOVED lines=10> */
.L_x_95:
[----:B------:R-:W1:Y:S02]  /*5480*/  MUFU.RCP R29, R30 ;  /* 0x0000001e001d7308 */ /* 0x000e640000001000 */
[----:B-1----:R-:W-:-:S04]  /*5490*/  FFMA R0, R30, R29, -1 ;  /* 0xbf8000001e007423 */ /* 0x002fc8000000001d */
[----:B------:R-:W-:-:S04]  /*54a0*/  FADD.FTZ R0, -R0, -RZ ;  /* 0x800000ff00007221 */ /* 0x000fc80000010100 */
[----:B------:R-:W-:-:S07]  /*54b0*/  FFMA R29, R29, R0, R29 ;  /* 0x000000001d1d7223 */ /* 0x000fce000000001d */
.L_x_96:
[----:B------:R-:W-:Y:S05]  /*54c0*/  BSYNC B1 ;  /* 0x0000000000017941 */ /* 0x000fea0003800000 */
.L_x_94:
        /* <DEDUP_REMOVED lines=10> */
.L_x_98:
[----:B------:R-:W1:Y:S02]  /*5570*/  MUFU.RCP R30, R43 ;  /* 0x0000002b001e7308 */ /* 0x000e640000001000 */
[----:B-1----:R-:W-:-:S04]  /*5580*/  FFMA R0, R43, R30, -1 ;  /* 0xbf8000002b007423 */ /* 0x002fc8000000001e */
[----:B------:R-:W-:-:S04]  /*5590*/  FADD.FTZ R3, -R0, -RZ ;  /* 0x800000ff00037221 */ /* 0x000fc80000010100 */
[----:B------:R-:W-:-:S07]  /*55a0*/  FFMA R30, R30, R3, R30 ;  /* 0x000000031e1e7223 */ /* 0x000fce000000001e */
.L_x_99:
[----:B------:R-:W-:Y:S05]  /*55b0*/  BSYNC B1 ;  /* 0x0000000000017941 */ /* 0x000fea0003800000 */
.L_x_97:
        /* <DEDUP_REMOVED lines=10> */
.L_x_101:
[----:B------:R-:W1:Y:S02]  /*5660*/  MUFU.RCP R3, R46 ;  /* 0x0000002e00037308 */ /* 0x000e640000001000 */
[----:B-1----:R-:W-:-:S04]  /*5670*/  FFMA R0, R46, R3, -1 ;  /* 0xbf8000002e007423 */ /* 0x002fc80000000003 */
[----:B------:R-:W-:-:S04]  /*5680*/  FADD.FTZ R0, -R0, -RZ ;  /* 0x800000ff00007221 */ /* 0x000fc80000010100 */
[----:B------:R-:W-:-:S07]  /*5690*/  FFMA R3, R3, R0, R3 ;  /* 0x0000000003037223 */ /* 0x000fce0000000003 */
.L_x_102:
[----:B------:R-:W-:Y:S05]  /*56a0*/  BSYNC B1 ;  /* 0x0000000000017941 */ /* 0x000fea0003800000 */
.L_x_100:
[C---:B------:R-:W-:Y:S01]  /*56b0*/  SHF.L.U32 R0, R18.reuse, 0x4, RZ ;  /* 0x0000000412007819 */ /* 0x040fe200000006ff */
[C---:B------:R-:W-:Y:S01]  /*56c0*/  IMAD.SHL.U32 R31, R18.reuse, 0x8, RZ ;  /* 0x00000008121f7824 */ /* 0x040fe200078e00ff */
[----:B------:R-:W-:Y:S02]  /*56d0*/  F2FP.SATFINITE.E4M3.F32.PACK_AB_MERGE_C R13, R9, R8, RZ ;  /* 0x00000008090d723e */ /* 0x000fe400048070ff */
[----:B------:R-:W-:Y:S02]  /*56e0*/  SHF.L.U32 R9, R18, 0x1, RZ ;  /* 0x0000000112097819 */ /* 0x000fe400000006ff */
[----:B------:R-:W-:Y:S02]  /*56f0*/  LOP3.LUT R0, R0, 0xe00, RZ, 0xc0, !PT ;  /* 0x00000e0000007812 */ /* 0x000fe400078ec0ff */
[----:B------:R-:W-:Y:S02]  /*5700*/  SHF.R.U32.HI R8, RZ, 0x4, R18 ;  /* 0x00000004ff087819 */ /* 0x000fe40000011612 */
[----:B------:R-:W-:-:S02]  /*5710*/  LOP3.LUT R0, R0, 0x6, R9, 0xf8, !PT ;  /* 0x0000000600007812 */ /* 0x000fc400078ef809 */
[----:B------:R-:W-:Y:S02]  /*5720*/  LOP3.LUT R9, R31, 0x80, RZ, 0xc0, !PT ;  /* 0x000000801f097812 */ /* 0x000fe400078ec0ff */
[----:B------:R-:W-:Y:S02]  /*5730*/  LOP3.LUT R0, R0, 0x60, R31, 0xf8, !PT ;  /* 0x0000006000007812 */ /* 0x000fe400078ef81f */
[----:B------:R-:W-:Y:S02]  /*5740*/  LOP3.LUT R9, R9, 0x10, R18, 0xf8, !PT ;  /* 0x0000001009097812 */ /* 0x000fe400078ef812 */
[----:B------:R-:W-:Y:S02]  /*5750*/  LOP3.LUT P2, RZ, R8, 0x1, RZ, 0xc0, !PT ;  /* 0x0000000108ff7812 */ /* 0x000fe4000784c0ff */
[----:B------:R-:W-:Y:S02]  /*5760*/  LOP3.LUT R8, R0, R9, RZ, 0xfc, !PT ;  /* 0x0000000900087212 */ /* 0x000fe400078efcff */
[----:B------:R-:W-:-:S02]  /*5770*/  F2FP.SATFINITE.E4M3.F32.PACK_AB_MERGE_C R11, R11, R10, RZ ;  /* 0x0000000a0b0b723e */ /* 0x000fc400048070ff */
[----:B------:R-:W-:Y:S02]  /*5780*/  F2FP.SATFINITE.E4M3.F32.PACK_AB_MERGE_C R15, R15, R14, RZ ;  /* 0x0000000e0f0f723e */ /* 0x000fe400048070ff */
[----:B------:R-:W-:Y:S02]  /*5790*/  F2FP.SATFINITE.E4M3.F32.PACK_AB_MERGE_C R21, R21, R20, RZ ;  /* 0x000000141515723e */ /* 0x000fe400048070ff */
[----:B------:R-:W-:Y:S02]  /*57a0*/  F2FP.SATFINITE.E4M3.F32.PACK_AB_MERGE_C R25, R25, R24, RZ ;  /* 0x000000181919723e */ /* 0x000fe400048070ff */
[----:B------:R-:W-:Y:S02]  /*57b0*/  F2FP.SATFINITE.E4M3.F32.PACK_AB_MERGE_C R27, R27, R26, RZ ;  /* 0x0000001a1b1b723e */ /* 0x000fe400048070ff */
[----:B------:R-:W-:Y:S02]  /*57c0*/  F2FP.SATFINITE.E4M3.F32.PACK_AB_MERGE_C R29, R29, R28, RZ ;  /* 0x0000001c1d1d723e */ /* 0x000fe400048070ff */
[----:B------:R-:W-:-:S02]  /*57d0*/  F2FP.SATFINITE.E4M3.F32.PACK_AB_MERGE_C R3, R3, R30, RZ ;  /* 0x0000001e0303723e */ /* 0x000fc400048070ff */
[----:B------:R-:W-:Y:S01]  /*57e0*/  MOV R9, 0x10 ;  /* 0x0000001000097802 */ /* 0x000fe20000000f00 */
[----:B------:R-:W-:Y:S06]  /*57f0*/  @P5 BRA `(.L_x_103) ;  /* 0x0000000000045947 */ /* 0x000fec0003800000 */
[----:B------:R-:W-:-:S04]  /*5800*/  DEPBAR.LE SB0, 0x1 ;  /* 0x000080400000791a */ /* 0x000fc80000000000 */
.L_x_103:
[----:B------:R-:W-:Y:S05]  /*5810*/  WARPSYNC.ALL ;  /* 0x0000000000007948 */ /* 0x000fea0003800000 */
[----:B------:R-:W-:Y:S01]  /*5820*/  BAR.SYNC.DEFER_BLOCKING 0x1, 0x100 ;  /* 0x0044000000007b1d */ /* 0x000fe20000010000 */
[----:B------:R-:W-:Y:S02]  /*5830*/  SEL R9, R9, 0xfffffff0, !P2 ;  /* 0xfffffff009097807 */ /* 0x000fe40005000000 */
[----:B------:R-:W-:-:S03]  /*5840*/  IADD3 R10, R8, UR50, RZ ;  /* 0x00000032080a7c10 */ /* 0x000fc6000fffe0ff */
[----:B------:R-:W-:Y:S02]  /*5850*/  BSSY B0, `(.L_x_104) ;  /* 0x0000017000007945 */ /* 0x000fe40003800000 */
[----:B------:R-:W-:Y:S01]  /*5860*/  IMAD.IADD R10, R10, 0x1, R9 ;  /* 0x000000010a0a7824 */ /* 0x000fe200078e0209 */
[----:B------:R1:W-:Y:S04]  /*5870*/  STS.U16 [R8+UR50+0x4200], R13 ;  /* 0x0042000d08007988 */ /* 0x0003e80008000432 */
[----:B------:R1:W-:Y:S04]  /*5880*/  STS.U16 [R8+UR50+0x4300], R11 ;  /* 0x0043000b08007988 */ /* 0x0003e80008000432 */
[----:B------:R1:W-:Y:S04]  /*5890*/  STS.U16 [R8+UR50+0x4208], R15 ;  /* 0x0042080f08007988 */ /* 0x0003e80008000432 */
[----:B------:R1:W-:Y:S04]  /*58a0*/  STS.U16 [R8+UR50+0x4308], R21 ;  /* 0x0043081508007988 */ /* 0x0003e80008000432 */
[----:B------:R1:W-:Y:S04]  /*58b0*/  STS.U16 [R10+0x4200], R25 ;  /* 0x004200190a007388 */ /* 0x0003e80000000400 */
[----:B------:R1:W-:Y:S04]  /*58c0*/  STS.U16 [R10+0x4300], R27 ;  /* 0x0043001b0a007388 */ /* 0x0003e80000000400 */
[----:B------:R1:W-:Y:S04]  /*58d0*/  STS.U16 [R10+0x4208], R29 ;  /* 0x0042081d0a007388 */ /* 0x0003e80000000400 */
[----:B------:R1:W-:Y:S01]  /*58e0*/  STS.U16 [R10+0x4308], R3 ;  /* 0x004308030a007388 */ /* 0x0003e20000000400 */
[----:B------:R-:W-:Y:S01]  /*58f0*/  @!PT LDS RZ, [RZ] ;  /* 0x00000000fffff984 */ /* 0x000fe20000000800 */
[----:B------:R-:W-:Y:S01]  /*5900*/  @!PT LDS RZ, [RZ] ;  /* 0x00000000fffff984 */ /* 0x000fe20000000800 */
[----:B------:R-:W-:Y:S01]  /*5910*/  @!PT LDS RZ, [RZ] ;  /* 0x00000000fffff984 */ /* 0x000fe20000000800 */
[----:B------:R-:W-:Y:S01]  /*5920*/  @!PT LDS RZ, [RZ] ;  /* 0x00000000fffff984 */ /* 0x000fe20000000800 */
[----:B------:R2:W-:Y:S06]  /*5930*/  MEMBAR.ALL.CTA ;  /* 0x0000000000007992 */ /* 0x0005ec0000008000 */
[----:B--2---:R-:W2:Y:S02]  /*5940*/  FENCE.VIEW.ASYNC.S ;  /* 0x00000000000073c6 */ /* 0x004ea40000000000 */
[----:B--2---:R-:W-:Y:S06]  /*5950*/  BAR.SYNC.DEFER_BLOCKING 0x1, 0x100 ;  /* 0x0044000000007b1d */ /* 0x004fec0000010000 */
[----:B-1----:R-:W-:Y:S05]  /*5960*/  @P5 BRA `(.L_x_105) ;  /* 0x0000000000145947 */ /* 0x002fea0003800000 */
[----:B------:R-:W-:Y:S02]  /*5970*/  UIADD3 UR4, UP0, UR42, 0x4f0, URZ ;  /* 0x000004f02a047890 */ /* 0x000fe4000ff1e03f */
[----:B------:R-:W-:Y:S02]  /*5980*/  UIADD3 UR44, UR50, 0x4200, URZ ;  /* 0x00004200322c7890 */ /* 0x000fe4000fffe03f */
[----:B------:R-:W-:-:S09]  /*5990*/  UIADD3.X UR5, URZ, UR43, URZ, UP0, !UPT ;  /* 0x0000002b3f057290 */ /* 0x000fd200087fe43f */
[----:B------:R1:W-:Y:S02]  /*59a0*/  UTMASTG.3D [UR44], [UR4] ;  /* 0x0000002c040073b5 */ /* 0x0003e40008010000 */
[----:B-1----:R0:W-:Y:S02]  /*59b0*/  UTMACMDFLUSH ;  /* 0x00000000000079b7 */ /* 0x0021e40000000000 */
.L_x_105:
[----:B------:R-:W-:Y:S05]  /*59c0*/  BSYNC B0 ;  /* 0x0000000000007941 */ /* 0x000fea0003800000 */
.L_x_104:
[----:B------:R-:W-:Y:S04]  /*59d0*/  BSSY B0, `(.L_x_106) ;  /* 0x000002e000007945 */ /* 0x000fe80003800000 */
[----:B------:R-:W-:Y:S05]  /*59e0*/  @P0 BRA `(.L_x_107) ;  /* 0x0000000000b00947 */ /* 0x000fea0003800000 */
[----:B------:R-:W-:-:S13]  /*59f0*/  ISETP.NE.AND P3, PT, R23, 0x3, PT ;  /* 0x000000031700780c */ /* 0x000fda0003f65270 */
[----:B------:R-:W-:Y:S05]  /*5a00*/  @!P3 BRA `(.L_x_108) ;  /* 0x000000000004b947 */ /* 0x000fea0003800000 */
[----:B------:R-:W-:Y:S01]  /*5a10*/  BPT.TRAP 0x1 ;  /* 0x000000040000795c */ /* 0x000fe20000300000 */
.L_x_108:
[----:B------:R-:W-:Y:S01]  /*5a20*/  LEA R14, R91, UR50, 0x3 ;  /* 0x000000325b0e7c11 */ /* 0x000fe2000f8e18ff */
[----:B------:R-:W-:Y:S01]  /*5a30*/  BSSY B1, `(.L_x_109) ;  /* 0x0000004000017945 */ /* 0x000fe20003800000 */
[----:B------:R-:W-:-:S04]  /*5a40*/  SHF.L.U32 R3, R90, 0x1f, RZ ;  /* 0x0000001f5a037819 */ /* 0x000fc800000006ff */
[----:B------:R-:W1:Y:S02]  /*5a50*/  SYNCS.PHASECHK.TRANS64.TRYWAIT P2, [R14+URZ+0xc0], R3 ;  /* 0x0000c0030e0075a7 */ /* 0x000e64000804017f */
[----:B-1----:R-:W-:Y:S05]  /*5a60*/  @!P2 BRA `(.L_x_110) ;  /* 0x0000009000f8a947 */ /* 0x002fea0003800000 */
.L_x_368:
[----:B------:R-:W-:Y:S05]  /*5a70*/  BSYNC B1 ;  /* 0x0000000000017941 */ /* 0x000fea0003800000 */
.L_x_109:
[----:B------:R-:W-:Y:S04]  /*5a80*/  BSSY B1, `(.L_x_111) ;  /* 0x0000011000017945 */ /* 0x000fe80003800000 */
[----:B------:R-:W-:Y:S05]  /*5a90*/  @P1 BRA `(.L_x_112) ;  /* 0x00000000003c1947 */ /* 0x000fea0003800000 */
[----:B------:R-:W-:-:S04]  /*5aa0*/  LEA R15, R91, R8, 0xc ;  /* 0x000000085b0f7211 */ /* 0x000fc800078e60ff */
[----:B------:R-:W-:Y:S01]  /*5ab0*/  IADD3 R0, R15, UR50, RZ ;  /* 0x000000320f007c10 */ /* 0x000fe2000fffe0ff */
[----:B------:R-:W-:Y:S04]  /*5ac0*/  LDS.U16 R4, [R15+UR50+0x300] ;  /* 0x000300320f047984 */ /* 0x000fe80008000400 */
[----:B------:R-:W-:Y:S01]  /*5ad0*/  IMAD.IADD R13, R0, 0x1, R9 ;  /* 0x00000001000d7824 */ /* 0x000fe200078e0209 */
[----:B-1----:R-:W1:Y:S04]  /*5ae0*/  LDS.U16 R3, [R15+UR50+0x200] ;  /* 0x000200320f037984 */ /* 0x002e680008000400 */
[----:B------:R-:W-:Y:S04]  /*5af0*/  LDS.U16 R6, [R13+0x300] ;  /* 0x000300000d067984 */ /* 0x000fe80000000400 */
[----:B------:R-:W2:Y:S04]  /*5b00*/  LDS.U16 R7, [R13+0x200] ;  /* 0x000200000d077984 */ /* 0x000ea80000000400 */
[----:B------:R-:W-:Y:S04]  /*5b10*/  LDS.U16 R5, [R15+UR50+0x308] ;  /* 0x000308320f057984 */ /* 0x000fe80008000400 */
[----:B------:R-:W3:Y:S04]  /*5b20*/  LDS.U16 R0, [R15+UR50+0x208] ;  /* 0x000208320f007984 */ /* 0x000ee80008000400 */
[----:B------:R-:W-:Y:S04]  /*5b30*/  LDS.U16 R11, [R13+0x308] ;  /* 0x000308000d0b7984 */ /* 0x000fe80000000400 */
[----:B------:R-:W4:Y:S01]  /*5b40*/  LDS.U16 R12, [R13+0x208] ;  /* 0x000208000d0c7984 */ /* 0x000f220000000400 */
[----:B-1----:R-:W-:-:S02]  /*5b50*/  PRMT R4, R3, 0x5410, R4 ;  /* 0x0000541003047816 */ /* 0x002fc40000000004 */
[----:B--2---:R-:W-:Y:S02]  /*5b60*/  PRMT R6, R7, 0x5410, R6 ;  /* 0x0000541007067816 */ /* 0x004fe40000000006 */
[----:B---3--:R-:W-:Y:S02]  /*5b70*/  PRMT R5, R0, 0x5410, R5 ;  /* 0x0000541000057816 */ /* 0x008fe40000000005 */
[----:B----4-:R-:W-:-:S07]  /*5b80*/  PRMT R7, R12, 0x5410, R11 ;  /* 0x000054100c077816 */ /* 0x010fce000000000b */
.L_x_112:
[----:B------:R-:W-:Y:S05]  /*5b90*/  BSYNC B1 ;  /* 0x0000000000017941 */ /* 0x000fea0003800000 */
.L_x_111:
[----:B------:R-:W-:Y:S01]  /*5ba0*/  @!PT LDS RZ, [RZ] ;  /* 0x00000000fffff984 */ /* 0x000fe20000000800 */
[----:B------:R-:W-:Y:S01]  /*5bb0*/  @!PT LDS RZ, [RZ] ;  /* 0x00000000fffff984 */ /* 0x000fe20000000800 */
[----:B------:R-:W-:Y:S01]  /*5bc0*/  @!PT LDS RZ, [RZ] ;  /* 0x00000000fffff984 */ /* 0x000fe20000000800 */
[----:B------:R-:W-:Y:S01]  /*5bd0*/  @!PT LDS RZ, [RZ] ;  /* 0x00000000fffff984 */ /* 0x000fe20000000800 */
[----:B------:R2:W-:Y:S06]  /*5be0*/  MEMBAR.ALL.CTA ;  /* 0x0000000000007992 */ /* 0x0005ec0000008000 */
[----:B--2---:R-:W2:Y:S01]  /*5bf0*/  FENCE.VIEW.ASYNC.S ;  /* 0x00000000000073c6 */ /* 0x004ea20000000000 */
[----:B------:R-:W-:Y:S05]  /*5c00*/  @!P3 BRA `(.L_x_113) ;  /* 0x000000000004b947 */ /* 0x000fea0003800000 */
[----:B------:R-:W-:Y:S01]  /*5c10*/  BPT.TRAP 0x1 ;  /* 0x000000040000795c */ /* 0x000fe20000300000 */
.L_x_113:
[----:B-1----:R-:W1:Y:S01]  /*5c20*/  S2R R3, SR_CgaCtaId ;  /* 0x0000000000037919 */ /* 0x002e620000008800 */
[----:B------:R-:W-:Y:S02]  /*5c30*/  IADD3 R0, R14, 0xe0, RZ ;  /* 0x000000e00e007810 */ /* 0x000fe40007ffe0ff */
[----:B------:R-:W-:-:S04]  /*5c40*/  IADD3 R91, R91, 0x1, RZ ;  /* 0x000000015b5b7810 */ /* 0x000fc80007ffe0ff */
[----:B------:R-:W-:-:S04]  /*5c50*/  ISETP.NE.AND P2, PT, R91, 0x4, PT ;  /* 0x000000045b00780c */ /* 0x000fc80003f45270 */
[----:B------:R-:W-:Y:S02]  /*5c60*/  SEL R91, R91, RZ, P2 ;  /* 0x000000ff5b5b7207 */ /* 0x000fe40001000000 */
[----:B-1----:R-:W-:Y:S02]  /*5c70*/  PRMT R0, R3, 0x654, R0 ;  /* 0x0000065403007816 */ /* 0x002fe40000000000 */
[----:B------:R-:W-:Y:S02]  /*5c80*/  SEL R3, RZ, 0x1, P2 ;  /* 0x00000001ff037807 */ /* 0x000fe40001000000 */
[----:B--2---:R1:W-:Y:S02]  /*5c90*/  SYNCS.ARRIVE.TRANS64.RED.A1T0 RZ, [R0+URZ], RZ ;  /* 0x000000ff00ff79a7 */ /* 0x0043e4000810043f */
[----:B------:R-:W-:-:S07]  /*5ca0*/  LOP3.LUT R90, R90, R3, RZ, 0x3c, !PT ;  /* 0x000000035a5a7212 */ /* 0x000fce00078e3cff */
.L_x_107:
[----:B------:R-:W-:Y:S05]  /*5cb0*/  BSYNC B0 ;  /* 0x0000000000007941 */ /* 0x000fea0003800000 */
.L_x_106:
[----:B-1----:R-:W-:Y:S01]  /*5cc0*/  F2FP.F16.E4M3.UNPACK_B R0, R4 ;  /* 0x00000004ff00723e */ /* 0x002fe200020006ff */
[C---:B------:R-:W-:Y:S01]  /*5cd0*/  FMUL R3, R89.reuse, R138 ;  /* 0x0000008a59037220 */ /* 0x040fe20000400000 */
[----:B------:R-:W-:Y:S01]  /*5ce0*/  F2FP.F16.E4M3.UNPACK_B R13, R5 ;  /* 0x00000005ff0d723e */ /* 0x000fe200020006ff */
[C---:B------:R-:W-:Y:S01]  /*5cf0*/  FMUL R135, R89.reuse, R135 ;  /* 0x0000008759877220 */ /* 0x040fe20000400000 */
[C---:B------:R-:W-:Y:S01]  /*5d00*/  FMUL R137, R89.reuse, R137 ;  /* 0x0000008959897220 */ /* 0x040fe20000400000 */
[--C-:B------:R-:W-:Y:S01]  /*5d10*/  HADD2.F32 R11, -RZ, R0.reuse.H0_H0 ;  /* 0x20000000ff0b7230 */ /* 0x100fe20000004100 */
[----:B------:R-:W-:Y:S01]  /*5d20*/  F2FP.F16.E4M3.UNPACK_B R14, R5.H1 ;  /* 0x00000005ff0e723e */ /* 0x000fe200030006ff */
[----:B------:R-:W-:Y:S01]  /*5d30*/  HADD2.F32 R12, -RZ, R0.H1_H1 ;  /* 0x30000000ff0c7230 */ /* 0x000fe20000004100 */
[----:B------:R-:W-:Y:S01]  /*5d40*/  F2FP.F16.E4M3.UNPACK_B R0, R4.H1 ;  /* 0x00000004ff00723e */ /* 0x000fe200030006ff */
[--C-:B------:R-:W-:Y:S02]  /*5d50*/  HADD2.F32 R20, -RZ, R13.reuse.H0_H0 ;  /* 0x2000000dff147230 */ /* 0x100fe40000004100 */
[----:B------:R-:W-:Y:S01]  /*5d60*/  FMUL R139, R89, R139 ;  /* 0x0000008b598b7220 */ /* 0x000fe20000400000 */
[----:B------:R-:W-:-:S02]  /*5d70*/  HADD2.F32 R24, -RZ, R13.H1_H1 ;  /* 0x3000000dff187230 */ /* 0x000fc40000004100 */
[C---:B------:R-:W-:Y:S01]  /*5d80*/  FFMA R3, R88.reuse, R12, R3 ;  /* 0x0000000c58037223 */ /* 0x040fe20000000003 */
[----:B------:R-:W-:Y:S02]  /*5d90*/  HADD2.F32 R12, -RZ, R0.H0_H0 ;  /* 0x20000000ff0c7230 */ /* 0x000fe40000004100 */
[C---:B------:R-:W-:Y:S01]  /*5da0*/  FFMA R135, R88.reuse, R20, R135 ;  /* 0x0000001458877223 */ /* 0x040fe20000000087 */
[----:B------:R-:W-:Y:S01]  /*5db0*/  FMUL R13, R89, R134 ;  /* 0x00000086590d7220 */ /* 0x000fe20000400000 */
[----:B------:R-:W-:Y:S01]  /*5dc0*/  F2FP.F16.E4M3.UNPACK_B R20, R6 ;  /* 0x00000006ff14723e */ /* 0x000fe200020006ff */
[C---:B------:R-:W-:Y:S01]  /*5dd0*/  FFMA R139, R88.reuse, R11, R139 ;  /* 0x0000000b588b7223 */ /* 0x040fe2000000008b */
[C---:B------:R-:W-:Y:S01]  /*5de0*/  FFMA R137, R88.reuse, R12, R137 ;  /* 0x0000000c58897223 */ /* 0x040fe20000000089 */
[----:B------:R-:W-:Y:S02]  /*5df0*/  HADD2.F32 R12, -RZ, R14.H0_H0 ;  /* 0x2000000eff0c7230 */ /* 0x000fe40000004100 */
[----:B------:R-:W-:Y:S01]  /*5e00*/  FFMA R13, R88, R24, R13 ;  /* 0x00000018580d7223 */ /* 0x000fe2000000000d */
[----:B------:R-:W-:-:S02]  /*5e10*/  HADD2.F32 R0, -RZ, R0.H1_H1 ;  /* 0x30000000ff007230 */ /* 0x000fc40000004100 */
[C---:B------:R-:W-:Y:S01]  /*5e20*/  FMUL R11, R89.reuse, R136 ;  /* 0x00000088590b7220 */ /* 0x040fe20000400000 */
[----:B------:R-:W-:Y:S02]  /*5e30*/  HADD2.F32 R14, -RZ, R14.H1_H1 ;  /* 0x3000000eff0e7230 */ /* 0x000fe40000004100 */
[C---:B------:R-:W-:Y:S01]  /*5e40*/  FMUL R15, R89.reuse, R132 ;  /* 0x00000084590f7220 */ /* 0x040fe20000400000 */
[--C-:B------:R-:W-:Y:S02]  /*5e50*/  HADD2.F32 R24, -RZ, R20.reuse.H0_H0 ;  /* 0x20000014ff187230 */ /* 0x100fe40000004100 */
[----:B------:R-:W-:Y:S01]  /*5e60*/  FMUL R131, R89, R131 ;  /* 0x0000008359837220 */ /* 0x000fe20000400000 */
[----:B------:R-:W-:Y:S02]  /*5e70*/  IMAD.MOV.U32 R46, RZ, RZ, 0x3bbb989d ;  /* 0x3bbb989dff2e7424 */ /* 0x000fe400078e00ff */
[C---:B------:R-:W-:Y:S01]  /*5e80*/  FFMA R11, R88.reuse, R0, R11 ;  /* 0x00000000580b7223 */ /* 0x040fe2000000000b */
[----:B------:R-:W-:Y:S01]  /*5e90*/  MOV R48, 0x437c0000 ;  /* 0x437c000000307802 */ /* 0x000fe20000000f00 */
[C---:B------:R-:W-:Y:S01]  /*5ea0*/  FFMA R15, R88.reuse, R14, R15 ;  /* 0x0000000e580f7223 */ /* 0x040fe2000000000f */
[----:B------:R-:W-:Y:S01]  /*5eb0*/  FFMA.SAT R0, -R139, R46, 0.5 ;  /* 0x3f0000008b007423 */ /* 0x000fe2000000212e */
[----:B------:R-:W-:Y:S01]  /*5ec0*/  FFMA R131, R88, R24, R131 ;  /* 0x0000001858837223 */ /* 0x000fe20000000083 */
[----:B------:R-:W-:Y:S01]  /*5ed0*/  FFMA.SAT R14, -R3, R46, 0.5 ;  /* 0x3f000000030e7423 */ /* 0x000fe2000000212e */
[----:B------:R-:W-:-:S02]  /*5ee0*/  HADD2.F32 R24, -RZ, R20.H1_H1 ;  /* 0x30000014ff187230 */ /* 0x000fc40000004100 */
[C---:B------:R-:W-:Y:S01]  /*5ef0*/  FMUL R21, R89.reuse, R130 ;  /* 0x0000008259157220 */ /* 0x040fe20000400000 */
[----:B------:R-:W-:Y:S01]  /*5f00*/  FMUL R133, R89, R133 ;  /* 0x0000008559857220 */ /* 0x000fe20000400000 */
[----:B------:R-:W-:Y:S01]  /*5f10*/  FFMA.SAT R20, -R137, R46, 0.5 ;  /* 0x3f00000089147423 */ /* 0x000fe2000000212e */
[-C--:B------:R-:W-:Y:S01]  /*5f20*/  FFMA.RM R0, R0, R48.reuse, 12582913 ;  /* 0x4b40000100007423 */ /* 0x080fe20000004030 */
[----:B------:R-:W-:Y:S01]  /*5f30*/  FFMA.RM R14, R14, R48, 12582913 ;  /* 0x4b4000010e0e7423 */ /* 0x000fe20000004030 */
[----:B------:R-:W-:Y:S01]  /*5f40*/  F2FP.F16.E4M3.UNPACK_B R29, R6.H1 ;  /* 0x00000006ff1d723e */ /* 0x000fe200030006ff */
[C---:B------:R-:W-:Y:S01]  /*5f50*/  FFMA R21, R88.reuse, R24, R21 ;  /* 0x0000001858157223 */ /* 0x040fe20000000015 */
[----:B------:R-:W-:Y:S01]  /*5f60*/  FFMA R133, R88, R12, R133 ;  /* 0x0000000c58857223 */ /* 0x000fe20000000085 */
[----:B------:R-:W-:Y:S01]  /*5f70*/  FFMA.RM R24, R20, R48, 12582913 ;  /* 0x4b40000114187423 */ /* 0x000fe20000004030 */
[----:B------:R-:W-:Y:S01]  /*5f80*/  FADD R12, R0, -12583039 ;  /* 0xcb40007f000c7421 */ /* 0x000fe20000000000 */
[----:B------:R-:W-:Y:S01]  /*5f90*/  FADD R20, R14, -12583039 ;  /* 0xcb40007f0e147421 */ /* 0x000fe20000000000 */
[----:B------:R-:W-:-:S02]  /*5fa0*/  HADD2.F32 R28, -RZ, R29.H0_H0 ;  /* 0x2000001dff1c7230 */ /* 0x000fc40000004100 */
[----:B------:R-:W-:Y:S01]  /*5fb0*/  FMUL R129, R89, R129 ;  /* 0x0000008159817220 */ /* 0x000fe20000400000 */
[----:B------:R-:W-:Y:S01]  /*5fc0*/  FFMA R12, -R139, 1.4426950216293334961, -R12 ;  /* 0x3fb8aa3b8b0c7823 */ /* 0x000fe2000000090c */
[----:B------:R-:W-:Y:S01]  /*5fd0*/  FFMA R20, -R3, 1.4426950216293334961, -R20 ;  /* 0x3fb8aa3b03147823 */ /* 0x000fe20000000914 */
[----:B------:R-:W-:Y:S01]  /*5fe0*/  FFMA.SAT R27, -R11, R46, 0.5 ;  /* 0x3f0000000b1b7423 */ /* 0x000fe2000000212e */
[----:B------:R-:W-:Y:S01]  /*5ff0*/  FFMA R129, R88, R28, R129 ;  /* 0x0000001c58817223 */ /* 0x000fe20000000081 */
[----:B------:R-:W-:Y:S01]  /*6000*/  FFMA R12, -R139, 1.925963033500011079e-08, R12 ;  /* 0x32a570608b0c7823 */ /* 0x000fe2000000010c */
[----:B------:R-:W-:Y:S01]  /*6010*/  FFMA R20, -R3, 1.925963033500011079e-08, R20 ;  /* 0x32a5706003147823 */ /* 0x000fe20000000114 */
[----:B------:R-:W-:Y:S02]  /*6020*/  HADD2.F32 R31, -RZ, R29.H1_H1 ;  /* 0x3000001dff1f7230 */ /* 0x000fe40000004100 */
[----:B------:R-:W-:Y:S01]  /*6030*/  FFMA.RM R28, R27, R48, 12582913 ;  /* 0x4b4000011b1c7423 */ /* 0x000fe20000004030 */
[----:B------:R-:W-:Y:S01]  /*6040*/  FMUL R3, R89, R128 ;  /* 0x0000008059037220 */ /* 0x000fe20000400000 */
[----:B------:R1:W2:Y:S01]  /*6050*/  MUFU.EX2 R25, R12 ;  /* 0x0000000c00197308 */ /* 0x0002a20000000800 */
[----:B------:R-:W-:Y:S01]  /*6060*/  FADD R26, R24, -12583039 ;  /* 0xcb40007f181a7421 */ /* 0x000fe20000000000 */
[-C--:B------:R-:W-:Y:S01]  /*6070*/  FFMA.SAT R29, -R135, R46.reuse, 0.5 ;  /* 0x3f000000871d7423 */ /* 0x080fe2000000212e */
[----:B------:R-:W-:Y:S01]  /*6080*/  FFMA R3, R88, R31, R3 ;  /* 0x0000001f58037223 */ /* 0x000fe20000000003 */
[----:B------:R-:W-:Y:S01]  /*6090*/  FFMA.SAT R31, -R13, R46, 0.5 ;  /* 0x3f0000000d1f7423 */ /* 0x000fe2000000212e */
[----:B------:R-:W-:Y:S01]  /*60a0*/  FFMA R26, -R137, 1.4426950216293334961, -R26 ;  /* 0x3fb8aa3b891a7823 */ /* 0x000fe2000000091a */
[-C--:B------:R-:W-:Y:S01]  /*60b0*/  FFMA.RM R30, R29, R48.reuse, 12582913 ;  /* 0x4b4000011d1e7423 */ /* 0x080fe20000004030 */
[----:B------:R-:W-:Y:S01]  /*60c0*/  F2FP.F16.E4M3.UNPACK_B R35, R7 ;  /* 0x00000007ff23723e */ /* 0x000fe200020006ff */
[----:B------:R-:W-:Y:S01]  /*60d0*/  FFMA.RM R32, R31, R48, 12582913 ;  /* 0x4b4000011f207423 */ /* 0x000fe20000004030 */
[----:B-1----:R-:W-:Y:S01]  /*60e0*/  FADD R12, R28, -12583039 ;  /* 0xcb40007f1c0c7421 */ /* 0x002fe20000000000 */
[----:B------:R-:W-:Y:S01]  /*60f0*/  FFMA R26, -R137, 1.925963033500011079e-08, R26 ;  /* 0x32a57060891a7823 */ /* 0x000fe2000000011a */
[----:B------:R1:W-:Y:S01]  /*6100*/  MUFU.EX2 R27, R20 ;  /* 0x00000014001b7308 */ /* 0x0003e20000000800 */
[----:B------:R-:W-:Y:S01]  /*6110*/  FADD R34, R32, -12583039 ;  /* 0xcb40007f20227421 */ /* 0x000fe20000000000 */
[----:B------:R-:W-:Y:S01]  /*6120*/  FFMA R12, -R11, 1.4426950216293334961, -R12 ;  /* 0x3fb8aa3b0b0c7823 */ /* 0x000fe2000000090c */
[----:B------:R-:W-:-:S02]  /*6130*/  HADD2.F32 R33, -RZ, R35.H0_H0 ;  /* 0x20000023ff217230 */ /* 0x000fc40000004100 */
[----:B------:R-:W-:Y:S01]  /*6140*/  FMUL R127, R89, R127 ;  /* 0x0000007f597f7220 */ /* 0x000fe20000400000 */
[----:B------:R-:W-:Y:S01]  /*6150*/  FFMA R34, -R13, 1.4426950216293334961, -R34 ;  /* 0x3fb8aa3b0d227823 */ /* 0x000fe20000000922 */
[----:B------:R-:W-:Y:S01]  /*6160*/  FFMA R12, -R11, 1.925963033500011079e-08, R12 ;  /* 0x32a570600b0c7823 */ /* 0x000fe2000000010c */
[----:B------:R-:W-:Y:S01]  /*6170*/  FFMA.SAT R11, -R133, R46, 0.5 ;  /* 0x3f000000850b7423 */ /* 0x000fe2000000212e */
[----:B------:R3:W-:Y:S01]  /*6180*/  MUFU.EX2 R29, R26 ;  /* 0x0000001a001d7308 */ /* 0x0007e20000000800 */
[----:B-1----:R-:W-:Y:S01]  /*6190*/  FADD R20, R30, -12583039 ;  /* 0xcb40007f1e147421 */ /* 0x002fe20000000000 */
[----:B------:R-:W-:Y:S01]  /*61a0*/  FFMA R34, -R13, 1.925963033500011079e-08, R34 ;  /* 0x32a570600d227823 */ /* 0x000fe20000000122 */
[----:B------:R-:W-:Y:S02]  /*61b0*/  HADD2.F32 R13, -RZ, R35.H1_H1 ;  /* 0x30000023ff0d7230 */ /* 0x000fe40000004100 */
[----:B------:R-:W-:Y:S01]  /*61c0*/  FFMA R127, R88, R33, R127 ;  /* 0x00000021587f7223 */ /* 0x000fe2000000007f */
[----:B------:R-:W-:Y:S01]  /*61d0*/  FFMA R20, -R135, 1.4426950216293334961, -R20 ;  /* 0x3fb8aa3b87147823 */ /* 0x000fe20000000914 */
[----:B------:R-:W-:Y:S01]  /*61e0*/  F2FP.F16.E4M3.UNPACK_B R43, R7.H1 ;  /* 0x00000007ff2b723e */ /* 0x000fe200030006ff */
[----:B------:R-:W-:Y:S01]  /*61f0*/  FMUL R125, R89, R125 ;  /* 0x0000007d597d7220 */ /* 0x000fe20000400000 */
[----:B------:R1:W-:Y:S01]  /*6200*/  MUFU.EX2 R31, R12 ;  /* 0x0000000c001f7308 */ /* 0x0003e20000000800 */
[----:B---3--:R-:W-:Y:S01]  /*6210*/  FFMA.RM R26, R11, R48, 12582913 ;  /* 0x4b4000010b1a7423 */ /* 0x008fe20000004030 */
[----:B------:R-:W-:Y:S01]  /*6220*/  FFMA.SAT R11, -R15, R46, 0.5 ;  /* 0x3f0000000f0b7423 */ /* 0x000fe2000000212e */
[----:B------:R-:W-:Y:S01]  /*6230*/  FFMA R20, -R135, 1.925963033500011079e-08, R20 ;  /* 0x32a5706087147823 */ /* 0x000fe20000000114 */
[--C-:B------:R-:W-:Y:S01]  /*6240*/  HADD2.F32 R39, -RZ, R43.reuse.H0_H0 ;  /* 0x2000002bff277230 */ /* 0x100fe20000004100 */
[----:B------:R-:W-:Y:S01]  /*6250*/  SHF.L.U32 R0, R0, 0x17, RZ ;  /* 0x0000001700007819 */ /* 0x000fe200000006ff */
[----:B------:R-:W-:Y:S01]  /*6260*/  FFMA.RM R36, R11, R48, 12582913 ;  /* 0x4b4000010b247423 */ /* 0x000fe20000004030 */
[----:B------:R-:W-:Y:S01]  /*6270*/  FMUL R11, R89, R126 ;  /* 0x0000007e590b7220 */ /* 0x000fe20000400000 */
[----:B------:R3:W4:Y:S01]  /*6280*/  MUFU.EX2 R33, R20 ;  /* 0x0000001400217308 */ /* 0x0007220000000800 */
[----:B-1----:R-:W-:Y:S01]  /*6290*/  FADD R12, R26, -12583039 ;  /* 0xcb40007f1a0c7421 */ /* 0x002fe20000000000 */
[----:B------:R-:W-:Y:S01]  /*62a0*/  FADD R38, R36, -12583039 ;  /* 0xcb40007f24267421 */ /* 0x000fe20000000000 */
[C---:B------:R-:W-:Y:S01]  /*62b0*/  FFMA R11, R88.reuse, R13, R11 ;  /* 0x0000000d580b7223 */ /* 0x040fe2000000000b */
[----:B------:R-:W-:Y:S01]  /*62c0*/  FFMA.SAT R13, -R131, R46, 0.5 ;  /* 0x3f000000830d7423 */ /* 0x000fe2000000212e */
[----:B------:R-:W-:Y:S01]  /*62d0*/  FFMA R12, -R133, 1.4426950216293334961, -R12 ;  /* 0x3fb8aa3b850c7823 */ /* 0x000fe2000000090c */
[----:B------:R-:W-:Y:S01]  /*62e0*/  FFMA R38, -R15, 1.4426950216293334961, -R38 ;  /* 0x3fb8aa3b0f267823 */ /* 0x000fe20000000926 */
[----:B------:R-:W-:Y:S01]  /*62f0*/  HADD2.F32 R43, -RZ, R43.H1_H1 ;  /* 0x3000002bff2b7230 */ /* 0x000fe20000004100 */
[----:B------:R1:W5:Y:S01]  /*6300*/  MUFU.EX2 R35, R34 ;  /* 0x0000002200237308 */ /* 0x0003620000000800 */
[----:B---3--:R-:W-:Y:S01]  /*6310*/  FFMA.RM R20, R13, R48, 12582913 ;  /* 0x4b4000010d147423 */ /* 0x008fe20000004030 */
[----:B------:R-:W-:Y:S01]  /*6320*/  FFMA R12, -R133, 1.925963033500011079e-08, R12 ;  /* 0x32a57060850c7823 */ /* 0x000fe2000000010c */
[----:B------:R-:W-:Y:S01]  /*6330*/  FFMA.SAT R13, -R21, R46, 0.5 ;  /* 0x3f000000150d7423 */ /* 0x000fe2000000212e */
[----:B------:R-:W-:Y:S01]  /*6340*/  FFMA R38, -R15, 1.925963033500011079e-08, R38 ;  /* 0x32a570600f267823 */ /* 0x000fe20000000126 */
[----:B------:R-:W-:Y:S01]  /*6350*/  FFMA R125, R88, R39, R125 ;  /* 0x00000027587d7223 */ /* 0x000fe2000000007d */
[----:B--2---:R-:W-:Y:S01]  /*6360*/  FFMA R50, R0, R25, 1 ;  /* 0x3f80000000327423 */ /* 0x004fe20000000019 */
[----:B------:R-:W-:Y:S01]  /*6370*/  FFMA.RM R40, R13, R48, 12582913 ;  /* 0x4b4000010d287423 */ /* 0x000fe20000004030 */
[----:B------:R2:W-:Y:S01]  /*6380*/  MUFU.EX2 R37, R12 ;  /* 0x0000000c00257308 */ /* 0x0005e20000000800 */
[-C--:B------:R-:W-:Y:S01]  /*6390*/  FFMA.SAT R13, -R3, R46.reuse, 0.5 ;  /* 0x3f000000030d7423 */ /* 0x080fe2000000212e */
[----:B-1----:R-:W-:Y:S01]  /*63a0*/  FADD R34, R20, -12583039 ;  /* 0xcb40007f14227421 */ /* 0x002fe20000000000 */
[----:B------:R-:W-:Y:S01]  /*63b0*/  FADD R42, R40, -12583039 ;  /* 0xcb40007f282a7421 */ /* 0x000fe20000000000 */
[----:B------:R-:W-:Y:S01]  /*63c0*/  FFMA.SAT R45, -R125, R46, 0.5 ;  /* 0x3f0000007d2d7423 */ /* 0x000fe2000000212e */
[----:B------:R-:W-:Y:S01]  /*63d0*/  FFMA.RM R41, R13, R48, 12582913 ;  /* 0x4b4000010d297423 */ /* 0x000fe20000004030 */
[----:B------:R-:W-:Y:S01]  /*63e0*/  FMUL R13, R89, R124 ;  /* 0x0000007c590d7220 */ /* 0x000fe20000400000 */
[----:B------:R-:W-:Y:S01]  /*63f0*/  FFMA R34, -R131, 1.4426950216293334961, -R34 ;  /* 0x3fb8aa3b83227823 */ /* 0x000fe20000000922 */
[----:B------:R1:W-:Y:S01]  /*6400*/  MUFU.EX2 R15, R38 ;  /* 0x00000026000f7308 */ /* 0x0003e20000000800 */
[----:B--2---:R-:W-:Y:S01]  /*6410*/  FFMA.SAT R12, -R129, R46, 0.5 ;  /* 0x3f000000810c7423 */ /* 0x004fe2000000212e */
[----:B------:R-:W-:Y:S01]  /*6420*/  FFMA R13, R88, R43, R13 ;  /* 0x0000002b580d7223 */ /* 0x000fe2000000000d */
[----:B------:R-:W-:Y:S01]  /*6430*/  FFMA R34, -R131, 1.925963033500011079e-08, R34 ;  /* 0x32a5706083227823 */ /* 0x000fe20000000122 */
[----:B------:R-:W-:Y:S01]  /*6440*/  FADD R44, R41, -12583039 ;  /* 0xcb40007f292c7421 */ /* 0x000fe20000000000 */
[----:B------:R-:W-:Y:S01]  /*6450*/  FFMA.RM R12, R12, R48, 12582913 ;  /* 0x4b4000010c0c7423 */ /* 0x000fe20000004030 */
[-C--:B------:R-:W-:Y:S01]  /*6460*/  FFMA.SAT R43, -R11, R46.reuse, 0.5 ;  /* 0x3f0000000b2b7423 */ /* 0x080fe2000000212e */
[----:B------:R-:W-:Y:S01]  /*6470*/  FFMA.SAT R47, -R13, R46, 0.5 ;  /* 0x3f0000000d2f7423 */ /* 0x000fe2000000212e */
[----:B------:R-:W-:Y:S01]  /*6480*/  FFMA R42, -R21, 1.4426950216293334961, -R42 ;  /* 0x3fb8aa3b152a7823 */ /* 0x000fe2000000092a */
[----:B-1----:R-:W-:Y:S01]  /*6490*/  FADD R38, R12, -12583039 ;  /* 0xcb40007f0c267421 */ /* 0x002fe20000000000 */
[----:B------:R1:W-:Y:S01]  /*64a0*/  MUFU.EX2 R39, R34 ;  /* 0x0000002200277308 */ /* 0x0003e20000000800 */
[----:B------:R-:W-:Y:S01]  /*64b0*/  FFMA R44, -R3, 1.4426950216293334961, -R44 ;  /* 0x3fb8aa3b032c7823 */ /* 0x000fe2000000092c */
[-C--:B------:R-:W-:Y:S01]  /*64c0*/  FFMA.RM R43, R43, R48.reuse, 12582913 ;  /* 0x4b4000012b2b7423 */ /* 0x080fe20000004030 */
[----:B------:R-:W-:Y:S01]  /*64d0*/  FFMA R38, -R129, 1.4426950216293334961, -R38 ;  /* 0x3fb8aa3b81267823 */ /* 0x000fe20000000926 */
[-C--:B------:R-:W-:Y:S01]  /*64e0*/  FFMA.RM R45, R45, R48.reuse, 12582913 ;  /* 0x4b4000012d2d7423 */ /* 0x080fe20000004030 */
[----:B------:R-:W-:Y:S01]  /*64f0*/  FFMA.RM R47, R47, R48, 12582913 ;  /* 0x4b4000012f2f7423 */ /* 0x000fe20000004030 */
[----:B------:R-:W-:Y:S01]  /*6500*/  FFMA R42, -R21, 1.925963033500011079e-08, R42 ;  /* 0x32a57060152a7823 */ /* 0x000fe2000000012a */
[----:B------:R-:W-:Y:S01]  /*6510*/  FFMA R38, -R129, 1.925963033500011079e-08, R38 ;  /* 0x32a5706081267823 */ /* 0x000fe20000000126 */
[----:B------:R-:W-:Y:S01]  /*6520*/  FFMA R44, -R3, 1.925963033500011079e-08, R44 ;  /* 0x32a57060032c7823 */ /* 0x000fe2000000012c */
[----:B-1----:R-:W-:Y:S01]  /*6530*/  FFMA.SAT R34, -R127, R46, 0.5 ;  /* 0x3f0000007f227423 */ /* 0x002fe2000000212e */
[----:B------:R-:W-:Y:S01]  /*6540*/  FADD R46, R43, -12583039 ;  /* 0xcb40007f2b2e7421 */ /* 0x000fe20000000000 */
[----:B------:R1:W-:Y:S01]  /*6550*/  MUFU.EX2 R3, R38 ;  /* 0x0000002600037308 */ /* 0x0003e20000000800 */
[----:B------:R-:W-:-:S02]  /*6560*/  VIADD R0, R50, 0x1800000 ;  /* 0x0180000032007836 */ /* 0x000fc40000000000 */
[----:B------:R-:W-:Y:S01]  /*6570*/  FFMA.RM R34, R34, R48, 12582913 ;  /* 0x4b40000122227423 */ /* 0x000fe20000004030 */
[----:B------:R-:W-:Y:S01]  /*6580*/  FADD R48, R47, -12583039 ;  /* 0xcb40007f2f307421 */ /* 0x000fe20000000000 */
[----:B------:R-:W-:Y:S01]  /*6590*/  FFMA R46, -R11, 1.4426950216293334961, -R46 ;  /* 0x3fb8aa3b0b2e7823 */ /* 0x000fe2000000092e */
[----:B------:R-:W-:Y:S01]  /*65a0*/  SHF.L.U32 R24, R24, 0x17, RZ ;  /* 0x0000001718187819 */ /* 0x000fe200000006ff */
[----:B------:R-:W-:Y:S02]  /*65b0*/  IMAD.SHL.U32 R30, R30, 0x800000, RZ ;  /* 0x008000001e1e7824 */ /* 0x000fe400078e00ff */
[----:B------:R-:W-:Y:S01]  /*65c0*/  FFMA R48, -R13, 1.4426950216293334961, -R48 ;  /* 0x3fb8aa3b0d307823 */ /* 0x000fe20000000930 */
[----:B------:R2:W3:Y:S01]  /*65d0*/  MUFU.EX2 R21, R42 ;  /* 0x0000002a00157308 */ /* 0x0004e20000000800 */
[----:B-1----:R-:W-:Y:S01]  /*65e0*/  FADD R38, R45, -12583039 ;  /* 0xcb40007f2d267421 */ /* 0x002fe20000000000 */
[----:B------:R-:W-:Y:S01]  /*65f0*/  FFMA R46, -R11, 1.925963033500011079e-08, R46 ;  /* 0x32a570600b2e7823 */ /* 0x000fe2000000012e */
[----:B------:R-:W-:Y:S01]  /*6600*/  FFMA R48, -R13, 1.925963033500011079e-08, R48 ;  /* 0x32a570600d307823 */ /* 0x000fe20000000130 */
[----:B------:R-:W-:Y:S01]  /*6610*/  LOP3.LUT R0, R0, 0x7f800000, RZ, 0xc0, !PT ;  /* 0x7f80000000007812 */ /* 0x000fe200078ec0ff */
[C---:B------:R-:W-:Y:S01]  /*6620*/  FFMA R38, -R125.reuse, 1.4426950216293334961, -R38 ;  /* 0x3fb8aa3b7d267823 */ /* 0x040fe20000000926 */
[----:B------:R-:W-:Y:S01]  /*6630*/  SHF.L.U32 R28, R28, 0x17, RZ ;  /* 0x000000171c1c7819 */ /* 0x000fe200000006ff */
[----:B------:R-:W-:Y:S01]  /*6640*/  IMAD.SHL.U32 R14, R14, 0x800000, RZ ;  /* 0x008000000e0e7824 */ /* 0x000fe200078e00ff */
[----:B------:R-:W1:Y:S01]  /*6650*/  MUFU.EX2 R44, R44 ;  /* 0x0000002c002c7308 */ /* 0x000e620000000800 */
[----:B--2---:R-:W-:Y:S01]  /*6660*/  FADD R42, R34, -12583039 ;  /* 0xcb40007f222a7421 */ /* 0x004fe20000000000 */
[----:B------:R-:W-:Y:S01]  /*6670*/  FFMA R38, -R125, 1.925963033500011079e-08, R38 ;  /* 0x32a570607d267823 */ /* 0x000fe20000000126 */
[----:B------:R-:W-:Y:S01]  /*6680*/  ISETP.GT.U32.AND P2, PT, R0, 0x1ffffff, PT ;  /* 0x01ffffff0000780c */ /* 0x000fe20003f44070 */
[----:B------:R-:W-:-:S02]  /*6690*/  IMAD.SHL.U32 R36, R36, 0x800000, RZ ;  /* 0x0080000024247824 */ /* 0x000fc400078e00ff */
[C---:B------:R-:W-:Y:S01]  /*66a0*/  FFMA R42, -R127.reuse, 1.4426950216293334961, -R42 ;  /* 0x3fb8aa3b7f2a7823 */ /* 0x040fe2000000092a */
[----:B------:R-:W-:Y:S01]  /*66b0*/  SHF.L.U32 R32, R32, 0x17, RZ ;  /* 0x0000001720207819 */ /* 0x000fe200000006ff */
[----:B------:R-:W-:Y:S01]  /*66c0*/  IMAD.SHL.U32 R34, R34, 0x800000, RZ ;  /* 0x0080000022227824 */ /* 0x000fe200078e00ff */
[----:B------:R-:W-:Y:S01]  /*66d0*/  MUFU.EX2 R46, R46 ;  /* 0x0000002e002e7308 */ /* 0x000fe20000000800 */
[----:B------:R-:W-:Y:S01]  /*66e0*/  FFMA R42, -R127, 1.925963033500011079e-08, R42 ;  /* 0x32a570607f2a7823 */ /* 0x000fe2000000012a */
[----:B------:R-:W-:Y:S01]  /*66f0*/  SHF.L.U32 R40, R40, 0x17, RZ ;  /* 0x0000001728287819 */ /* 0x000fe200000006ff */
[----:B------:R-:W-:Y:S01]  /*6700*/  IMAD.SHL.U32 R47, R47, 0x800000, RZ ;  /* 0x008000002f2f7824 */ /* 0x000fe200078e00ff */
[----:B------:R-:W-:Y:S01]  /*6710*/  SHF.L.U32 R26, R26, 0x17, RZ ;  /* 0x000000171a1a7819 */ /* 0x000fe200000006ff */
[----:B------:R-:W-:Y:S01]  /*6720*/  BSSY B1, `(.L_x_114) ;  /* 0x0000022000017945 */ /* 0x000fe20003800000 */
[----:B------:R-:W-:Y:S01]  /*6730*/  SHF.L.U32 R20, R20, 0x17, RZ ;  /* 0x0000001714147819 */ /* 0x000fe200000006ff */
[----:B----4-:R-:W-:Y:S01]  /*6740*/  FFMA R30, R30, R33, 1 ;  /* 0x3f8000001e1e7423 */ /* 0x010fe20000000021 */
[----:B------:R-:W2:Y:S01]  /*6750*/  MUFU.EX2 R11, R42 ;  /* 0x0000002a000b7308 */ /* 0x000ea20000000800 */
[----:B------:R-:W-:Y:S01]  /*6760*/  SHF.L.U32 R12, R12, 0x17, RZ ;  /* 0x000000170c0c7819 */ /* 0x000fe200000006ff */
[----:B------:R-:W-:Y:S01]  /*6770*/  FFMA R24, R24, R29, 1 ;  /* 0x3f80000018187423 */ /* 0x000fe2000000001d */
[----:B------:R-:W-:Y:S01]  /*6780*/  SHF.L.U32 R41, R41, 0x17, RZ ;  /* 0x0000001729297819 */ /* 0x000fe200000006ff */
[----:B------:R-:W-:Y:S01]  /*6790*/  FFMA R31, R28, R31, 1 ;  /* 0x3f8000001c1f7423 */ /* 0x000fe2000000001f */
[----:B------:R-:W-:Y:S01]  /*67a0*/  SHF.L.U32 R43, R43, 0x17, RZ ;  /* 0x000000172b2b7819 */ /* 0x000fe200000006ff */
[----:B-----5:R-:W-:Y:S01]  /*67b0*/  FFMA R25, R32, R35, 1 ;  /* 0x3f80000020197423 */ /* 0x020fe20000000023 */
[----:B------:R-:W-:Y:S01]  /*67c0*/  SHF.L.U32 R45, R45, 0x17, RZ ;  /* 0x000000172d2d7819 */ /* 0x000fe200000006ff */
[----:B------:R-:W4:Y:S01]  /*67d0*/  MUFU.EX2 R38, R38 ;  /* 0x0000002600267308 */ /* 0x000f220000000800 */
[----:B---3--:R-:W-:Y:S01]  /*67e0*/  FFMA R33, R40, R21, 1 ;  /* 0x3f80000028217423 */ /* 0x008fe20000000015 */
[----:B------:R-:W-:Y:S01]  /*67f0*/  FFMA R27, R14, R27, 1 ;  /* 0x3f8000000e1b7423 */ /* 0x000fe2000000001b */
[----:B------:R-:W-:Y:S01]  /*6800*/  FFMA R26, R26, R37, 1 ;  /* 0x3f8000001a1a7423 */ /* 0x000fe20000000025 */
[----:B------:R-:W-:Y:S01]  /*6810*/  FFMA R29, R36, R15, 1 ;  /* 0x3f800000241d7423 */ /* 0x000fe2000000000f */
[----:B------:R-:W-:Y:S01]  /*6820*/  FFMA R28, R20, R39, 1 ;  /* 0x3f800000141c7423 */ /* 0x000fe20000000027 */
[----:B------:R-:W-:Y:S01]  /*6830*/  FFMA R32, R12, R3, 1 ;  /* 0x3f8000000c207423 */ /* 0x000fe20000000003 */
[----:B-1----:R-:W-:Y:S01]  /*6840*/  FFMA R41, R41, R44, 1 ;  /* 0x3f80000029297423 */ /* 0x002fe2000000002c */
[----:B------:R-:W1:Y:S01]  /*6850*/  MUFU.EX2 R48, R48 ;  /* 0x0000003000307308 */ /* 0x000e620000000800 */
[----:B--2---:R-:W-:Y:S01]  /*6860*/  FFMA R40, R34, R11, 1 ;  /* 0x3f80000022287423 */ /* 0x004fe2000000000b */
[----:B------:R-:W-:Y:S01]  /*6870*/  FFMA R43, R43, R46, 1 ;  /* 0x3f8000002b2b7423 */ /* 0x000fe2000000002e */
[----:B----4-:R-:W-:Y:S01]  /*6880*/  FFMA R38, R45, R38, 1 ;  /* 0x3f8000002d267423 */ /* 0x010fe20000000026 */
[----:B-1----:R-:W-:Y:S01]  /*6890*/  FFMA R47, R47, R48, 1 ;  /* 0x3f8000002f2f7423 */ /* 0x002fe20000000030 */
[----:B------:R-:W-:Y:S06]  /*68a0*/  @P2 BRA `(.L_x_115) ;  /* 0x0000000000142947 */ /* 0x000fec0003800000 */
[----:B------:R-:W-:Y:S02]  /*68b0*/  MOV R3, R50 ;  /* 0x0000003200037202 */ /* 0x000fe40000000f00 */
[----:B------:R-:W-:-:S07]  /*68c0*/  MOV R36, 0x68e0 ;  /* 0x000068e000247802 */ /* 0x000fce0000000f00 */
[----:B------:R-:W-:Y:S05]  /*68d0*/  CALL.REL.NOINC `($__internal_0_$__cuda_sm20_rcp_rn_f32_slowpath) ;  /* 0x0000008c007c7944 */ /* 0x000fea0003c00000 */
[----:B------:R-:W-:Y:S01]  /*68e0*/  MOV R11, R0 ;  /* 0x00000000000b7202 */ /* 0x000fe20000000f00 */
[----:B------:R-:W-:Y:S06]  /*68f0*/  BRA `(.L_x_116) ;  /* 0x0000000000107947 */ /* 0x000fec0003800000 */
.L_x_115:
[----:B------:R-:W1:Y:S02]  /*6900*/  MUFU.RCP R11, R50 ;  /* 0x00000032000b7308 */ /* 0x000e640000001000 */
[----:B-1----:R-:W-:-:S04]  /*6910*/  FFMA R0, R50, R11, -1 ;  /* 0xbf80000032007423 */ /* 0x002fc8000000000b */
[----:B------:R-:W-:-:S04]  /*6920*/  FADD.FTZ R0, -R0, -RZ ;  /* 0x800000ff00007221 */ /* 0x000fc80000010100 */
[----:B------:R-:W-:-:S07]  /*6930*/  FFMA R11, R11, R0, R11 ;  /* 0x000000000b0b7223 */ /* 0x000fce000000000b */
.L_x_116:
[----:B------:R-:W-:Y:S05]  /*6940*/  BSYNC B1 ;  /* 0x0000000000017941 */ /* 0x000fea0003800000 */
.L_x_114:
[----:B------:R-:W-:Y:S01]  /*6950*/  VIADD R0, R27, 0x1800000 ;  /* 0x018000001b007836 */ /* 0x000fe20000000000 */
[----:B------:R-:W-:Y:S04]  /*6960*/  BSSY B1, `(.L_x_117) ;  /* 0x000000d000017945 */ /* 0x000fe80003800000 */
[----:B------:R-:W-:-:S04]  /*6970*/  LOP3.LUT R0, R0, 0x7f800000, RZ, 0xc0, !PT ;  /* 0x7f80000000007812 */ /* 0x000fc800078ec0ff */
[----:B------:R-:W-:-:S13]  /*6980*/  ISETP.GT.U32.AND P2, PT, R0, 0x1ffffff, PT ;  /* 0x01ffffff0000780c */ /* 0x000fda0003f44070 */
[----:B------:R-:W-:Y:S05]  /*6990*/  @P2 BRA `(.L_x_118) ;  /* 0x0000000000142947 */ /* 0x000fea0003800000 */
[----:B------:R-:W-:Y:S02]  /*69a0*/  MOV R3, R27 ;  /* 0x0000001b00037202 */ /* 0x000fe40000000f00 */
[----:B------:R-:W-:-:S07]  /*69b0*/  MOV R36, 0x69d0 ;  /* 0x000069d000247802 */ /* 0x000fce0000000f00 */
[----:B------:R-:W-:Y:S05]  /*69c0*/  CALL.REL.NOINC `($__internal_0_$__cuda_sm20_rcp_rn_f32_slowpath) ;  /* 0x0000008c00407944 */ /* 0x000fea0003c00000 */
[----:B------:R-:W-:Y:S01]  /*69d0*/  MOV R14, R0 ;  /* 0x00000000000e7202 */ /* 0x000fe20000000f00 */
[----:B------:R-:W-:Y:S06]  /*69e0*/  BRA `(.L_x_119) ;  /* 0x0000000000107947 */ /* 0x000fec0003800000 */
.L_x_118:
[----:B------:R-:W1:Y:S02]  /*69f0*/  MUFU.RCP R14, R27 ;  /* 0x0000001b000e7308 */ /* 0x000e640000001000 */
[----:B-1----:R-:W-:-:S04]  /*6a00*/  FFMA R0, R27, R14, -1 ;  /* 0xbf8000001b007423 */ /* 0x002fc8000000000e */
[----:B------:R-:W-:-:S04]  /*6a10*/  FADD.FTZ R3, -R0, -RZ ;  /* 0x800000ff00037221 */ /* 0x000fc80000010100 */
[----:B------:R-:W-:-:S07]  /*6a20*/  FFMA R14, R14, R3, R14 ;  /* 0x000000030e0e7223 */ /* 0x000fce000000000e */
.L_x_119:
[----:B------:R-:W-:Y:S05]  /*6a30*/  BSYNC B1 ;  /* 0x0000000000017941 */ /* 0x000fea0003800000 */
.L_x_117:
        /* <DEDUP_REMOVED lines=10> */
.L_x_121:
[----:B------:R-:W1:Y:S02]  /*6ae0*/  MUFU.RCP R15, R24 ;  /* 0x00000018000f7308 */ /* 0x000e640000001000 */
[----:B-1----:R-:W-:-:S04]  /*6af0*/  FFMA R0, R24, R15, -1 ;  /* 0xbf80000018007423 */ /* 0x002fc8000000000f */
[----:B------:R-:W-:-:S04]  /*6b00*/  FADD.FTZ R0, -R0, -RZ ;  /* 0x800000ff00007221 */ /* 0x000fc80000010100 */
[----:B------:R-:W-:-:S07]  /*6b10*/  FFMA R15, R15, R0, R15 ;  /* 0x000000000f0f7223 */ /* 0x000fce000000000f */
.L_x_122:
[----:B------:R-:W-:Y:S05]  /*6b20*/  BSYNC B1 ;  /* 0x0000000000017941 */ /* 0x000fea0003800000 */
.L_x_120:
        /* <DEDUP_REMOVED lines=10> */
.L_x_124:
[----:B------:R-:W1:Y:S02]  /*6bd0*/  MUFU.RCP R20, R31 ;  /* 0x0000001f00147308 */ /* 0x000e640000001000 */
[----:B-1----:R-:W-:-:S04]  /*6be0*/  FFMA R0, R31, R20, -1 ;  /* 0xbf8000001f007423 */ /* 0x002fc80000000014 */
[----:B------:R-:W-:-:S04]  /*6bf0*/  FADD.FTZ R3, -R0, -RZ ;  /* 0x800000ff00037221 */ /* 0x000fc80000010100 */
[----:B------:R-:W-:-:S07]  /*6c00*/  FFMA R20, R20, R3, R20 ;  /* 0x0000000314147223 */ /* 0x000fce0000000014 */
.L_x_125:
[----:B------:R-:W-:Y:S05]  /*6c10*/  BSYNC B1 ;  /* 0x0000000000017941 */ /* 0x000fea0003800000 */
.L_x_123:
        /* <DEDUP_REMOVED lines=10> */
.L_x_127:
[----:B------:R-:W1:Y:S02]  /*6cc0*/  MUFU.RCP R21, R30 ;  /* 0x0000001e00157308 */ /* 0x000e640000001000 */
[----:B-1----:R-:W-:-:S04]  /*6cd0*/  FFMA R0, R30, R21, -1 ;  /* 0xbf8000001e007423 */ /* 0x002fc80000000015 */
[----:B------:R-:W-:-:S04]  /*6ce0*/  FADD.FTZ R0, -R0, -RZ ;  /* 0x800000ff00007221 */ /* 0x000fc80000010100 */
[----:B------:R-:W-:-:S07]  /*6cf0*/  FFMA R21, R21, R0, R21 ;  /* 0x0000000015157223 */ /* 0x000fce0000000015 */
.L_x_128:
[----:B------:R-:W-:Y:S05]  /*6d00*/  BSYNC B1 ;  /* 0x0000000000017941 */ /* 0x000fea0003800000 */
.L_x_126:
        /* <DEDUP_REMOVED lines=10> */
.L_x_130:
[----:B------:R-:W1:Y:S02]  /*6db0*/  MUFU.RCP R24, R25 ;  /* 0x0000001900187308 */ /* 0x000e640000001000 */
[----:B-1----:R-:W-:-:S04]  /*6dc0*/  FFMA R0, R25, R24, -1 ;  /* 0xbf80000019007423 */ /* 0x002fc80000000018 */
[----:B------:R-:W-:-:S04]  /*6dd0*/  FADD.FTZ R3, -R0, -RZ ;  /* 0x800000ff00037221 */ /* 0x000fc80000010100 */
[----:B------:R-:W-:-:S07]  /*6de0*/  FFMA R24, R24, R3, R24 ;  /* 0x0000000318187223 */ /* 0x000fce0000000018 */
.L_x_131:
[----:B------:R-:W-:Y:S05]  /*6df0*/  BSYNC B1 ;  /* 0x0000000000017941 */ /* 0x000fea0003800000 */
.L_x_129:
        /* <DEDUP_REMOVED lines=10> */
.L_x_133:
[----:B------:R-:W1:Y:S02]  /*6ea0*/  MUFU.RCP R25, R26 ;  /* 0x0000001a00197308 */ /* 0x000e640000001000 */
[----:B-1----:R-:W-:-:S04]  /*6eb0*/  FFMA R0, R26, R25, -1 ;  /* 0xbf8000001a007423 */ /* 0x002fc80000000019 */
[----:B------:R-:W-:-:S04]  /*6ec0*/  FADD.FTZ R0, -R0, -RZ ;  /* 0x800000ff00007221 */ /* 0x000fc80000010100 */
[----:B------:R-:W-:-:S07]  /*6ed0*/  FFMA R25, R25, R0, R25 ;  /* 0x0000000019197223 */ /* 0x000fce0000000019 */
.L_x_134:
[----:B------:R-:W-:Y:S05]  /*6ee0*/  BSYNC B1 ;  /* 0x0000000000017941 */ /* 0x000fea0003800000 */
.L_x_132:
        /* <DEDUP_REMOVED lines=10> */
.L_x_136:
[----:B------:R-:W1:Y:S02]  /*6f90*/  MUFU.RCP R26, R29 ;  /* 0x0000001d001a7308 */ /* 0x000e640000001000 */
[----:B-1----:R-:W-:-:S04]  /*6fa0*/  FFMA R0, R29, R26, -1 ;  /* 0xbf8000001d007423 */ /* 0x002fc8000000001a */
[----:B------:R-:W-:-:S04]  /*6fb0*/  FADD.FTZ R3, -R0, -RZ ;  /* 0x800000ff00037221 */ /* 0x000fc80000010100 */
[----:B------:R-:W-:-:S07]  /*6fc0*/  FFMA R26, R26, R3, R26 ;  /* 0x000000031a1a7223 */ /* 0x000fce000000001a */
.L_x_137:
[----:B------:R-:W-:Y:S05]  /*6fd0*/  BSYNC B1 ;  /* 0x0000000000017941 */ /* 0x000fea0003800000 */
.L_x_135:
        /* <DEDUP_REMOVED lines=10> */
.L_x_139:
[----:B------:R-:W1:Y:S02]  /*7080*/  MUFU.RCP R27, R28 ;  /* 0x0000001c001b7308 */ /* 0x000e640000001000 */
[----:B-1----:R-:W-:-:S04]  /*7090*/  FFMA R0, R28, R27, -1 ;  /* 0xbf8000001c007423 */ /* 0x002fc8000000001b */
[----:B------:R-:W-:-:S04]  /*70a0*/  FADD.FTZ R0, -R0, -RZ ;  /* 0x800000ff00007221 */ /* 0x000fc80000010100 */
[----:B------:R-:W-:-:S07]  /*70b0*/  FFMA R27, R27, R0, R27 ;  /* 0x000000001b1b7223 */ /* 0x000fce000000001b */
.L_x_140:
[----:B------:R-:W-:Y:S05]  /*70c0*/  BSYNC B1 ;  /* 0x0000000000017941 */ /* 0x000fea0003800000 */
.L_x_138:
        /* <DEDUP_REMOVED lines=10> */
.L_x_142:
[----:B------:R-:W1:Y:S02]  /*7170*/  MUFU.RCP R28, R33 ;  /* 0x00000021001c7308 */ /* 0x000e640000001000 */
[----:B-1----:R-:W-:-:S04]  /*7180*/  FFMA R0, R33, R28, -1 ;  /* 0xbf80000021007423 */ /* 0x002fc8000000001c */
[----:B------:R-:W-:-:S04]  /*7190*/  FADD.FTZ R3, -R0, -RZ ;  /* 0x800000ff00037221 */ /* 0x000fc80000010100 */
[----:B------:R-:W-:-:S07]  /*71a0*/  FFMA R28, R28, R3, R28 ;  /* 0x000000031c1c7223 */ /* 0x000fce000000001c */
.L_x_143:
[----:B------:R-:W-:Y:S05]  /*71b0*/  BSYNC B1 ;  /* 0x0000000000017941 */ /* 0x000fea0003800000 */
.L_x_141:
        /* <DEDUP_REMOVED lines=10> */
.L_x_145:
[----:B------:R-:W1:Y:S02]  /*7260*/  MUFU.RCP R29, R32 ;  /* 0x00000020001d7308 */ /* 0x000e640000001000 */
[----:B-1----:R-:W-:-:S04]  /*7270*/  FFMA R0, R32, R29, -1 ;  /* 0xbf80000020007423 */ /* 0x002fc8000000001d */
[----:B------:R-:W-:-:S04]  /*7280*/  FADD.FTZ R0, -R0, -RZ ;  /* 0x800000ff00007221 */ /* 0x000fc80000010100 */
[----:B------:R-:W-:-:S07]  /*7290*/  FFMA R29, R29, R0, R29 ;  /* 0x000000001d1d7223 */ /* 0x000fce000000001d */
.L_x_146:
[----:B------:R-:W-:Y:S05]  /*72a0*/  BSYNC B1 ;  /* 0x0000000000017941 */ /* 0x000fea0003800000 */
.L_x_144:
        /* <DEDUP_REMOVED lines=10> */
.L_x_148:
[----:B------:R-:W1:Y:S02]  /*7350*/  MUFU.RCP R30, R41 ;  /* 0x00000029001e7308 */ /* 0x000e640000001000 */
[----:B-1----:R-:W-:-:S04]  /*7360*/  FFMA R0, R41, R30, -1 ;  /* 0xbf80000029007423 */ /* 0x002fc8000000001e */
[----:B------:R-:W-:-:S04]  /*7370*/  FADD.FTZ R3, -R0, -RZ ;  /* 0x800000ff00037221 */ /* 0x000fc80000010100 */
[----:B------:R-:W-:-:S07]  /*7380*/  FFMA R30, R30, R3, R30 ;  /* 0x000000031e1e7223 */ /* 0x000fce000000001e */
.L_x_149:
[----:B------:R-:W-:Y:S05]  /*7390*/  BSYNC B1 ;  /* 0x0000000000017941 */ /* 0x000fea0003800000 */
.L_x_147:
        /* <DEDUP_REMOVED lines=10> */
.L_x_151:
[----:B------:R-:W1:Y:S02]  /*7440*/  MUFU.RCP R31, R40 ;  /* 0x00000028001f7308 */ /* 0x000e640000001000 */
[----:B-1----:R-:W-:-:S04]  /*7450*/  FFMA R0, R40, R31, -1 ;  /* 0xbf80000028007423 */ /* 0x002fc8000000001f */
[----:B------:R-:W-:-:S04]  /*7460*/  FADD.FTZ R0, -R0, -RZ ;  /* 0x800000ff00007221 */ /* 0x000fc80000010100 */
[----:B------:R-:W-:-:S07]  /*7470*/  FFMA R31, R31, R0, R31 ;  /* 0x000000001f1f7223 */ /* 0x000fce000000001f */
.L_x_152:
[----:B------:R-:W-:Y:S05]  /*7480*/  BSYNC B1 ;  /* 0x0000000000017941 */ /* 0x000fea0003800000 */
.L_x_150:
        /* <DEDUP_REMOVED lines=10> */
.L_x_154:
[----:B------:R-:W1:Y:S02]  /*7530*/  MUFU.RCP R32, R43 ;  /* 0x0000002b00207308 */ /* 0x000e640000001000 */
[----:B-1----:R-:W-:-:S04]  /*7540*/  FFMA R0, R43, R32, -1 ;  /* 0xbf8000002b007423 */ /* 0x002fc80000000020 */
[----:B------:R-:W-:-:S04]  /*7550*/  FADD.FTZ R3, -R0, -RZ ;  /* 0x800000ff00037221 */ /* 0x000fc80000010100 */
[----:B------:R-:W-:-:S07]  /*7560*/  FFMA R32, R32, R3, R32 ;  /* 0x0000000320207223 */ /* 0x000fce0000000020 */
.L_x_155:
[----:B------:R-:W-:Y:S05]  /*7570*/  BSYNC B1 ;  /* 0x0000000000017941 */ /* 0x000fea0003800000 */
.L_x_153:
        /* <DEDUP_REMOVED lines=10> */
.L_x_157:
[----:B------:R-:W1:Y:S02]  /*7620*/  MUFU.RCP R33, R38 ;  /* 0x0000002600217308 */ /* 0x000e640000001000 */
[----:B-1----:R-:W-:-:S04]  /*7630*/  FFMA R0, R38, R33, -1 ;  /* 0xbf80000026007423 */ /* 0x002fc80000000021 */
[----:B------:R-:W-:-:S04]  /*7640*/  FADD.FTZ R0, -R0, -RZ ;  /* 0x800000ff00007221 */ /* 0x000fc80000010100 */
[----:B------:R-:W-:-:S07]  /*7650*/  FFMA R33, R33, R0, R33 ;  /* 0x0000000021217223 */ /* 0x000fce0000000021 */
.L_x_158:
[----:B------:R-:W-:Y:S05]  /*7660*/  BSYNC B1 ;  /* 0x0000000000017941 */ /* 0x000fea0003800000 */
.L_x_156:
        /* <DEDUP_REMOVED lines=8> */
[----:B------:R-:W-:Y:S05]  /*76f0*/  BRA `(.L_x_161) ;  /* 0x0000000000107947 */ /* 0x000fea0003800000 */
.L_x_160:
[----:B------:R-:W1:Y:S02]  /*7700*/  MUFU.RCP R0, R47 ;  /* 0x0000002f00007308 */ /* 0x000e640000001000 */
[----:B-1----:R-:W-:-:S04]  /*7710*/  FFMA R3, R47, R0, -1 ;  /* 0xbf8000002f037423 */ /* 0x002fc80000000000 */
[----:B------:R-:W-:-:S04]  /*7720*/  FADD.FTZ R3, -R3, -RZ ;  /* 0x800000ff03037221 */ /* 0x000fc80000010100 */
[----:B------:R-:W-:-:S07]  /*7730*/  FFMA R0, R0, R3, R0 ;  /* 0x0000000300007223 */ /* 0x000fce0000000000 */
.L_x_161:
[----:B------:R-:W-:Y:S05]  /*7740*/  BSYNC B1 ;  /* 0x0000000000017941 */ /* 0x000fea0003800000 */
.L_x_159:
[----:B------:R-:W-:Y:S02]  /*7750*/  F2FP.SATFINITE.E4M3.F32.PACK_AB_MERGE_C R11, R14, R11, RZ ;  /* 0x0000000b0e0b723e */ /* 0x000fe400048070ff */
[----:B------:R-:W-:Y:S02]  /*7760*/  F2FP.SATFINITE.E4M3.F32.PACK_AB_MERGE_C R15, R20, R15, RZ ;  /* 0x0000000f140f723e */ /* 0x000fe400048070ff */
[----:B------:R-:W-:Y:S02]  /*7770*/  F2FP.SATFINITE.E4M3.F32.PACK_AB_MERGE_C R21, R24, R21, RZ ;  /* 0x000000151815723e */ /* 0x000fe400048070ff */
[----:B------:R-:W-:Y:S02]  /*7780*/  F2FP.SATFINITE.E4M3.F32.PACK_AB_MERGE_C R25, R26, R25, RZ ;  /* 0x000000191a19723e */ /* 0x000fe400048070ff */
[----:B------:R-:W-:Y:S02]  /*7790*/  F2FP.SATFINITE.E4M3.F32.PACK_AB_MERGE_C R27, R28, R27, RZ ;  /* 0x0000001b1c1b723e */ /* 0x000fe400048070ff */
[----:B------:R-:W-:-:S02]  /*77a0*/  F2FP.SATFINITE.E4M3.F32.PACK_AB_MERGE_C R29, R30, R29, RZ ;  /* 0x0000001d1e1d723e */ /* 0x000fc400048070ff */
[----:B------:R-:W-:Y:S02]  /*77b0*/  F2FP.SATFINITE.E4M3.F32.PACK_AB_MERGE_C R31, R32, R31, RZ ;  /* 0x0000001f201f723e */ /* 0x000fe400048070ff */
[----:B------:R-:W-:Y:S01]  /*77c0*/  F2FP.SATFINITE.E4M3.F32.PACK_AB_MERGE_C R33, R0, R33, RZ ;  /* 0x000000210021723e */ /* 0x000fe200048070ff */
[----:B------:R-:W-:Y:S06]  /*77d0*/  @P5 BRA `(.L_x_162) ;  /* 0x0000000000045947 */ /* 0x000fec0003800000 */
[----:B------:R-:W-:-:S04]  /*77e0*/  DEPBAR.LE SB0, 0x1 ;  /* 0x000080400000791a */ /* 0x000fc80000000000 */
.L_x_162:
[----:B------:R-:W-:Y:S05]  /*77f0*/  WARPSYNC.ALL ;  /* 0x0000000000007948 */ /* 0x000fea0003800000 */
[----:B------:R-:W-:Y:S06]  /*7800*/  BAR.SYNC.DEFER_BLOCKING 0x1, 0x100 ;  /* 0x0044000000007b1d */ /* 0x000fec0000010000 */
[----:B------:R-:W-:Y:S01]  /*7810*/  BSSY B0, `(.L_x_163) ;  /* 0x0000019000007945 */ /* 0x000fe20003800000 */
        /* <DEDUP_REMOVED lines=18> */
[----:B------:R-:W-:Y:S02]  /*7940*/  UIADD3 UR4, UR50, 0x5200, URZ ;  /* 0x0000520032047890 */ /* 0x000fe4000fffe03f */
[----:B------:R-:W-:Y:S01]  /*7950*/  UIADD3.X UR9, URZ, UR43, URZ, UP0, !UPT ;  /* 0x0000002b3f097290 */ /* 0x000fe200087fe43f */
[----:B------:R-:W-:Y:S01]  /*7960*/  UMOV UR6, UR46 ;  /* 0x0000002e00067c82 */ /* 0x000fe20008000000 */
[----:B------:R-:W-:-:S07]  /*7970*/  UMOV UR7, UR47 ;  /* 0x0000002f00077c82 */ /* 0x000fce0008000000 */
[----:B------:R1:W-:Y:S02]  /*7980*/  UTMASTG.3D [UR4], [UR8] ;  /* 0x00000004080073b5 */ /* 0x0003e40008010000 */
[----:B-1----:R0:W-:Y:S02]  /*7990*/  UTMACMDFLUSH ;  /* 0x00000000000079b7 */ /* 0x0021e40000000000 */
.L_x_164:
[----:B------:R-:W-:Y:S05]  /*79a0*/  BSYNC B0 ;  /* 0x0000000000007941 */ /* 0x000fea0003800000 */
.L_x_163:
[----:B------:R-:W-:Y:S04]  /*79b0*/  BSSY B0, `(.L_x_165) ;  /* 0x000002e000007945 */ /* 0x000fe80003800000 */
[----:B------:R-:W-:Y:S05]  /*79c0*/  @P0 BRA `(.L_x_166) ;  /* 0x0000000000b00947 */ /* 0x000fea0003800000 */
[----:B------:R-:W-:-:S13]  /*79d0*/  ISETP.NE.AND P3, PT, R23, 0x3, PT ;  /* 0x000000031700780c */ /* 0x000fda0003f65270 */
[----:B------:R-:W-:Y:S05]  /*79e0*/  @!P3 BRA `(.L_x_167) ;  /* 0x000000000004b947 */ /* 0x000fea0003800000 */
[----:B------:R-:W-:Y:S01]  /*79f0*/  BPT.TRAP 0x1 ;  /* 0x000000040000795c */ /* 0x000fe20000300000 */
.L_x_167:
[----:B------:R-:W-:Y:S01]  /*7a00*/  LEA R13, R91, UR50, 0x3 ;  /* 0x000000325b0d7c11 */ /* 0x000fe2000f8e18ff */
[----:B------:R-:W-:Y:S01]  /*7a10*/  BSSY B1, `(.L_x_168) ;  /* 0x0000004000017945 */ /* 0x000fe20003800000 */
[----:B------:R-:W-:-:S04]  /*7a20*/  SHF.L.U32 R0, R90, 0x1f, RZ ;  /* 0x0000001f5a007819 */ /* 0x000fc800000006ff */
[----:B------:R-:W1:Y:S02]  /*7a30*/  SYNCS.PHASECHK.TRANS64.TRYWAIT P2, [R13+URZ+0xc0], R0 ;  /* 0x0000c0000d0075a7 */ /* 0x000e64000804017f */
[----:B-1----:R-:W-:Y:S05]  /*7a40*/  @!P2 BRA `(.L_x_169) ;  /* 0x000000740014a947 */ /* 0x002fea0003800000 */
.L_x_369:
[----:B------:R-:W-:Y:S05]  /*7a50*/  BSYNC B1 ;  /* 0x0000000000017941 */ /* 0x000fea0003800000 */
.L_x_168:
[----:B------:R-:W-:Y:S04]  /*7a60*/  BSSY B1, `(.L_x_170) ;  /* 0x0000011000017945 */ /* 0x000fe80003800000 */
[----:B------:R-:W-:Y:S05]  /*7a70*/  @P1 BRA `(.L_x_171) ;  /* 0x00000000003c1947 */ /* 0x000fea0003800000 */
[----:B------:R-:W-:-:S05]  /*7a80*/  LEA R14, R91, R8, 0xc ;  /* 0x000000085b0e7211 */ /* 0x000fca00078e60ff */
[----:B-1----:R-:W-:Y:S01]  /*7a90*/  VIADD R0, R14, UR50 ;  /* 0x000000320e007c36 */ /* 0x002fe20008000000 */
[----:B------:R-:W-:Y:S04]  /*7aa0*/  LDS.U16 R4, [R14+UR50+0x300] ;  /* 0x000300320e047984 */ /* 0x000fe80008000400 */
[----:B------:R-:W-:Y:S01]  /*7ab0*/  IADD3 R15, R0, R9, RZ ;  /* 0x00000009000f7210 */ /* 0x000fe20007ffe0ff */
[----:B------:R-:W1:Y:S04]  /*7ac0*/  LDS.U16 R3, [R14+UR50+0x200] ;  /* 0x000200320e037984 */ /* 0x000e680008000400 */
        /* <DEDUP_REMOVED lines=10> */
.L_x_171:
[----:B------:R-:W-:Y:S05]  /*7b70*/  BSYNC B1 ;  /* 0x0000000000017941 */ /* 0x000fea0003800000 */
.L_x_170:
        /* <DEDUP_REMOVED lines=8> */
.L_x_172:
[----:B------:R-:W3:Y:S01]  /*7c00*/  S2R R3, SR_CgaCtaId ;  /* 0x0000000000037919 */ /* 0x000ee20000008800 */
[----:B-1----:R-:W-:Y:S01]  /*7c10*/  IADD3 R0, R13, 0xe0, RZ ;  /* 0x000000e00d007810 */ /* 0x002fe20007ffe0ff */
[----:B------:R-:W-:-:S05]  /*7c20*/  VIADD R91, R91, 0x1 ;  /* 0x000000015b5b7836 */ /* 0x000fca0000000000 */
[----:B------:R-:W-:-:S04]  /*7c30*/  ISETP.NE.AND P2, PT, R91, 0x4, PT ;  /* 0x000000045b00780c */ /* 0x000fc80003f45270 */
[----:B------:R-:W-:Y:S02]  /*7c40*/  SEL R91, R91, RZ, P2 ;  /* 0x000000ff5b5b7207 */ /* 0x000fe40001000000 */
[----:B---3--:R-:W-:Y:S02]  /*7c50*/  PRMT R0, R3, 0x654, R0 ;  /* 0x0000065403007816 */ /* 0x008fe40000000000 */
[----:B------:R-:W-:Y:S02]  /*7c60*/  SEL R3, RZ, 0x1, P2 ;  /* 0x00000001ff037807 */ /* 0x000fe40001000000 */
[----:B--2---:R1:W-:Y:S02]  /*7c70*/  SYNCS.ARRIVE.TRANS64.RED.A1T0 RZ, [R0+URZ], RZ ;  /* 0x000000ff00ff79a7 */ /* 0x0043e4000810043f */
[----:B------:R-:W-:-:S07]  /*7c80*/  LOP3.LUT R90, R90, R3, RZ, 0x3c, !PT ;  /* 0x000000035a5a7212 */ /* 0x000fce00078e3cff */
.L_x_166:
[----:B------:R-:W-:Y:S05]  /*7c90*/  BSYNC B0 ;  /* 0x0000000000007941 */ /* 0x000fea0003800000 */
.L_x_165:
        /* <DEDUP_REMOVED lines=23> */
[----:B------:R-:W-:Y:S01]  /*7e10*/  HADD2.F32 R14, -RZ, R14.H1_H1 ;  /* 0x3000000eff0e7230 */ /* 0x000fe20000004100 */
[----:B------:R-:W-:Y:S01]  /*7e20*/  MOV R46, 0x3bbb989d ;  /* 0x3bbb989d002e7802 */ /* 0x000fe20000000f00 */
[C---:B------:R-:W-:Y:S01]  /*7e30*/  FMUL R15, R89.reuse, R116 ;  /* 0x00000074590f7220 */ /* 0x040fe20000400000 */
[--C-:B------:R-:W-:Y:S02]  /*7e40*/  HADD2.F32 R24, -RZ, R20.reuse.H0_H0 ;  /* 0x20000014ff187230 */ /* 0x100fe40000004100 */
[----:B------:R-:W-:Y:S01]  /*7e50*/  FMUL R115, R89, R115 ;  /* 0x0000007359737220 */ /* 0x000fe20000400000 */
        /* <DEDUP_REMOVED lines=78> */
[----:B------:R-:W-:-:S02]  /*8340*/  IMAD.SHL.U32 R0, R0, 0x800000, RZ ;  /* 0x0080000000007824 */ /* 0x000fc400078e00ff */
        /* <DEDUP_REMOVED lines=10> */
[----:B---3--:R-:W-:Y:S01]  /*83f0*/  FFMA.SAT R12, -R113, R46, 0.5 ;  /* 0x3f000000710c7423 */ /* 0x008fe2000000212e */
        /* <DEDUP_REMOVED lines=20> */
[----:B--2---:R-:W-:Y:S01]  /*8540*/  FFMA R50, R0, R25, 1 ;  /* 0x3f80000000327423 */ /* 0x004fe20000000019 */
[----:B------:R-:W-:Y:S01]  /*8550*/  FFMA.RM R34, R34, R48, 12582913 ;  /* 0x4b40000122227423 */ /* 0x000fe20000004030 */
[----:B------:R-:W-:Y:S01]  /*8560*/  FADD R48, R47, -12583039 ;  /* 0xcb40007f2f307421 */ /* 0x000fe20000000000 */
[----:B------:R-:W-:Y:S01]  /*8570*/  FFMA R46, -R11, 1.4426950216293334961, -R46 ;  /* 0x3fb8aa3b0b2e7823 */ /* 0x000fe2000000092e */
[----:B------:R-:W-:Y:S01]  /*8580*/  SHF.L.U32 R24, R24, 0x17, RZ ;  /* 0x0000001718187819 */ /* 0x000fe200000006ff */
[----:B------:R-:W-:-:S02]  /*8590*/  IMAD.SHL.U32 R28, R28, 0x800000, RZ ;  /* 0x008000001c1c7824 */ /* 0x000fc400078e00ff */
[----:B------:R-:W-:Y:S01]  /*85a0*/  FFMA R48, -R13, 1.4426950216293334961, -R48 ;  /* 0x3fb8aa3b0d307823 */ /* 0x000fe20000000930 */
[----:B------:R2:W3:Y:S01]  /*85b0*/  MUFU.EX2 R21, R42 ;  /* 0x0000002a00157308 */ /* 0x0004e20000000800 */
[----:B-1----:R-:W-:Y:S01]  /*85c0*/  FADD R38, R45, -12583039 ;  /* 0xcb40007f2d267421 */ /* 0x002fe20000000000 */
[----:B------:R-:W-:Y:S01]  /*85d0*/  FFMA R46, -R11, 1.925963033500011079e-08, R46 ;  /* 0x32a570600b2e7823 */ /* 0x000fe2000000012e */
[----:B------:R-:W-:Y:S01]  /*85e0*/  FFMA R48, -R13, 1.925963033500011079e-08, R48 ;  /* 0x32a570600d307823 */ /* 0x000fe20000000130 */
[----:B------:R-:W-:Y:S01]  /*85f0*/  IADD3 R0, R50, 0x1800000, RZ ;  /* 0x0180000032007810 */ /* 0x000fe20007ffe0ff */
[C---:B------:R-:W-:Y:S01]  /*8600*/  FFMA R38, -R109.reuse, 1.4426950216293334961, -R38 ;  /* 0x3fb8aa3b6d267823 */ /* 0x040fe20000000926 */
[----:B------:R-:W-:Y:S01]  /*8610*/  SHF.L.U32 R32, R32, 0x17, RZ ;  /* 0x0000001720207819 */ /* 0x000fe200000006ff */
[----:B------:R-:W-:Y:S01]  /*8620*/  IMAD.SHL.U32 R40, R40, 0x800000, RZ ;  /* 0x0080000028287824 */ /* 0x000fe200078e00ff */
[----:B------:R-:W-:Y:S01]  /*8630*/  LOP3.LUT R0, R0, 0x7f800000, RZ, 0xc0, !PT ;  /* 0x7f80000000007812 */ /* 0x000fe200078ec0ff */
[----:B--2---:R-:W-:Y:S01]  /*8640*/  FADD R42, R34, -12583039 ;  /* 0xcb40007f222a7421 */ /* 0x004fe20000000000 */
[----:B------:R-:W-:Y:S01]  /*8650*/  FFMA R38, -R109, 1.925963033500011079e-08, R38 ;  /* 0x32a570606d267823 */ /* 0x000fe20000000126 */
[----:B------:R-:W1:Y:S01]  /*8660*/  MUFU.EX2 R44, R44 ;  /* 0x0000002c002c7308 */ /* 0x000e620000000800 */
[----:B------:R-:W-:Y:S01]  /*8670*/  ISETP.GT.U32.AND P2, PT, R0, 0x1ffffff, PT ;  /* 0x01ffffff0000780c */ /* 0x000fe20003f44070 */
[C---:B------:R-:W-:Y:S01]  /*8680*/  FFMA R42, -R111.reuse, 1.4426950216293334961, -R42 ;  /* 0x3fb8aa3b6f2a7823 */ /* 0x040fe2000000092a */
[----:B------:R-:W-:Y:S01]  /*8690*/  SHF.L.U32 R14, R14, 0x17, RZ ;  /* 0x000000170e0e7819 */ /* 0x000fe200000006ff */
[----:B------:R-:W-:Y:S01]  /*86a0*/  IMAD.SHL.U32 R26, R26, 0x800000, RZ ;  /* 0x008000001a1a7824 */ /* 0x000fe200078e00ff */
[----:B------:R-:W-:Y:S01]  /*86b0*/  SHF.L.U32 R36, R36, 0x17, RZ ;  /* 0x0000001724247819 */ /* 0x000fe200000006ff */
[----:B------:R-:W-:Y:S01]  /*86c0*/  FFMA R42, -R111, 1.925963033500011079e-08, R42 ;  /* 0x32a570606f2a7823 */ /* 0x000fe2000000012a */
[----:B------:R-:W-:Y:S01]  /*86d0*/  SHF.L.U32 R20, R20, 0x17, RZ ;  /* 0x0000001714147819 */ /* 0x000fe200000006ff */
[----:B------:R-:W2:Y:S01]  /*86e0*/  MUFU.EX2 R46, R46 ;  /* 0x0000002e002e7308 */ /* 0x000ea20000000800 */
[----:B------:R-:W-:Y:S01]  /*86f0*/  SHF.L.U32 R12, R12, 0x17, RZ ;  /* 0x000000170c0c7819 */ /* 0x000fe200000006ff */
[----:B------:R-:W-:Y:S01]  /*8700*/  IMAD.SHL.U32 R41, R41, 0x800000, RZ ;  /* 0x0080000029297824 */ /* 0x000fe200078e00ff */
[----:B------:R-:W-:Y:S01]  /*8710*/  SHF.L.U32 R34, R34, 0x17, RZ ;  /* 0x0000001722227819 */ /* 0x000fe200000006ff */
[----:B------:R-:W-:Y:S01]  /*8720*/  IMAD.SHL.U32 R45, R45, 0x800000, RZ ;  /* 0x008000002d2d7824 */ /* 0x000fe200078e00ff */
[----:B------:R-:W-:Y:S01]  /*8730*/  SHF.L.U32 R43, R43, 0x17, RZ ;  /* 0x000000172b2b7819 */ /* 0x000fe200000006ff */
[----:B------:R-:W-:Y:S01]  /*8740*/  BSSY B1, `(.L_x_173) ;  /* 0x000001e000017945 */ /* 0x000fe20003800000 */
[----:B------:R-:W-:Y:S01]  /*8750*/  SHF.L.U32 R47, R47, 0x17, RZ ;  /* 0x000000172f2f7819 */ /* 0x000fe200000006ff */
[----:B------:R-:W2:Y:S01]  /*8760*/  MUFU.EX2 R11, R42 ;  /* 0x0000002a000b7308 */ /* 0x000ea20000000800 */
[----:B----4-:R-:W-:Y:S01]  /*8770*/  FFMA R30, R30, R33, 1 ;  /* 0x3f8000001e1e7423 */ /* 0x010fe20000000021 */
[----:B------:R-:W-:Y:S01]  /*8780*/  FFMA R24, R24, R29, 1 ;  /* 0x3f80000018187423 */ /* 0x000fe2000000001d */
[----:B------:R-:W-:Y:S01]  /*8790*/  FFMA R31, R28, R31, 1 ;  /* 0x3f8000001c1f7423 */ /* 0x000fe2000000001f */
[----:B-----5:R-:W-:Y:S01]  /*87a0*/  FFMA R25, R32, R35, 1 ;  /* 0x3f80000020197423 */ /* 0x020fe20000000023 */
[----:B---3--:R-:W-:Y:S01]  /*87b0*/  FFMA R33, R40, R21, 1 ;  /* 0x3f80000028217423 */ /* 0x008fe20000000015 */
[----:B------:R-:W-:Y:S01]  /*87c0*/  FFMA R27, R14, R27, 1 ;  /* 0x3f8000000e1b7423 */ /* 0x000fe2000000001b */
[----:B------:R-:W-:Y:S01]  /*87d0*/  FFMA R26, R26, R37, 1 ;  /* 0x3f8000001a1a7423 */ /* 0x000fe20000000025 */
[----:B------:R-:W3:Y:S01]  /*87e0*/  MUFU.EX2 R38, R38 ;  /* 0x0000002600267308 */ /* 0x000ee20000000800 */
[----:B------:R-:W-:Y:S01]  /*87f0*/  FFMA R29, R36, R15, 1 ;  /* 0x3f800000241d7423 */ /* 0x000fe2000000000f */
[----:B------:R-:W-:Y:S01]  /*8800*/  FFMA R28, R20, R39, 1 ;  /* 0x3f800000141c7423 */ /* 0x000fe20000000027 */
[----:B------:R-:W-:Y:S01]  /*8810*/  FFMA R32, R12, R3, 1 ;  /* 0x3f8000000c207423 */ /* 0x000fe20000000003 */
[----:B-1----:R-:W-:Y:S01]  /*8820*/  FFMA R41, R41, R44, 1 ;  /* 0x3f80000029297423 */ /* 0x002fe2000000002c */
[----:B--2---:R-:W-:-:S03]  /*8830*/  FFMA R43, R43, R46, 1 ;  /* 0x3f8000002b2b7423 */ /* 0x004fc6000000002e */
[----:B------:R-:W1:Y:S01]  /*8840*/  MUFU.EX2 R48, R48 ;  /* 0x0000003000307308 */ /* 0x000e620000000800 */
[----:B------:R-:W-:Y:S01]  /*8850*/  FFMA R40, R34, R11, 1 ;  /* 0x3f80000022287423 */ /* 0x000fe2000000000b */
[----:B---3--:R-:W-:Y:S01]  /*8860*/  FFMA R38, R45, R38, 1 ;  /* 0x3f8000002d267423 */ /* 0x008fe20000000026 */
[----:B-1----:R-:W-:Y:S01]  /*8870*/  FFMA R47, R47, R48, 1 ;  /* 0x3f8000002f2f7423 */ /* 0x002fe20000000030 */
[----:B------:R-:W-:Y:S06]  /*8880*/  @P2 BRA `(.L_x_174) ;  /* 0x0000000000142947 */ /* 0x000fec0003800000 */
[----:B------:R-:W-:Y:S02]  /*8890*/  MOV R3, R50 ;  /* 0x0000003200037202 */ /* 0x000fe40000000f00 */
[----:B------:R-:W-:-:S07]  /*88a0*/  MOV R36, 0x88c0 ;  /* 0x000088c000247802 */ /* 0x000fce0000000f00 */
[----:B------:R-:W-:Y:S05]  /*88b0*/  CALL.REL.NOINC `($__internal_0_$__cuda_sm20_rcp_rn_f32_slowpath) ;  /* 0x0000006c00847944 */ /* 0x000fea0003c00000 */
[----:B------:R-:W-:Y:S01]  /*88c0*/  IMAD.MOV.U32 R11, RZ, RZ, R0 ;  /* 0x000000ffff0b7224 */ /* 0x000fe200078e0000 */
[----:B------:R-:W-:Y:S06]  /*88d0*/  BRA `(.L_x_175) ;  /* 0x0000000000107947 */ /* 0x000fec0003800000 */
.L_x_174:
[----:B------:R-:W1:Y:S02]  /*88e0*/  MUFU.RCP R11, R50 ;  /* 0x00000032000b7308 */ /* 0x000e640000001000 */
[----:B-1----:R-:W-:-:S04]  /*88f0*/  FFMA R0, R50, R11, -1 ;  /* 0xbf80000032007423 */ /* 0x002fc8000000000b */
[----:B------:R-:W-:-:S04]  /*8900*/  FADD.FTZ R0, -R0, -RZ ;  /* 0x800000ff00007221 */ /* 0x000fc80000010100 */
[----:B------:R-:W-:-:S07]  /*8910*/  FFMA R11, R11, R0, R11 ;  /* 0x000000000b0b7223 */ /* 0x000fce000000000b */
.L_x_175:
[----:B------:R-:W-:Y:S05]  /*8920*/  BSYNC B1 ;  /* 0x0000000000017941 */ /* 0x000fea0003800000 */
.L_x_173:
        /* <DEDUP_REMOVED lines=10> */
.L_x_177:
[----:B------:R-:W1:Y:S02]  /*89d0*/  MUFU.RCP R14, R27 ;  /* 0x0000001b000e7308 */ /* 0x000e640000001000 */
[----:B-1----:R-:W-:-:S04]  /*89e0*/  FFMA R0, R27, R14, -1 ;  /* 0xbf8000001b007423 */ /* 0x002fc8000000000e */
[----:B------:R-:W-:-:S04]  /*89f0*/  FADD.FTZ R3, -R0, -RZ ;  /* 0x800000ff00037221 */ /* 0x000fc80000010100 */
[----:B------:R-:W-:-:S07]  /*8a00*/  FFMA R14, R14, R3, R14 ;  /* 0x000000030e0e7223 */ /* 0x000fce000000000e */
.L_x_178:
[----:B------:R-:W-:Y:S05]  /*8a10*/  BSYNC B1 ;  /* 0x0000000000017941 */ /* 0x000fea0003800000 */
.L_x_176:
        /* <DEDUP_REMOVED lines=10> */
.L_x_180:
[----:B------:R-:W1:Y:S02]  /*8ac0*/  MUFU.RCP R15, R24 ;  /* 0x00000018000f7308 */ /* 0x000e640000001000 */
[----:B-1----:R-:W-:-:S04]  /*8ad0*/  FFMA R0, R24, R15, -1 ;  /* 0xbf80000018007423 */ /* 0x002fc8000000000f */
[----:B------:R-:W-:-:S04]  /*8ae0*/  FADD.FTZ R0, -R0, -RZ ;  /* 0x800000ff00007221 */ /* 0x000fc80000010100 */
[----:B------:R-:W-:-:S07]  /*8af0*/  FFMA R15, R15, R0, R15 ;  /* 0x000000000f0f7223 */ /* 0x000fce000000000f */
.L_x_181:
[----:B------:R-:W-:Y:S05]  /*8b00*/  BSYNC B1 ;  /* 0x0000000000017941 */ /* 0x000fea0003800000 */
.L_x_179:
        /* <DEDUP_REMOVED lines=10> */
.L_x_183:
[----:B------:R-:W1:Y:S02]  /*8bb0*/  MUFU.RCP R20, R31 ;  /* 0x0000001f00147308 */ /* 0x000e640000001000 */
[----:B-1----:R-:W-:-:S04]  /*8bc0*/  FFMA R0, R31, R20, -1 ;  /* 0xbf8000001f007423 */ /* 0x002fc80000000014 */
[----:B------:R-:W-:-:S04]  /*8bd0*/  FADD.FTZ R3, -R0, -RZ ;  /* 0x800000ff00037221 */ /* 0x000fc80000010100 */
[----:B------:R-:W-:-:S07]  /*8be0*/  FFMA R20, R20, R3, R20 ;  /* 0x0000000314147223 */ /* 0x000fce0000000014 */
.L_x_184:
[----:B------:R-:W-:Y:S05]  /*8bf0*/  BSYNC B1 ;  /* 0x0000000000017941 */ /* 0x000fea0003800000 */
.L_x_182:
        /* <DEDUP_REMOVED lines=10> */
.L_x_186:
[----:B------:R-:W1:Y:S02]  /*8ca0*/  MUFU.RCP R21, R30 ;  /* 0x0000001e00157308 */ /* 0x000e640000001000 */
[----:B-1----:R-:W-:-:S04]  /*8cb0*/  FFMA R0, R30, R21, -1 ;  /* 0xbf8000001e007423 */ /* 0x002fc80000000015 */
[----:B------:R-:W-:-:S04]  /*8cc0*/  FADD.FTZ R0, -R0, -RZ ;  /* 0x800000ff00007221 */ /* 0x000fc80000010100 */
[----:B------:R-:W-:-:S07]  /*8cd0*/  FFMA R21, R21, R0, R21 ;  /* 0x0000000015157223 */ /* 0x000fce0000000015 */
.L_x_187:
[----:B------:R-:W-:Y:S05]  /*8ce0*/  BSYNC B1 ;  /* 0x0000000000017941 */ /* 0x000fea0003800000 */
.L_x_185:
[----:B------:R-:W-:Y:S01]  /*8cf0*/  IADD3 R0, R25, 0x1800000, RZ ;  /* 0x0180000019007810 */ /* 0x000fe20007ffe0ff */
[----:B------:R-:W-:Y:S03]  /*8d00*/  BSSY B1, `(.L_x_188) ;  /* 0x000000d000017945 */ /* 0x000fe60003800000 */
[----:B------:R-:W-:-:S04]  /*8d10*/  LOP3.LUT R0, R0, 0x7f800000, RZ, 0xc0, !PT ;  /* 0x7f80000000007812 */ /* 0x000fc800078ec0ff */
[----:B------:R-:W-:-:S13]  /*8d20*/  ISETP.GT.U32.AND P2, PT, R0, 0x1ffffff, PT ;  /* 0x01ffffff0000780c */ /* 0x000fda0003f44070 */
[----:B------:R-:W-:Y:S05]  /*8d30*/  @P2 BRA `(.L_x_189) ;  /* 0x0000000000142947 */ /* 0x000fea0003800000 */
[----:B------:R-:W-:Y:S01]  /*8d40*/  IMAD.MOV.U32 R3, RZ, RZ, R25 ;  /* 0x000000ffff037224 */ /* 0x000fe200078e0019 */
[----:B------:R-:W-:-:S07]  /*8d50*/  MOV R36, 0x8d70 ;  /* 0x00008d7000247802 */ /* 0x000fce0000000f00 */
[----:B------:R-:W-:Y:S05]  /*8d60*/  CALL.REL.NOINC `($__internal_0_$__cuda_sm20_rcp_rn_f32_slowpath) ;  /* 0x0000006800587944 */ /* 0x000fea0003c00000 */
[----:B------:R-:W-:Y:S01]  /*8d70*/  MOV R24, R0 ;  /* 0x0000000000187202 */ /* 0x000fe20000000f00 */
[----:B------:R-:W-:Y:S06]  /*8d80*/  BRA `(.L_x_190) ;  /* 0x0000000000107947 */ /* 0x000fec0003800000 */
.L_x_189:
[----:B------:R-:W1:Y:S02]  /*8d90*/  MUFU.RCP R24, R25 ;  /* 0x0000001900187308 */ /* 0x000e640000001000 */
[----:B-1----:R-:W-:-:S04]  /*8da0*/  FFMA R0, R25, R24, -1 ;  /* 0xbf80000019007423 */ /* 0x002fc80000000018 */
[----:B------:R-:W-:-:S04]  /*8db0*/  FADD.FTZ R3, -R0, -RZ ;  /* 0x800000ff00037221 */ /* 0x000fc80000010100 */
[----:B------:R-:W-:-:S07]  /*8dc0*/  FFMA R24, R24, R3, R24 ;  /* 0x0000000318187223 */ /* 0x000fce0000000018 */
.L_x_190:
[----:B------:R-:W-:Y:S05]  /*8dd0*/  BSYNC B1 ;  /* 0x0000000000017941 */ /* 0x000fea0003800000 */
.L_x_188:
        /* <DEDUP_REMOVED lines=10> */
.L_x_192:
[----:B------:R-:W1:Y:S02]  /*8e80*/  MUFU.RCP R25, R26 ;  /* 0x0000001a00197308 */ /* 0x000e640000001000 */
[----:B-1----:R-:W-:-:S04]  /*8e90*/  FFMA R0, R26, R25, -1 ;  /* 0xbf8000001a007423 */ /* 0x002fc80000000019 */
[----:B------:R-:W-:-:S04]  /*8ea0*/  FADD.FTZ R0, -R0, -RZ ;  /* 0x800000ff00007221 */ /* 0x000fc80000010100 */
[----:B------:R-:W-:-:S07]  /*8eb0*/  FFMA R25, R25, R0, R25 ;  /* 0x0000000019197223 */ /* 0x000fce0000000019 */
.L_x_193:
[----:B------:R-:W-:Y:S05]  /*8ec0*/  BSYNC B1 ;  /* 0x0000000000017941 */ /* 0x000fea0003800000 */
.L_x_191:
        /* <DEDUP_REMOVED lines=10> */
.L_x_195:
[----:B------:R-:W1:Y:S02]  /*8f70*/  MUFU.RCP R26, R29 ;  /* 0x0000001d001a7308 */ /* 0x000e640000001000 */
[----:B-1----:R-:W-:-:S04]  /*8f80*/  FFMA R0, R29, R26, -1 ;  /* 0xbf8000001d007423 */ /* 0x002fc8000000001a */
[----:B------:R-:W-:-:S04]  /*8f90*/  FADD.FTZ R3, -R0, -RZ ;  /* 0x800000ff00037221 */ /* 0x000fc80000010100 */
[----:B------:R-:W-:-:S07]  /*8fa0*/  FFMA R26, R26, R3, R26 ;  /* 0x000000031a1a7223 */ /* 0x000fce000000001a */
.L_x_196:
[----:B------:R-:W-:Y:S05]  /*8fb0*/  BSYNC B1 ;  /* 0x0000000000017941 */ /* 0x000fea0003800000 */
.L_x_194:
        /* <DEDUP_REMOVED lines=10> */
.L_x_198:
[----:B------:R-:W1:Y:S02]  /*9060*/  MUFU.RCP R27, R28 ;  /* 0x0000001c001b7308 */ /* 0x000e640000001000 */
[----:B-1----:R-:W-:-:S04]  /*9070*/  FFMA R0, R28, R27, -1 ;  /* 0xbf8000001c007423 */ /* 0x002fc8000000001b */
[----:B------:R-:W-:-:S04]  /*9080*/  FADD.FTZ R0, -R0, -RZ ;  /* 0x800000ff00007221 */ /* 0x000fc80000010100 */
[----:B------:R-:W-:-:S07]  /*9090*/  FFMA R27, R27, R0, R27 ;  /* 0x000000001b1b7223 */ /* 0x000fce000000001b */
.L_x_199:
[----:B------:R-:W-:Y:S05]  /*90a0*/  BSYNC B1 ;  /* 0x0000000000017941 */ /* 0x000fea0003800000 */
.L_x_197:
        /* <DEDUP_REMOVED lines=10> */
.L_x_201:
[----:B------:R-:W1:Y:S02]  /*9150*/  MUFU.RCP R28, R33 ;  /* 0x00000021001c7308 */ /* 0x000e640000001000 */
[----:B-1----:R-:W-:-:S04]  /*9160*/  FFMA R0, R33, R28, -1 ;  /* 0xbf80000021007423 */ /* 0x002fc8000000001c */
[----:B------:R-:W-:-:S04]  /*9170*/  FADD.FTZ R3, -R0, -RZ ;  /* 0x800000ff00037221 */ /* 0x000fc80000010100 */
[----:B------:R-:W-:-:S07]  /*9180*/  FFMA R28, R28, R3, R28 ;  /* 0x000000031c1c7223 */ /* 0x000fce000000001c */
.L_x_202:
[----:B------:R-:W-:Y:S05]  /*9190*/  BSYNC B1 ;  /* 0x0000000000017941 */ /* 0x000fea0003800000 */
.L_x_200:
        /* <DEDUP_REMOVED lines=10> */
.L_x_204:
[----:B------:R-:W1:Y:S02]  /*9240*/  MUFU.RCP R29, R32 ;  /* 0x00000020001d7308 */ /* 0x000e640000001000 */
[----:B-1----:R-:W-:-:S04]  /*9250*/  FFMA R0, R32, R29, -1 ;  /* 0xbf80000020007423 */ /* 0x002fc8000000001d */
[----:B------:R-:W-:-:S04]  /*9260*/  FADD.FTZ R0, -R0, -RZ ;  /* 0x800000ff00007221 */ /* 0x000fc80000010100 */
[----:B------:R-:W-:-:S07]  /*9270*/  FFMA R29, R29, R0, R29 ;  /* 0x000000001d1d7223 */ /* 0x000fce000000001d */
.L_x_205:
[----:B------:R-:W-:Y:S05]  /*9280*/  BSYNC B1 ;  /* 0x0000000000017941 */ /* 0x000fea0003800000 */
.L_x_203:
        /* <DEDUP_REMOVED lines=10> */
.L_x_207:
[----:B------:R-:W1:Y:S02]  /*9330*/  MUFU.RCP R30, R41 ;  /* 0x00000029001e7308 */ /* 0x000e640000001000 */
[----:B-1----:R-:W-:-:S04]  /*9340*/  FFMA R0, R41, R30, -1 ;  /* 0xbf80000029007423 */ /* 0x002fc8000000001e */
[----:B------:R-:W-:-:S04]  /*9350*/  FADD.FTZ R3, -R0, -RZ ;  /* 0x800000ff00037221 */ /* 0x000fc80000010100 */
[----:B------:R-:W-:-:S07]  /*9360*/  FFMA R30, R30, R3, R30 ;  /* 0x000000031e1e7223 */ /* 0x000fce000000001e */
.L_x_208:
[----:B------:R-:W-:Y:S05]  /*9370*/  BSYNC B1 ;  /* 0x0000000000017941 */ /* 0x000fea0003800000 */
.L_x_206:
        /* <DEDUP_REMOVED lines=10> */
.L_x_210:
[----:B------:R-:W1:Y:S02]  /*9420*/  MUFU.RCP R31, R40 ;  /* 0x00000028001f7308 */ /* 0x000e640000001000 */
[----:B-1----:R-:W-:-:S04]  /*9430*/  FFMA R0, R40, R31, -1 ;  /* 0xbf80000028007423 */ /* 0x002fc8000000001f */
[----:B------:R-:W-:-:S04]  /*9440*/  FADD.FTZ R0, -R0, -RZ ;  /* 0x800000ff00007221 */ /* 0x000fc80000010100 */
[----:B------:R-:W-:-:S07]  /*9450*/  FFMA R31, R31, R0, R31 ;  /* 0x000000001f1f7223 */ /* 0x000fce000000001f */
.L_x_211:
[----:B------:R-:W-:Y:S05]  /*9460*/  BSYNC B1 ;  /* 0x0000000000017941 */ /* 0x000fea0003800000 */
.L_x_209:
        /* <DEDUP_REMOVED lines=10> */
.L_x_213:
[----:B------:R-:W1:Y:S02]  /*9510*/  MUFU.RCP R32, R43 ;  /* 0x0000002b00207308 */ /* 0x000e640000001000 */
[----:B-1----:R-:W-:-:S04]  /*9520*/  FFMA R0, R43, R32, -1 ;  /* 0xbf8000002b007423 */ /* 0x002fc80000000020 */
[----:B------:R-:W-:-:S04]  /*9530*/  FADD.FTZ R3, -R0, -RZ ;  /* 0x800000ff00037221 */ /* 0x000fc80000010100 */
[----:B------:R-:W-:-:S07]  /*9540*/  FFMA R32, R32, R3, R32 ;  /* 0x0000000320207223 */ /* 0x000fce0000000020 */
.L_x_214:
[----:B------:R-:W-:Y:S05]  /*9550*/  BSYNC B1 ;  /* 0x0000000000017941 */ /* 0x000fea0003800000 */
.L_x_212:
        /* <DEDUP_REMOVED lines=10> */
.L_x_216:
[----:B------:R-:W1:Y:S02]  /*9600*/  MUFU.RCP R33, R38 ;  /* 0x0000002600217308 */ /* 0x000e640000001000 */
[----:B-1----:R-:W-:-:S04]  /*9610*/  FFMA R0, R38, R33, -1 ;  /* 0xbf80000026007423 */ /* 0x002fc80000000021 */
[----:B------:R-:W-:-:S04]  /*9620*/  FADD.FTZ R0, -R0, -RZ ;  /* 0x800000ff00007221 */ /* 0x000fc80000010100 */
[----:B------:R-:W-:-:S07]  /*9630*/  FFMA R33, R33, R0, R33 ;  /* 0x0000000021217223 */ /* 0x000fce0000000021 */
.L_x_217:
[----:B------:R-:W-:Y:S05]  /*9640*/  BSYNC B1 ;  /* 0x0000000000017941 */ /* 0x000fea0003800000 */
.L_x_215:
        /* <DEDUP_REMOVED lines=8> */
[----:B------:R-:W-:Y:S05]  /*96d0*/  BRA `(.L_x_220) ;  /* 0x0000000000107947 */ /* 0x000fea0003800000 */
.L_x_219:
[----:B------:R-:W1:Y:S02]  /*96e0*/  MUFU.RCP R0, R47 ;  /* 0x0000002f00007308 */ /* 0x000e640000001000 */
[----:B-1----:R-:W-:-:S04]  /*96f0*/  FFMA R3, R47, R0, -1 ;  /* 0xbf8000002f037423 */ /* 0x002fc80000000000 */
[----:B------:R-:W-:-:S04]  /*9700*/  FADD.FTZ R3, -R3, -RZ ;  /* 0x800000ff03037221 */ /* 0x000fc80000010100 */
[----:B------:R-:W-:-:S07]  /*9710*/  FFMA R0, R0, R3, R0 ;  /* 0x0000000300007223 */ /* 0x000fce0000000000 */
.L_x_220:
[----:B------:R-:W-:Y:S05]  /*9720*/  BSYNC B1 ;  /* 0x0000000000017941 */ /* 0x000fea0003800000 */
.L_x_218:
        /* <DEDUP_REMOVED lines=10> */
.L_x_221:
        /* <DEDUP_REMOVED lines=27> */
.L_x_223:
[----:B------:R-:W-:Y:S05]  /*9980*/  BSYNC B0 ;  /* 0x0000000000007941 */ /* 0x000fea0003800000 */
.L_x_222:
[----:B------:R-:W-:Y:S04]  /*9990*/  BSSY B0, `(.L_x_224) ;  /* 0x000002f000007945 */ /* 0x000fe80003800000 */
[----:B------:R-:W-:Y:S05]  /*99a0*/  @P0 BRA `(.L_x_225) ;  /* 0x0000000000b40947 */ /* 0x000fea0003800000 */
[----:B------:R-:W-:-:S13]  /*99b0*/  ISETP.NE.AND P2, PT, R23, 0x3, PT ;  /* 0x000000031700780c */ /* 0x000fda0003f45270 */
[----:B------:R-:W-:Y:S05]  /*99c0*/  @!P2 BRA `(.L_x_226) ;  /* 0x000000000004a947 */ /* 0x000fea0003800000 */
[----:B------:R-:W-:Y:S01]  /*99d0*/  BPT.TRAP 0x1 ;  /* 0x000000040000795c */ /* 0x000fe20000300000 */
.L_x_226:
[----:B------:R-:W-:Y:S01]  /*99e0*/  SHF.L.U32 R0, R90, 0x1f, RZ ;  /* 0x0000001f5a007819 */ /* 0x000fe200000006ff */
[----:B------:R-:W-:Y:S01]  /*99f0*/  BSSY B1, `(.L_x_227) ;  /* 0x0000004000017945 */ /* 0x000fe20003800000 */
[----:B------:R-:W-:-:S04]  /*9a00*/  LEA R3, R91, UR50, 0x3 ;  /* 0x000000325b037c11 */ /* 0x000fc8000f8e18ff */
[----:B------:R-:W1:Y:S02]  /*9a10*/  SYNCS.PHASECHK.TRANS64.TRYWAIT P0, [R3+URZ+0xc0], R0 ;  /* 0x0000c000030075a7 */ /* 0x000e64000800017f */
[----:B-1----:R-:W-:Y:S05]  /*9a20*/  @!P0 BRA `(.L_x_228) ;  /* 0x0000005400308947 */ /* 0x002fea0003800000 */
.L_x_370:
[----:B------:R-:W-:Y:S05]  /*9a30*/  BSYNC B1 ;  /* 0x0000000000017941 */ /* 0x000fea0003800000 */
.L_x_227:
[----:B------:R-:W-:Y:S04]  /*9a40*/  BSSY B1, `(.L_x_229) ;  /* 0x0000011000017945 */ /* 0x000fe80003800000 */
[----:B------:R-:W-:Y:S05]  /*9a50*/  @P1 BRA `(.L_x_230) ;  /* 0x00000000003c1947 */ /* 0x000fea0003800000 */
[----:B-1----:R-:W-:-:S05]  /*9a60*/  LEA R0, R91, R8, 0xc ;  /* 0x000000085b007211 */ /* 0x002fca00078e60ff */
[----:B------:R-:W-:Y:S01]  /*9a70*/  VIADD R4, R0, UR50 ;  /* 0x0000003200047c36 */ /* 0x000fe20008000000 */
        /* <DEDUP_REMOVED lines=13> */
.L_x_230:
[----:B------:R-:W-:Y:S05]  /*9b50*/  BSYNC B1 ;  /* 0x0000000000017941 */ /* 0x000fea0003800000 */
.L_x_229:
        /* <DEDUP_REMOVED lines=8> */
.L_x_231:
[----:B-1----:R-:W1:Y:S01]  /*9be0*/  S2R R3, SR_CgaCtaId ;  /* 0x0000000000037919 */ /* 0x002e620000008800 */
[C---:B------:R-:W-:Y:S02]  /*9bf0*/  LEA R0, R91.reuse, UR50, 0x3 ;  /* 0x000000325b007c11 */ /* 0x040fe4000f8e18ff */
[----:B------:R-:W-:Y:S02]  /*9c00*/  IADD3 R91, R91, 0x1, RZ ;  /* 0x000000015b5b7810 */ /* 0x000fe40007ffe0ff */
[----:B------:R-:W-:Y:S02]  /*9c10*/  IADD3 R0, R0, 0xe0, RZ ;  /* 0x000000e000007810 */ /* 0x000fe40007ffe0ff */
[----:B------:R-:W-:-:S04]  /*9c20*/  ISETP.NE.AND P0, PT, R91, 0x4, PT ;  /* 0x000000045b00780c */ /* 0x000fc80003f05270 */
[----:B------:R-:W-:Y:S02]  /*9c30*/  SEL R91, R91, RZ, P0 ;  /* 0x000000ff5b5b7207 */ /* 0x000fe40000000000 */
[----:B-1----:R-:W-:Y:S02]  /*9c40*/  PRMT R0, R3, 0x654, R0 ;  /* 0x0000065403007816 */ /* 0x002fe40000000000 */
[----:B------:R-:W-:Y:S02]  /*9c50*/  SEL R3, RZ, 0x1, P0 ;  /* 0x00000001ff037807 */ /* 0x000fe40000000000 */
[----:B--2---:R1:W-:Y:S02]  /*9c60*/  SYNCS.ARRIVE.TRANS64.RED.A1T0 RZ, [R0+URZ], RZ ;  /* 0x000000ff00ff79a7 */ /* 0x0043e4000810043f */
[----:B------:R-:W-:-:S07]  /*9c70*/  LOP3.LUT R90, R90, R3, RZ, 0x3c, !PT ;  /* 0x000000035a5a7212 */ /* 0x000fce00078e3cff */
.L_x_225:
[----:B------:R-:W-:Y:S05]  /*9c80*/  BSYNC B0 ;  /* 0x0000000000007941 */ /* 0x000fea0003800000 */
.L_x_224:
[-C--:B-1----:R-:W-:Y:S01]  /*9c90*/  F2FP.F16.E4M3.UNPACK_B R0, R4.reuse ;  /* 0x00000004ff00723e */ /* 0x082fe200020006ff */
[C---:B------:R-:W-:Y:S01]  /*9ca0*/  FMUL R107, R89.reuse, R107 ;  /* 0x0000006b596b7220 */ /* 0x040fe20000400000 */
[----:B------:R-:W-:Y:S01]  /*9cb0*/  F2FP.F16.E4M3.UNPACK_B R4, R4.H1 ;  /* 0x00000004ff04723e */ /* 0x000fe200030006ff */
[C---:B------:R-:W-:Y:S01]  /*9cc0*/  FMUL R106, R89.reuse, R106 ;  /* 0x0000006a596a7220 */ /* 0x040fe20000400000 */
[C---:B------:R-:W-:Y:S01]  /*9cd0*/  FMUL R105, R89.reuse, R105 ;  /* 0x0000006959697220 */ /* 0x040fe20000400000 */
[--C-:B------:R-:W-:Y:S02]  /*9ce0*/  HADD2.F32 R3, -RZ, R0.reuse.H0_H0 ;  /* 0x20000000ff037230 */ /* 0x100fe40000004100 */
[C---:B------:R-:W-:Y:S01]  /*9cf0*/  FMUL R104, R89.reuse, R104 ;  /* 0x0000006859687220 */ /* 0x040fe20000400000 */
[----:B------:R-:W-:Y:S01]  /*9d00*/  HADD2.F32 R9, -RZ, R0.H1_H1 ;  /* 0x30000000ff097230 */ /* 0x000fe20000004100 */
[----:B------:R-:W-:Y:S01]  /*9d10*/  F2FP.F16.E4M3.UNPACK_B R0, R5 ;  /* 0x00000005ff00723e */ /* 0x000fe200020006ff */
[----:B------:R-:W-:Y:S01]  /*9d20*/  FMUL R101, R89, R101 ;  /* 0x0000006559657220 */ /* 0x000fe20000400000 */
[----:B------:R-:W-:Y:S01]  /*9d30*/  FFMA R107, R88, R3, R107 ;  /* 0x00000003586b7223 */ /* 0x000fe2000000006b */
[----:B------:R-:W-:-:S02]  /*9d40*/  HADD2.F32 R3, -RZ, R4.H0_H0 ;  /* 0x20000004ff037230 */ /* 0x000fc40000004100 */
[C---:B------:R-:W-:Y:S01]  /*9d50*/  FFMA R106, R88.reuse, R9, R106 ;  /* 0x00000009586a7223 */ /* 0x040fe2000000006a */
[--C-:B------:R-:W-:Y:S01]  /*9d60*/  HADD2.F32 R11, -RZ, R0.reuse.H0_H0 ;  /* 0x20000000ff0b7230 */ /* 0x100fe20000004100 */
[----:B------:R-:W-:Y:S01]  /*9d70*/  F2FP.F16.E4M3.UNPACK_B R5, R5.H1 ;  /* 0x00000005ff05723e */ /* 0x000fe200030006ff */
[----:B------:R-:W-:Y:S02]  /*9d80*/  HADD2.F32 R13, -RZ, R0.H1_H1 ;  /* 0x30000000ff0d7230 */ /* 0x000fe40000004100 */
[C---:B------:R-:W-:Y:S01]  /*9d90*/  FMUL R0, R89.reuse, R103 ;  /* 0x0000006759007220 */ /* 0x040fe20000400000 */
[----:B------:R-:W-:Y:S02]  /*9da0*/  HADD2.F32 R9, -RZ, R4.H1_H1 ;  /* 0x30000004ff097230 */ /* 0x000fe40000004100 */
[C---:B------:R-:W-:Y:S01]  /*9db0*/  FFMA R105, R88.reuse, R3, R105 ;  /* 0x0000000358697223 */ /* 0x040fe20000000069 */
[----:B------:R-:W-:Y:S02]  /*9dc0*/  HADD2.F32 R3, -RZ, R5.H0_H0 ;  /* 0x20000005ff037230 */ /* 0x000fe40000004100 */
[C---:B------:R-:W-:Y:S01]  /*9dd0*/  FFMA R11, R88.reuse, R11, R0 ;  /* 0x0000000b580b7223 */ /* 0x040fe20000000000 */
[----:B------:R-:W-:Y:S01]  /*9de0*/  F2FP.F16.E4M3.UNPACK_B R0, R6 ;  /* 0x00000006ff00723e */ /* 0x000fe200020006ff */
[----:B------:R-:W-:Y:S01]  /*9df0*/  FFMA R104, R88, R9, R104 ;  /* 0x0000000958687223 */ /* 0x000fe20000000068 */
[----:B------:R-:W-:Y:S01]  /*9e00*/  FMUL R4, R89, R99 ;  /* 0x0000006359047220 */ /* 0x000fe20000400000 */
[----:B------:R-:W-:-:S02]  /*9e10*/  IMAD.MOV.U32 R42, RZ, RZ, 0x3bbb989d ;  /* 0x3bbb989dff2a7424 */ /* 0x000fc400078e00ff */
[C---:B------:R-:W-:Y:S01]  /*9e20*/  FFMA R101, R88.reuse, R3, R101 ;  /* 0x0000000358657223 */ /* 0x040fe20000000065 */
[--C-:B------:R-:W-:Y:S01]  /*9e30*/  HADD2.F32 R9, -RZ, R0.reuse.H0_H0 ;  /* 0x20000000ff097230 */ /* 0x100fe20000004100 */
[----:B------:R-:W-:Y:S01]  /*9e40*/  MOV R44, 0x437c0000 ;  /* 0x437c0000002c7802 */ /* 0x000fe20000000f00 */
[----:B------:R-:W-:Y:S02]  /*9e50*/  HADD2.F32 R3, -RZ, R0.H1_H1 ;  /* 0x30000000ff037230 */ /* 0x000fe40000004100 */
[----:B------:R-:W-:Y:S01]  /*9e60*/  FFMA.SAT R12, -R107, R42, 0.5 ;  /* 0x3f0000006b0c7423 */ /* 0x000fe2000000212a */
[----:B------:R-:W-:Y:S01]  /*9e70*/  F2FP.F16.E4M3.UNPACK_B R6, R6.H1 ;  /* 0x00000006ff06723e */ /* 0x000fe200030006ff */
[----:B------:R-:W-:Y:S01]  /*9e80*/  FFMA R4, R88, R9, R4 ;  /* 0x0000000958047223 */ /* 0x000fe20000000004 */
[C---:B------:R-:W-:Y:S01]  /*9e90*/  FMUL R9, R89.reuse, R98 ;  /* 0x0000006259097220 */ /* 0x040fe20000400000 */
[----:B------:R-:W-:Y:S01]  /*9ea0*/  FFMA.RM R12, R12, R44, 12582913 ;  /* 0x4b4000010c0c7423 */ /* 0x000fe2000000402c */
[----:B------:R-:W-:Y:S01]  /*9eb0*/  FFMA.SAT R14, -R106, R42, 0.5 ;  /* 0x3f0000006a0e7423 */ /* 0x000fe2000000212a */
[----:B------:R-:W-:Y:S01]  /*9ec0*/  FMUL R97, R89, R97 ;  /* 0x0000006159617220 */ /* 0x000fe20000400000 */
[----:B------:R-:W-:Y:S01]  /*9ed0*/  FFMA R9, R88, R3, R9 ;  /* 0x0000000358097223 */ /* 0x000fe20000000009 */
[----:B------:R-:W-:-:S02]  /*9ee0*/  HADD2.F32 R3, -RZ, R6.H0_H0 ;  /* 0x20000006ff037230 */ /* 0x000fc40000004100 */
[----:B------:R-:W-:Y:S01]  /*9ef0*/  FFMA.SAT R15, -R105, R42, 0.5 ;  /* 0x3f000000690f7423 */ /* 0x000fe2000000212a */
[----:B------:R-:W-:Y:S01]  /*9f00*/  FADD R0, R12, -12583039 ;  /* 0xcb40007f0c007421 */ /* 0x000fe20000000000 */
[-C--:B------:R-:W-:Y:S01]  /*9f10*/  FFMA.RM R14, R14, R44.reuse, 12582913 ;  /* 0x4b4000010e0e7423 */ /* 0x080fe2000000402c */
[----:B------:R-:W-:Y:S02]  /*9f20*/  HADD2.F32 R5, -RZ, R5.H1_H1 ;  /* 0x30000005ff057230 */ /* 0x000fe40000004100 */
[----:B------:R-:W-:Y:S01]  /*9f30*/  FFMA R97, R88, R3, R97 ;  /* 0x0000000358617223 */ /* 0x000fe20000000061 */
[----:B------:R-:W-:Y:S01]  /*9f40*/  FFMA.RM R20, R15, R44, 12582913 ;  /* 0x4b4000010f147423 */ /* 0x000fe2000000402c */
[----:B------:R-:W-:Y:S02]  /*9f50*/  HADD2.F32 R3, -RZ, R6.H1_H1 ;  /* 0x30000006ff037230 */ /* 0x000fe40000004100 */
[----:B------:R-:W-:Y:S01]  /*9f60*/  FFMA R0, -R107, 1.4426950216293334961, -R0 ;  /* 0x3fb8aa3b6b007823 */ /* 0x000fe20000000900 */
[----:B------:R-:W-:Y:S01]  /*9f70*/  FADD R15, R14, -12583039 ;  /* 0xcb40007f0e0f7421 */ /* 0x000fe20000000000 */
[----:B------:R-:W-:Y:S01]  /*9f80*/  FFMA.SAT R6, -R11, R42, 0.5 ;  /* 0x3f0000000b067423 */ /* 0x000fe2000000212a */
[----:B------:R-:W-:Y:S01]  /*9f90*/  FMUL R100, R89, R100 ;  /* 0x0000006459647220 */ /* 0x000fe20000400000 */
[----:B------:R-:W-:Y:S01]  /*9fa0*/  FFMA R0, -R107, 1.925963033500011079e-08, R0 ;  /* 0x32a570606b007823 */ /* 0x000fe20000000100 */
[----:B------:R-:W-:Y:S01]  /*9fb0*/  FFMA R15, -R106, 1.4426950216293334961, -R15 ;  /* 0x3fb8aa3b6a0f7823 */ /* 0x000fe2000000090f */
[----:B------:R-:W-:Y:S01]  /*9fc0*/  FFMA.RM R6, R6, R44, 12582913 ;  /* 0x4b40000106067423 */ /* 0x000fe2000000402c */
[----:B------:R-:W-:Y:S01]  /*9fd0*/  FFMA.SAT R25, -R104, R42, 0.5 ;  /* 0x3f00000068197423 */ /* 0x000fe2000000212a */
[----:B------:R1:W2:Y:S01]  /*9fe0*/  MUFU.EX2 R21, R0 ;  /* 0x0000000000157308 */ /* 0x0002a20000000800 */
[----:B------:R-:W-:Y:S01]  /*9ff0*/  FFMA R106, -R106, 1.925963033500011079e-08, R15 ;  /* 0x32a570606a6a7823 */ /* 0x000fe2000000010f */
[----:B------:R-:W-:Y:S01]  /*a000*/  FADD R28, R6, -12583039 ;  /* 0xcb40007f061c7421 */ /* 0x000fe20000000000 */
[----:B------:R-:W-:Y:S01]  /*a010*/  FMUL R15, R89, R96 ;  /* 0x00000060590f7220 */ /* 0x000fe20000400000 */
[----:B------:R-:W-:Y:S01]  /*a020*/  FADD R24, R20, -12583039 ;  /* 0xcb40007f14187421 */ /* 0x000fe20000000000 */
[C---:B------:R-:W-:Y:S01]  /*a030*/  FFMA R5, R88.reuse, R5, R100 ;  /* 0x0000000558057223 */ /* 0x040fe20000000064 */
[----:B------:R-:W-:Y:S01]  /*a040*/  FFMA R28, -R11, 1.4426950216293334961, -R28 ;  /* 0x3fb8aa3b0b1c7823 */ /* 0x000fe2000000091c */
[----:B------:R-:W-:Y:S01]  /*a050*/  FFMA R15, R88, R3, R15 ;  /* 0x00000003580f7223 */ /* 0x000fe2000000000f */
[----:B------:R-:W-:Y:S01]  /*a060*/  FFMA.RM R26, R25, R44, 12582913 ;  /* 0x4b400001191a7423 */ /* 0x000fe2000000402c */
[----:B-1----:R-:W-:Y:S01]  /*a070*/  F2FP.F16.E4M3.UNPACK_B R0, R7 ;  /* 0x00000007ff00723e */ /* 0x002fe200020006ff */
[----:B------:R-:W-:Y:S01]  /*a080*/  FMUL R95, R89, R95 ;  /* 0x0000005f595f7220 */ /* 0x000fe20000400000 */
[----:B------:R-:W-:Y:S01]  /*a090*/  FFMA R24, -R105, 1.4426950216293334961, -R24 ;  /* 0x3fb8aa3b69187823 */ /* 0x000fe20000000918 */
[----:B------:R-:W-:Y:S01]  /*a0a0*/  FFMA R28, -R11, 1.925963033500011079e-08, R28 ;  /* 0x32a570600b1c7823 */ /* 0x000fe2000000011c */
[----:B------:R-:W-:Y:S01]  /*a0b0*/  FFMA.SAT R11, -R5, R42, 0.5 ;  /* 0x3f000000050b7423 */ /* 0x000fe2000000212a */
[----:B------:R-:W-:-:S02]  /*a0c0*/  HADD2.F32 R3, -RZ, R0.H0_H0 ;  /* 0x20000000ff037230 */ /* 0x000fc40000004100 */
[----:B------:R-:W-:Y:S01]  /*a0d0*/  FADD R27, R26, -12583039 ;  /* 0xcb40007f1a1b7421 */ /* 0x000fe20000000000 */
[----:B------:R-:W-:Y:S01]  /*a0e0*/  FFMA R24, -R105, 1.925963033500011079e-08, R24 ;  /* 0x32a5706069187823 */ /* 0x000fe20000000118 */
[----:B------:R-:W-:Y:S01]  /*a0f0*/  FMUL R102, R89, R102 ;  /* 0x0000006659667220 */ /* 0x000fe20000400000 */
[----:B------:R1:W-:Y:S01]  /*a100*/  MUFU.EX2 R31, R28 ;  /* 0x0000001c001f7308 */ /* 0x0003e20000000800 */
[----:B------:R-:W-:Y:S01]  /*a110*/  FFMA R95, R88, R3, R95 ;  /* 0x00000003585f7223 */ /* 0x000fe2000000005f */
[----:B------:R-:W-:Y:S02]  /*a120*/  HADD2.F32 R3, -RZ, R0.H1_H1 ;  /* 0x30000000ff037230 */ /* 0x000fe40000004100 */
[----:B------:R-:W-:Y:S01]  /*a130*/  FFMA.RM R0, R11, R44, 12582913 ;  /* 0x4b4000010b007423 */ /* 0x000fe2000000402c */
[----:B------:R-:W-:Y:S01]  /*a140*/  FMUL R11, R89, R94 ;  /* 0x0000005e590b7220 */ /* 0x000fe20000400000 */
[----:B------:R-:W-:Y:S01]  /*a150*/  FFMA R29, -R104, 1.4426950216293334961, -R27 ;  /* 0x3fb8aa3b681d7823 */ /* 0x000fe2000000091b */
[----:B------:R-:W-:Y:S01]  /*a160*/  FFMA R13, R88, R13, R102 ;  /* 0x0000000d580d7223 */ /* 0x000fe20000000066 */
[----:B------:R-:W-:Y:S01]  /*a170*/  FADD R36, R0, -12583039 ;  /* 0xcb40007f00247421 */ /* 0x000fe20000000000 */
[----:B------:R3:W4:Y:S01]  /*a180*/  MUFU.EX2 R27, R24 ;  /* 0x00000018001b7308 */ /* 0x0007220000000800 */
[----:B------:R-:W-:Y:S01]  /*a190*/  FFMA R11, R88, R3, R11 ;  /* 0x00000003580b7223 */ /* 0x000fe2000000000b */
[-C--:B------:R-:W-:Y:S01]  /*a1a0*/  FFMA.SAT R3, -R4, R42.reuse, 0.5 ;  /* 0x3f00000004037423 */ /* 0x080fe2000000212a */
[----:B------:R-:W-:Y:S01]  /*a1b0*/  FFMA R36, -R5, 1.4426950216293334961, -R36 ;  /* 0x3fb8aa3b05247823 */ /* 0x000fe20000000924 */
[----:B------:R-:W-:Y:S01]  /*a1c0*/  FFMA.SAT R30, -R13, R42, 0.5 ;  /* 0x3f0000000d1e7423 */ /* 0x000fe2000000212a */
[----:B------:R-:W-:Y:S01]  /*a1d0*/  F2FP.F16.E4M3.UNPACK_B R7, R7.H1 ;  /* 0x00000007ff07723e */ /* 0x000fe200030006ff */
[-C--:B-1----:R-:W-:Y:S01]  /*a1e0*/  FFMA.RM R28, R3, R44.reuse, 12582913 ;  /* 0x4b400001031c7423 */ /* 0x082fe2000000402c */
[----:B------:R-:W-:Y:S01]  /*a1f0*/  FFMA R36, -R5, 1.925963033500011079e-08, R36 ;  /* 0x32a5706005247823 */ /* 0x000fe20000000124 */
[----:B------:R-:W-:Y:S01]  /*a200*/  FFMA.RM R30, R30, R44, 12582913 ;  /* 0x4b4000011e1e7423 */ /* 0x000fe2000000402c */
[-C--:B---3--:R-:W-:Y:S01]  /*a210*/  FFMA.SAT R24, -R101, R42.reuse, 0.5 ;  /* 0x3f00000065187423 */ /* 0x088fe2000000212a */
[----:B------:R-:W-:Y:S01]  /*a220*/  FADD R5, R28, -12583039 ;  /* 0xcb40007f1c057421 */ /* 0x000fe20000000000 */
[----:B------:R-:W-:Y:S01]  /*a230*/  FFMA.SAT R35, -R9, R42, 0.5 ;  /* 0x3f00000009237423 */ /* 0x000fe2000000212a */
[----:B------:R-:W-:Y:S01]  /*a240*/  FADD R32, R30, -12583039 ;  /* 0xcb40007f1e207421 */ /* 0x000fe20000000000 */
[----:B------:R-:W-:Y:S01]  /*a250*/  FFMA.RM R24, R24, R44, 12582913 ;  /* 0x4b40000118187423 */ /* 0x000fe2000000402c */
[----:B------:R-:W-:Y:S01]  /*a260*/  FFMA R5, -R4, 1.4426950216293334961, -R5 ;  /* 0x3fb8aa3b04057823 */ /* 0x000fe20000000905 */
[----:B------:R-:W-:-:S02]  /*a270*/  HADD2.F32 R3, -RZ, R7.H0_H0 ;  /* 0x20000007ff037230 */ /* 0x000fc40000004100 */
[----:B------:R-:W-:Y:S01]  /*a280*/  FFMA R32, -R13, 1.4426950216293334961, -R32 ;  /* 0x3fb8aa3b0d207823 */ /* 0x000fe20000000920 */
[----:B------:R-:W-:Y:S01]  /*a290*/  FADD R34, R24, -12583039 ;  /* 0xcb40007f18227421 */ /* 0x000fe20000000000 */
[----:B------:R-:W-:Y:S01]  /*a2a0*/  FFMA R4, -R4, 1.925963033500011079e-08, R5 ;  /* 0x32a5706004047823 */ /* 0x000fe20000000105 */
[----:B------:R-:W-:Y:S01]  /*a2b0*/  FFMA.SAT R5, -R15, R42, 0.5 ;  /* 0x3f0000000f057423 */ /* 0x000fe2000000212a */
[----:B------:R-:W-:Y:S01]  /*a2c0*/  FFMA R32, -R13, 1.925963033500011079e-08, R32 ;  /* 0x32a570600d207823 */ /* 0x000fe20000000120 */
[----:B------:R-:W-:Y:S01]  /*a2d0*/  FFMA R34, -R101, 1.4426950216293334961, -R34 ;  /* 0x3fb8aa3b65227823 */ /* 0x000fe20000000922 */
[----:B------:R-:W-:Y:S01]  /*a2e0*/  FMUL R93, R89, R93 ;  /* 0x0000005d595d7220 */ /* 0x000fe20000400000 */
[----:B------:R-:W-:Y:S01]  /*a2f0*/  FFMA.RM R39, R5, R44, 12582913 ;  /* 0x4b40000105277423 */ /* 0x000fe2000000402c */
[----:B------:R1:W-:Y:S01]  /*a300*/  MUFU.EX2 R13, R32 ;  /* 0x00000020000d7308 */ /* 0x0003e20000000800 */
[----:B------:R-:W-:Y:S01]  /*a310*/  FFMA R34, -R101, 1.925963033500011079e-08, R34 ;  /* 0x32a5706065227823 */ /* 0x000fe20000000122 */
[----:B------:R-:W-:-:S02]  /*a320*/  HADD2.F32 R7, -RZ, R7.H1_H1 ;  /* 0x30000007ff077230 */ /* 0x000fc40000004100 */
[----:B------:R-:W-:Y:S01]  /*a330*/  FADD R40, R39, -12583039 ;  /* 0xcb40007f27287421 */ /* 0x000fe20000000000 */
[----:B------:R-:W-:Y:S01]  /*a340*/  FMUL R5, R89, R92 ;  /* 0x0000005c59057220 */ /* 0x000fe20000400000 */
[----:B------:R-:W-:Y:S01]  /*a350*/  FFMA R3, R88, R3, R93 ;  /* 0x0000000358037223 */ /* 0x000fe2000000005d */
[----:B------:R-:W-:Y:S01]  /*a360*/  SHF.L.U32 R12, R12, 0x17, RZ ;  /* 0x000000170c0c7819 */ /* 0x000fe200000006ff */
[----:B------:R-:W-:Y:S01]  /*a370*/  FFMA R40, -R15, 1.4426950216293334961, -R40 ;  /* 0x3fb8aa3b0f287823 */ /* 0x000fe20000000928 */
[----:B------:R3:W-:Y:S01]  /*a380*/  MUFU.EX2 R33, R34 ;  /* 0x0000002200217308 */ /* 0x0007e20000000800 */
[----:B-1----:R-:W-:Y:S01]  /*a390*/  FFMA.RM R32, R35, R44, 12582913 ;  /* 0x4b40000123207423 */ /* 0x002fe2000000402c */
[----:B------:R-:W-:Y:S01]  /*a3a0*/  FFMA R5, R88, R7, R5 ;  /* 0x0000000758057223 */ /* 0x000fe20000000005 */
[-C--:B------:R-:W-:Y:S01]  /*a3b0*/  FFMA.SAT R41, -R3, R42.reuse, 0.5 ;  /* 0x3f00000003297423 */ /* 0x080fe2000000212a */
[----:B------:R-:W-:Y:S01]  /*a3c0*/  FFMA R40, -R15, 1.925963033500011079e-08, R40 ;  /* 0x32a570600f287823 */ /* 0x000fe20000000128 */
[----:B------:R-:W-:Y:S01]  /*a3d0*/  FADD R38, R32, -12583039 ;  /* 0xcb40007f20267421 */ /* 0x000fe20000000000 */
[-C--:B------:R-:W-:Y:S01]  /*a3e0*/  FFMA.SAT R15, -R11, R42.reuse, 0.5 ;  /* 0x3f0000000b0f7423 */ /* 0x080fe2000000212a */
[-C--:B------:R-:W-:Y:S01]  /*a3f0*/  FFMA.SAT R43, -R5, R42.reuse, 0.5 ;  /* 0x3f000000052b7423 */ /* 0x080fe2000000212a */
[----:B------:R1:W-:Y:S01]  /*a400*/  MUFU.EX2 R35, R36 ;  /* 0x0000002400237308 */ /* 0x0003e20000000800 */
[----:B---3--:R-:W-:Y:S01]  /*a410*/  FFMA.SAT R34, -R97, R42, 0.5 ;  /* 0x3f00000061227423 */ /* 0x008fe2000000212a */
[----:B------:R-:W-:Y:S01]  /*a420*/  FFMA R38, -R9, 1.4426950216293334961, -R38 ;  /* 0x3fb8aa3b09267823 */ /* 0x000fe20000000926 */
[-C--:B------:R-:W-:Y:S01]  /*a430*/  FFMA.RM R41, R41, R44.reuse, 12582913 ;  /* 0x4b40000129297423 */ /* 0x080fe2000000402c */
[-C--:B------:R-:W-:Y:S01]  /*a440*/  FFMA.RM R15, R15, R44.reuse, 12582913 ;  /* 0x4b4000010f0f7423 */ /* 0x080fe2000000402c */
[-C--:B------:R-:W-:Y:S01]  /*a450*/  FFMA.RM R34, R34, R44.reuse, 12582913 ;  /* 0x4b40000122227423 */ /* 0x080fe2000000402c */
[----:B------:R-:W-:Y:S01]  /*a460*/  FFMA.RM R43, R43, R44, 12582913 ;  /* 0x4b4000012b2b7423 */ /* 0x000fe2000000402c */
[----:B------:R-:W-:Y:S01]  /*a470*/  FFMA R38, -R9, 1.925963033500011079e-08, R38 ;  /* 0x32a5706009267823 */ /* 0x000fe20000000126 */
[----:B------:R3:W-:Y:S01]  /*a480*/  MUFU.EX2 R37, R4 ;  /* 0x0000000400257308 */ /* 0x0007e20000000800 */
[----:B-1----:R-:W-:Y:S01]  /*a490*/  FADD R36, R34, -12583039 ;  /* 0xcb40007f22247421 */ /* 0x002fe20000000000 */
[----:B--2---:R-:W-:Y:S01]  /*a4a0*/  FFMA R21, R12, R21, 1 ;  /* 0x3f8000000c157423 */ /* 0x004fe20000000015 */
[----:B------:R-:W-:Y:S01]  /*a4b0*/  FFMA R29, -R104, 1.925963033500011079e-08, R29 ;  /* 0x32a57060681d7823 */ /* 0x000fe2000000011d */
[----:B------:R-:W-:Y:S01]  /*a4c0*/  SHF.L.U32 R14, R14, 0x17, RZ ;  /* 0x000000170e0e7819 */ /* 0x000fe200000006ff */
[C---:B------:R-:W-:Y:S01]  /*a4d0*/  FFMA R36, -R97.reuse, 1.4426950216293334961, -R36 ;  /* 0x3fb8aa3b61247823 */ /* 0x040fe20000000924 */
[----:B------:R-:W-:Y:S01]  /*a4e0*/  IMAD.SHL.U32 R20, R20, 0x800000, RZ ;  /* 0x0080000014147824 */ /* 0x000fe200078e00ff */
[----:B------:R-:W-:Y:S01]  /*a4f0*/  SHF.L.U32 R6, R6, 0x17, RZ ;  /* 0x0000001706067819 */ /* 0x000fe200000006ff */
[----:B------:R1:W-:Y:S01]  /*a500*/  MUFU.EX2 R9, R38 ;  /* 0x0000002600097308 */ /* 0x0003e20000000800 */
[----:B------:R-:W-:Y:S01]  /*a510*/  FFMA R36, -R97, 1.925963033500011079e-08, R36 ;  /* 0x32a5706061247823 */ /* 0x000fe20000000124 */
[----:B---3--:R-:W-:Y:S01]  /*a520*/  FFMA.SAT R4, -R95, R42, 0.5 ;  /* 0x3f0000005f047423 */ /* 0x008fe2000000212a */
[----:B------:R-:W-:Y:S01]  /*a530*/  FADD R42, R15, -12583039 ;  /* 0xcb40007f0f2a7421 */ /* 0x000fe20000000000 */
[----:B------:R-:W-:Y:S01]  /*a540*/  SHF.L.U32 R26, R26, 0x17, RZ ;  /* 0x000000171a1a7819 */ /* 0x000fe200000006ff */
[----:B------:R-:W-:-:S02]  /*a550*/  IMAD.SHL.U32 R24, R24, 0x800000, RZ ;  /* 0x0080000018187824 */ /* 0x000fc400078e00ff */
[----:B------:R-:W-:Y:S01]  /*a560*/  FFMA.RM R4, R4, R44, 12582913 ;  /* 0x4b40000104047423 */ /* 0x000fe2000000402c */
[----:B------:R-:W-:Y:S01]  /*a570*/  FADD R44, R43, -12583039 ;  /* 0xcb40007f2b2c7421 */ /* 0x000fe20000000000 */
[----:B------:R2:W-:Y:S01]  /*a580*/  MUFU.EX2 R7, R36 ;  /* 0x0000002400077308 */ /* 0x0005e20000000800 */
[----:B------:R-:W-:Y:S01]  /*a590*/  FFMA R42, -R11, 1.4426950216293334961, -R42 ;  /* 0x3fb8aa3b0b2a7823 */ /* 0x000fe2000000092a */
[----:B-1----:R-:W-:Y:S01]  /*a5a0*/  FADD R38, R4, -12583039 ;  /* 0xcb40007f04267421 */ /* 0x002fe20000000000 */
[----:B------:R-:W-:Y:S01]  /*a5b0*/  FFMA R44, -R5, 1.4426950216293334961, -R44 ;  /* 0x3fb8aa3b052c7823 */ /* 0x000fe2000000092c */
[----:B------:R-:W-:Y:S01]  /*a5c0*/  SHF.L.U32 R30, R30, 0x17, RZ ;  /* 0x000000171e1e7819 */ /* 0x000fe200000006ff */
[----:B------:R-:W-:Y:S01]  /*a5d0*/  FFMA R42, -R11, 1.925963033500011079e-08, R42 ;  /* 0x32a570600b2a7823 */ /* 0x000fe2000000012a */
[----:B------:R-:W-:Y:S01]  /*a5e0*/  FFMA R38, -R95, 1.4426950216293334961, -R38 ;  /* 0x3fb8aa3b5f267823 */ /* 0x000fe20000000926 */
[----:B------:R-:W-:Y:S01]  /*a5f0*/  FFMA R44, -R5, 1.925963033500011079e-08, R44 ;  /* 0x32a57060052c7823 */ /* 0x000fe2000000012c */
[----:B------:R-:W1:Y:S01]  /*a600*/  MUFU.EX2 R25, R106 ;  /* 0x0000006a00197308 */ /* 0x000e620000000800 */
[----:B--2---:R-:W-:Y:S01]  /*a610*/  FADD R36, R41, -12583039 ;  /* 0xcb40007f29247421 */ /* 0x004fe20000000000 */
[----:B------:R-:W-:Y:S01]  /*a620*/  FFMA R38, -R95, 1.925963033500011079e-08, R38 ;  /* 0x32a570605f267823 */ /* 0x000fe20000000126 */
[----:B------:R-:W-:Y:S01]  /*a630*/  SHF.L.U32 R32, R32, 0x17, RZ ;  /* 0x0000001720207819 */ /* 0x000fe200000006ff */
[----:B------:R-:W-:-:S02]  /*a640*/  IMAD.SHL.U32 R15, R15, 0x800000, RZ ;  /* 0x008000000f0f7824 */ /* 0x000fc400078e00ff */
[C---:B------:R-:W-:Y:S01]  /*a650*/  FFMA R36, -R3.reuse, 1.4426950216293334961, -R36 ;  /* 0x3fb8aa3b03247823 */ /* 0x040fe20000000924 */
[----:B------:R-:W-:Y:S01]  /*a660*/  SHF.L.U32 R0, R0, 0x17, RZ ;  /* 0x0000001700007819 */ /* 0x000fe200000006ff */
[----:B----4-:R-:W-:Y:S01]  /*a670*/  FFMA R27, R20, R27, 1 ;  /* 0x3f800000141b7423 */ /* 0x010fe2000000001b */
[----:B------:R-:W2:Y:S01]  /*a680*/  MUFU.EX2 R29, R29 ;  /* 0x0000001d001d7308 */ /* 0x000ea20000000800 */
[----:B------:R-:W-:Y:S01]  /*a690*/  FFMA R36, -R3, 1.925963033500011079e-08, R36 ;  /* 0x32a5706003247823 */ /* 0x000fe20000000124 */
[----:B------:R-:W-:Y:S01]  /*a6a0*/  VIADD R3, R21, 0x1800000 ;  /* 0x0180000015037836 */ /* 0x000fe20000000000 */
[----:B------:R-:W-:Y:S01]  /*a6b0*/  SHF.L.U32 R28, R28, 0x17, RZ ;  /* 0x000000171c1c7819 */ /* 0x000fe200000006ff */
[----:B------:R-:W-:Y:S01]  /*a6c0*/  BSSY B1, `(.L_x_232) ;  /* 0x0000025000017945 */ /* 0x000fe20003800000 */
[----:B------:R-:W-:Y:S01]  /*a6d0*/  SHF.L.U32 R34, R34, 0x17, RZ ;  /* 0x0000001722227819 */ /* 0x000fe200000006ff */
[----:B------:R-:W-:Y:S01]  /*a6e0*/  FFMA R20, R6, R31, 1 ;  /* 0x3f80000006147423 */ /* 0x000fe2000000001f */
[----:B------:R-:W-:Y:S01]  /*a6f0*/  LOP3.LUT R3, R3, 0x7f800000, RZ, 0xc0, !PT ;  /* 0x7f80000003037812 */ /* 0x000fe200078ec0ff */
[----:B------:R-:W3:Y:S01]  /*a700*/  MUFU.EX2 R40, R40 ;  /* 0x0000002800287308 */ /* 0x000ee20000000800 */
[----:B------:R-:W-:Y:S01]  /*a710*/  SHF.L.U32 R39, R39, 0x17, RZ ;  /* 0x0000001727277819 */ /* 0x000fe200000006ff */
[----:B-1----:R-:W-:Y:S01]  /*a720*/  FFMA R14, R14, R25, 1 ;  /* 0x3f8000000e0e7423 */ /* 0x002fe20000000019 */
[----:B------:R-:W-:Y:S01]  /*a730*/  ISETP.GT.U32.AND P0, PT, R3, 0x1ffffff, PT ;  /* 0x01ffffff0300780c */ /* 0x000fe20003f04070 */
[----:B------:R-:W-:Y:S01]  /*a740*/  FFMA R25, R30, R13, 1 ;  /* 0x3f8000001e197423 */ /* 0x000fe2000000000d */
[----:B------:R-:W-:Y:S01]  /*a750*/  SHF.L.U32 R4, R4, 0x17, RZ ;  /* 0x0000001704047819 */ /* 0x000fe200000006ff */
[----:B------:R-:W-:Y:S01]  /*a760*/  FFMA R24, R24, R33, 1 ;  /* 0x3f80000018187423 */ /* 0x000fe20000000021 */
[----:B------:R-:W-:Y:S01]  /*a770*/  SHF.L.U32 R41, R41, 0x17, RZ ;  /* 0x0000001729297819 */ /* 0x000fe200000006ff */
[----:B------:R-:W1:Y:S01]  /*a780*/  MUFU.EX2 R11, R38 ;  /* 0x00000026000b7308 */ /* 0x000e620000000800 */
[----:B------:R-:W-:Y:S01]  /*a790*/  SHF.L.U32 R43, R43, 0x17, RZ ;  /* 0x000000172b2b7819 */ /* 0x000fe200000006ff */
[----:B--2---:R-:W-:Y:S01]  /*a7a0*/  FFMA R26, R26, R29, 1 ;  /* 0x3f8000001a1a7423 */ /* 0x004fe2000000001d */
[----:B------:R-:W-:Y:S01]  /*a7b0*/  FFMA R31, R32, R9, 1 ;  /* 0x3f800000201f7423 */ /* 0x000fe20000000009 */
[----:B------:R-:W-:Y:S01]  /*a7c0*/  FFMA R29, R0, R35, 1 ;  /* 0x3f800000001d7423 */ /* 0x000fe20000000023 */
[----:B------:R-:W-:Y:S01]  /*a7d0*/  FFMA R28, R28, R37, 1 ;  /* 0x3f8000001c1c7423 */ /* 0x000fe20000000025 */
[----:B------:R-:W-:-:S02]  /*a7e0*/  FFMA R30, R34, R7, 1 ;  /* 0x3f800000221e7423 */ /* 0x000fc40000000007 */
[----:B------:R-:W2:Y:S01]  /*a7f0*/  MUFU.EX2 R42, R42 ;  /* 0x0000002a002a7308 */ /* 0x000ea20000000800 */
[----:B---3--:R-:W-:-:S07]  /*a800*/  FFMA R39, R39, R40, 1 ;  /* 0x3f80000027277423 */ /* 0x008fce0000000028 */
[----:B------:R-:W3:Y:S01]  /*a810*/  MUFU.EX2 R36, R36 ;  /* 0x0000002400247308 */ /* 0x000ee20000000800 */
[----:B-1----:R-:W-:-:S07]  /*a820*/  FFMA R32, R4, R11, 1 ;  /* 0x3f80000004207423 */ /* 0x002fce000000000b */
[----:B------:R-:W1:Y:S01]  /*a830*/  MUFU.EX2 R44, R44 ;  /* 0x0000002c002c7308 */ /* 0x000e620000000800 */
[----:B--2---:R-:W-:Y:S01]  /*a840*/  FFMA R33, R15, R42, 1 ;  /* 0x3f8000000f217423 */ /* 0x004fe2000000002a */
        /* <DEDUP_REMOVED lines=8> */
.L_x_233:
[----:B------:R-:W1:Y:S02]  /*a8d0*/  MUFU.RCP R4, R21 ;  /* 0x0000001500047308 */ /* 0x000e640000001000 */
[----:B-1----:R-:W-:-:S04]  /*a8e0*/  FFMA R0, R21, R4, -1 ;  /* 0xbf80000015007423 */ /* 0x002fc80000000004 */
[----:B------:R-:W-:-:S04]  /*a8f0*/  FADD.FTZ R3, -R0, -RZ ;  /* 0x800000ff00037221 */ /* 0x000fc80000010100 */
[----:B------:R-:W-:-:S07]  /*a900*/  FFMA R4, R4, R3, R4 ;  /* 0x0000000304047223 */ /* 0x000fce0000000004 */
.L_x_234:
[----:B------:R-:W-:Y:S05]  /*a910*/  BSYNC B1 ;  /* 0x0000000000017941 */ /* 0x000fea0003800000 */
.L_x_232:
        /* <DEDUP_REMOVED lines=10> */
.L_x_236:
[----:B------:R-:W1:Y:S02]  /*a9c0*/  MUFU.RCP R5, R14 ;  /* 0x0000000e00057308 */ /* 0x000e640000001000 */
[----:B-1----:R-:W-:-:S04]  /*a9d0*/  FFMA R0, R14, R5, -1 ;  /* 0xbf8000000e007423 */ /* 0x002fc80000000005 */
[----:B------:R-:W-:-:S04]  /*a9e0*/  FADD.FTZ R0, -R0, -RZ ;  /* 0x800000ff00007221 */ /* 0x000fc80000010100 */
[----:B------:R-:W-:-:S07]  /*a9f0*/  FFMA R5, R5, R0, R5 ;  /* 0x0000000005057223 */ /* 0x000fce0000000005 */
.L_x_237:
[----:B------:R-:W-:Y:S05]  /*aa00*/  BSYNC B1 ;  /* 0x0000000000017941 */ /* 0x000fea0003800000 */
.L_x_235:
        /* <DEDUP_REMOVED lines=10> */
.L_x_239:
[----:B------:R-:W1:Y:S02]  /*aab0*/  MUFU.RCP R6, R27 ;  /* 0x0000001b00067308 */ /* 0x000e640000001000 */
[----:B-1----:R-:W-:-:S04]  /*aac0*/  FFMA R0, R27, R6, -1 ;  /* 0xbf8000001b007423 */ /* 0x002fc80000000006 */
[----:B------:R-:W-:-:S04]  /*aad0*/  FADD.FTZ R3, -R0, -RZ ;  /* 0x800000ff00037221 */ /* 0x000fc80000010100 */
[----:B------:R-:W-:-:S07]  /*aae0*/  FFMA R6, R6, R3, R6 ;  /* 0x0000000306067223 */ /* 0x000fce0000000006 */
.L_x_240:
[----:B------:R-:W-:Y:S05]  /*aaf0*/  BSYNC B1 ;  /* 0x0000000000017941 */ /* 0x000fea0003800000 */
.L_x_238:
        /* <DEDUP_REMOVED lines=10> */
.L_x_242:
[----:B------:R-:W1:Y:S02]  /*aba0*/  MUFU.RCP R7, R26 ;  /* 0x0000001a00077308 */ /* 0x000e640000001000 */
[----:B-1----:R-:W-:-:S04]  /*abb0*/  FFMA R0, R26, R7, -1 ;  /* 0xbf8000001a007423 */ /* 0x002fc80000000007 */
[----:B------:R-:W-:-:S04]  /*abc0*/  FADD.FTZ R0, -R0, -RZ ;  /* 0x800000ff00007221 */ /* 0x000fc80000010100 */
[----:B------:R-:W-:-:S07]  /*abd0*/  FFMA R7, R7, R0, R7 ;  /* 0x0000000007077223 */ /* 0x000fce0000000007 */
.L_x_243:
[----:B------:R-:W-:Y:S05]  /*abe0*/  BSYNC B1 ;  /* 0x0000000000017941 */ /* 0x000fea0003800000 */
.L_x_241:
        /* <DEDUP_REMOVED lines=10> */
.L_x_245:
[----:B------:R-:W1:Y:S02]  /*ac90*/  MUFU.RCP R9, R20 ;  /* 0x0000001400097308 */ /* 0x000e640000001000 */
[----:B-1----:R-:W-:-:S04]  /*aca0*/  FFMA R0, R20, R9, -1 ;  /* 0xbf80000014007423 */ /* 0x002fc80000000009 */
[----:B------:R-:W-:-:S04]  /*acb0*/  FADD.FTZ R0, -R0, -RZ ;  /* 0x800000ff00007221 */ /* 0x000fc80000010100 */
[----:B------:R-:W-:-:S07]  /*acc0*/  FFMA R9, R9, R0, R9 ;  /* 0x0000000009097223 */ /* 0x000fce0000000009 */
.L_x_246:
[----:B------:R-:W-:Y:S05]  /*acd0*/  BSYNC B1 ;  /* 0x0000000000017941 */ /* 0x000fea0003800000 */
.L_x_244:
        /* <DEDUP_REMOVED lines=10> */
.L_x_248:
[----:B------:R-:W1:Y:S02]  /*ad80*/  MUFU.RCP R14, R25 ;  /* 0x00000019000e7308 */ /* 0x000e640000001000 */
[----:B-1----:R-:W-:-:S04]  /*ad90*/  FFMA R0, R25, R14, -1 ;  /* 0xbf80000019007423 */ /* 0x002fc8000000000e */
[----:B------:R-:W-:-:S04]  /*ada0*/  FADD.FTZ R3, -R0, -RZ ;  /* 0x800000ff00037221 */ /* 0x000fc80000010100 */
[----:B------:R-:W-:-:S07]  /*adb0*/  FFMA R14, R14, R3, R14 ;  /* 0x000000030e0e7223 */ /* 0x000fce000000000e */
.L_x_249:
[----:B------:R-:W-:Y:S05]  /*adc0*/  BSYNC B1 ;  /* 0x0000000000017941 */ /* 0x000fea0003800000 */
.L_x_247:
        /* <DEDUP_REMOVED lines=10> */
.L_x_251:
[----:B------:R-:W1:Y:S02]  /*ae70*/  MUFU.RCP R11, R24 ;  /* 0x00000018000b7308 */ /* 0x000e640000001000 */
[----:B-1----:R-:W-:-:S04]  /*ae80*/  FFMA R0, R24, R11, -1 ;  /* 0xbf80000018007423 */ /* 0x002fc8000000000b */
[----:B------:R-:W-:-:S04]  /*ae90*/  FADD.FTZ R0, -R0, -RZ ;  /* 0x800000ff00007221 */ /* 0x000fc80000010100 */
[----:B------:R-:W-:-:S07]  /*aea0*/  FFMA R11, R11, R0, R11 ;  /* 0x000000000b0b7223 */ /* 0x000fce000000000b */
.L_x_252:
[----:B------:R-:W-:Y:S05]  /*aeb0*/  BSYNC B1 ;  /* 0x0000000000017941 */ /* 0x000fea0003800000 */
.L_x_250:
        /* <DEDUP_REMOVED lines=10> */
.L_x_254:
[----:B------:R-:W1:Y:S02]  /*af60*/  MUFU.RCP R20, R29 ;  /* 0x0000001d00147308 */ /* 0x000e640000001000 */
[----:B-1----:R-:W-:-:S04]  /*af70*/  FFMA R0, R29, R20, -1 ;  /* 0xbf8000001d007423 */ /* 0x002fc80000000014 */
[----:B------:R-:W-:-:S04]  /*af80*/  FADD.FTZ R3, -R0, -RZ ;  /* 0x800000ff00037221 */ /* 0x000fc80000010100 */
[----:B------:R-:W-:-:S07]  /*af90*/  FFMA R20, R20, R3, R20 ;  /* 0x0000000314147223 */ /* 0x000fce0000000014 */
.L_x_255:
[----:B------:R-:W-:Y:S05]  /*afa0*/  BSYNC B1 ;  /* 0x0000000000017941 */ /* 0x000fea0003800000 */
.L_x_253:
        /* <DEDUP_REMOVED lines=10> */
.L_x_257:
[----:B------:R-:W1:Y:S02]  /*b050*/  MUFU.RCP R15, R28 ;  /* 0x0000001c000f7308 */ /* 0x000e640000001000 */
[----:B-1----:R-:W-:-:S04]  /*b060*/  FFMA R0, R28, R15, -1 ;  /* 0xbf8000001c007423 */ /* 0x002fc8000000000f */
[----:B------:R-:W-:-:S04]  /*b070*/  FADD.FTZ R0, -R0, -RZ ;  /* 0x800000ff00007221 */ /* 0x000fc80000010100 */
[----:B------:R-:W-:-:S07]  /*b080*/  FFMA R15, R15, R0, R15 ;  /* 0x000000000f0f7223 */ /* 0x000fce000000000f */
.L_x_258:
[----:B------:R-:W-:Y:S05]  /*b090*/  BSYNC B1 ;  /* 0x0000000000017941 */ /* 0x000fea0003800000 */
.L_x_256:
        /* <DEDUP_REMOVED lines=10> */
.L_x_260:
[----:B------:R-:W1:Y:S02]  /*b140*/  MUFU.RCP R24, R31 ;  /* 0x0000001f00187308 */ /* 0x000e640000001000 */
[----:B-1----:R-:W-:-:S04]  /*b150*/  FFMA R0, R31, R24, -1 ;  /* 0xbf8000001f007423 */ /* 0x002fc80000000018 */
[----:B------:R-:W-:-:S04]  /*b160*/  FADD.FTZ R3, -R0, -RZ ;  /* 0x800000ff00037221 */ /* 0x000fc80000010100 */
[----:B------:R-:W-:-:S07]  /*b170*/  FFMA R24, R24, R3, R24 ;  /* 0x0000000318187223 */ /* 0x000fce0000000018 */
.L_x_261:
[----:B------:R-:W-:Y:S05]  /*b180*/  BSYNC B1 ;  /* 0x0000000000017941 */ /* 0x000fea0003800000 */
.L_x_259:
        /* <DEDUP_REMOVED lines=10> */
.L_x_263:
[----:B------:R-:W1:Y:S02]  /*b230*/  MUFU.RCP R21, R30 ;  /* 0x0000001e00157308 */ /* 0x000e640000001000 */
[----:B-1----:R-:W-:-:S04]  /*b240*/  FFMA R0, R30, R21, -1 ;  /* 0xbf8000001e007423 */ /* 0x002fc80000000015 */
[----:B------:R-:W-:-:S04]  /*b250*/  FADD.FTZ R0, -R0, -RZ ;  /* 0x800000ff00007221 */ /* 0x000fc80000010100 */
[----:B------:R-:W-:-:S07]  /*b260*/  FFMA R21, R21, R0, R21 ;  /* 0x0000000015157223 */ /* 0x000fce0000000015 */
.L_x_264:
[----:B------:R-:W-:Y:S05]  /*b270*/  BSYNC B1 ;  /* 0x0000000000017941 */ /* 0x000fea0003800000 */
.L_x_262:
        /* <DEDUP_REMOVED lines=10> */
.L_x_266:
[----:B------:R-:W1:Y:S02]  /*b320*/  MUFU.RCP R26, R39 ;  /* 0x00000027001a7308 */ /* 0x000e640000001000 */
[----:B-1----:R-:W-:-:S04]  /*b330*/  FFMA R0, R39, R26, -1 ;  /* 0xbf80000027007423 */ /* 0x002fc8000000001a */
[----:B------:R-:W-:-:S04]  /*b340*/  FADD.FTZ R3, -R0, -RZ ;  /* 0x800000ff00037221 */ /* 0x000fc80000010100 */
[----:B------:R-:W-:-:S07]  /*b350*/  FFMA R26, R26, R3, R26 ;  /* 0x000000031a1a7223 */ /* 0x000fce000000001a */
.L_x_267:
[----:B------:R-:W-:Y:S05]  /*b360*/  BSYNC B1 ;  /* 0x0000000000017941 */ /* 0x000fea0003800000 */
.L_x_265:
        /* <DEDUP_REMOVED lines=10> */
.L_x_269:
[----:B------:R-:W1:Y:S02]  /*b410*/  MUFU.RCP R25, R32 ;  /* 0x0000002000197308 */ /* 0x000e640000001000 */
[----:B-1----:R-:W-:-:S04]  /*b420*/  FFMA R0, R32, R25, -1 ;  /* 0xbf80000020007423 */ /* 0x002fc80000000019 */
[----:B------:R-:W-:-:S04]  /*b430*/  FADD.FTZ R0, -R0, -RZ ;  /* 0x800000ff00007221 */ /* 0x000fc80000010100 */
[----:B------:R-:W-:-:S07]  /*b440*/  FFMA R25, R25, R0, R25 ;  /* 0x0000000019197223 */ /* 0x000fce0000000019 */
.L_x_270:
[----:B------:R-:W-:Y:S05]  /*b450*/  BSYNC B1 ;  /* 0x0000000000017941 */ /* 0x000fea0003800000 */
.L_x_268:
        /* <DEDUP_REMOVED lines=10> */
.L_x_272:
[----:B------:R-:W1:Y:S02]  /*b500*/  MUFU.RCP R28, R33 ;  /* 0x00000021001c7308 */ /* 0x000e640000001000 */
[----:B-1----:R-:W-:-:S04]  /*b510*/  FFMA R0, R33, R28, -1 ;  /* 0xbf80000021007423 */ /* 0x002fc8000000001c */
[----:B------:R-:W-:-:S04]  /*b520*/  FADD.FTZ R3, -R0, -RZ ;  /* 0x800000ff00037221 */ /* 0x000fc80000010100 */
[----:B------:R-:W-:-:S07]  /*b530*/  FFMA R28, R28, R3, R28 ;  /* 0x000000031c1c7223 */ /* 0x000fce000000001c */
.L_x_273:
[----:B------:R-:W-:Y:S05]  /*b540*/  BSYNC B1 ;  /* 0x0000000000017941 */ /* 0x000fea0003800000 */
.L_x_271:
        /* <DEDUP_REMOVED lines=10> */
.L_x_275:
[----:B------:R-:W1:Y:S02]  /*b5f0*/  MUFU.RCP R27, R38 ;  /* 0x00000026001b7308 */ /* 0x000e640000001000 */
[----:B-1----:R-:W-:-:S04]  /*b600*/  FFMA R0, R38, R27, -1 ;  /* 0xbf80000026007423 */ /* 0x002fc8000000001b */
[----:B------:R-:W-:-:S04]  /*b610*/  FADD.FTZ R0, -R0, -RZ ;  /* 0x800000ff00007221 */ /* 0x000fc80000010100 */
[----:B------:R-:W-:-:S07]  /*b620*/  FFMA R27, R27, R0, R27 ;  /* 0x000000001b1b7223 */ /* 0x000fce000000001b */
.L_x_276:
[----:B------:R-:W-:Y:S05]  /*b630*/  BSYNC B1 ;  /* 0x0000000000017941 */ /* 0x000fea0003800000 */
.L_x_274:
        /* <DEDUP_REMOVED lines=8> */
[----:B------:R-:W-:Y:S05]  /*b6c0*/  BRA `(.L_x_279) ;  /* 0x0000000000107947 */ /* 0x000fea0003800000 */
.L_x_278:
[----:B------:R-:W1:Y:S02]  /*b6d0*/  MUFU.RCP R0, R43 ;  /* 0x0000002b00007308 */ /* 0x000e640000001000 */
[----:B-1----:R-:W-:-:S04]  /*b6e0*/  FFMA R3, R43, R0, -1 ;  /* 0xbf8000002b037423 */ /* 0x002fc80000000000 */
[----:B------:R-:W-:-:S04]  /*b6f0*/  FADD.FTZ R3, -R3, -RZ ;  /* 0x800000ff03037221 */ /* 0x000fc80000010100 */
[----:B------:R-:W-:-:S07]  /*b700*/  FFMA R0, R0, R3, R0 ;  /* 0x0000000300007223 */ /* 0x000fce0000000000 */
.L_x_279:
[----:B------:R-:W-:Y:S05]  /*b710*/  BSYNC B1 ;  /* 0x0000000000017941 */ /* 0x000fea0003800000 */
.L_x_277:
        /* <DEDUP_REMOVED lines=10> */
.L_x_280:
[----:B------:R-:W-:Y:S05]  /*b7c0*/  WARPSYNC.ALL ;  /* 0x0000000000007948 */ /* 0x000fea0003800000 */
[----:B------:R-:W-:Y:S01]  /*b7d0*/  BAR.SYNC.DEFER_BLOCKING 0x1, 0x100 ;  /* 0x0044000000007b1d */ /* 0x000fe20000010000 */
[----:B------:R-:W-:-:S05]  /*b7e0*/  IADD3 R16, P0, R16, UR38, RZ ;  /* 0x0000002610107c10 */ /* 0x000fca000ff1e0ff */
        /* <DEDUP_REMOVED lines=25> */
.L_x_282:
[----:B------:R-:W-:Y:S05]  /*b980*/  BSYNC B0 ;  /* 0x0000000000007941 */ /* 0x000fea0003800000 */
.L_x_281:
[----:B------:R-:W-:Y:S01]  /*b990*/  ULDC.64 UR4, c[0x0][0x8f8] ;  /* 0x00023e0000047ab9 */ /* 0x000fe20000000a00 */
[----:B------:R-:W-:Y:S01]  /*b9a0*/  IADD3.X R17, R17, UR37, RZ, P0, !PT ;  /* 0x0000002511117c10 */ /* 0x000fe200087fe4ff */
[----:B------:R-:W-:Y:S01]  /*b9b0*/  UMOV UR47, 0xffffffff ;  /* 0xffffffff002f7882 */ /* 0x000fe20000000000 */
[----:B------:R-:W-:Y:S02]  /*b9c0*/  ISETP.GE.U32.AND P0, PT, R16, UR4, PT ;  /* 0x0000000410007c0c */ /* 0x000fe4000bf06070 */
[----:B------:R-:W-:Y:S02]  /*b9d0*/  PRMT R0, RZ, 0x7610, R0 ;  /* 0x00007610ff007816 */ /* 0x000fe40000000000 */
[----:B------:R-:W-:Y:S02]  /*b9e0*/  ISETP.GE.U32.AND.EX P0, PT, R17, UR5, PT, P0 ;  /* 0x0000000511007c0c */ /* 0x000fe4000bf06100 */
[----:B------:R-:W-:Y:S02]  /*b9f0*/  MOV R3, 0xffffffff ;  /* 0xffffffff00037802 */ /* 0x000fe40000000f00 */
[----:B------:R-:W-:-:S09]  /*ba00*/  MOV R8, 0xffffffff ;  /* 0xffffffff00087802 */ /* 0x000fd20000000f00 */
[----:B------:R-:W-:Y:S05]  /*ba10*/  @P0 BRA `(.L_x_283) ;  /* 0x0000000400680947 */ /* 0x000fea0003800000 */
[----:B------:R-:W1:Y:S01]  /*ba20*/  S2R R12, SR_CTAID.X ;  /* 0x00000000000c7919 */ /* 0x000e620000002500 */
[----:B------:R-:W2:Y:S01]  /*ba30*/  LDC.64 R10, c[0x0][0x8d0] ;  /* 0x00023400ff0a7b82 */ /* 0x000ea20000000a00 */
[----:B------:R-:W-:Y:S01]  /*ba40*/  ULDC UR4, c[0x0][0x150] ;  /* 0x0000540000047ab9 */ /* 0x000fe20000000800 */
[----:B------:R-:W-:Y:S01]  /*ba50*/  MOV R8, R16 ;  /* 0x0000001000087202 */ /* 0x000fe20000000f00 */
[----:B------:R-:W3:Y:S01]  /*ba60*/  S2R R26, SR_CTAID.Y ;  /* 0x00000000001a7919 */ /* 0x000ee20000002600 */
[----:B------:R-:W-:-:S04]  /*ba70*/  IMAD.MOV.U32 R9, RZ, RZ, R17 ;  /* 0x000000ffff097224 */ /* 0x000fc800078e0011 */
[----:B------:R-:W4:Y:S08]  /*ba80*/  LDC R25, c[0x0][0x144] ;  /* 0x00005100ff197b82 */ /* 0x000f300000000800 */
[----:B------:R-:W3:Y:S08]  /*ba90*/  LDC R0, c[0x0][0x8d8] ;  /* 0x00023600ff007b82 */ /* 0x000ef00000000800 */
[----:B------:R-:W3:Y:S01]  /*baa0*/  LDC.64 R20, c[0x0][0x8c8] ;  /* 0x00023200ff147b82 */ /* 0x000ee20000000a00 */
[----:B--2---:R-:W-:-:S04]  /*bab0*/  ISETP.NE.U32.AND P0, PT, R10, RZ, PT ;  /* 0x000000ff0a00720c */ /* 0x004fc80003f05070 */
[----:B------:R-:W-:Y:S02]  /*bac0*/  ISETP.NE.AND.EX P0, PT, R11, RZ, PT, P0 ;  /* 0x000000ff0b00720c */ /* 0x000fe40003f05300 */
[----:B-1----:R-:W-:-:S05]  /*bad0*/  I2FP.F32.U32 R3, R12 ;  /* 0x0000000c00037245 */ /* 0x002fca0000201000 */
[----:B------:R-:W-:-:S04]  /*bae0*/  FMUL R3, R3, UR4 ;  /* 0x0000000403037c20 */ /* 0x000fc80008400000 */
[----:B------:R1:W2:Y:S02]  /*baf0*/  F2I.U32.TRUNC.NTZ R24, R3 ;  /* 0x0000000300187305 */ /* 0x0002a4000020f000 */
[----:B----4-:R-:W-:Y:S05]  /*bb00*/  @!P0 BRA `(.L_x_284) ;  /* 0x0000000000288947 */ /* 0x010fea0003800000 */
[----:B-1----:R-:W1:Y:S02]  /*bb10*/  LDC R3, c[0x0][0x8dc] ;  /* 0x00023700ff037b82 */ /* 0x002e640000000800 */
[----:B-1----:R-:W-:-:S04]  /*bb20*/  IADD3 R3, P0, R16, R3, RZ ;  /* 0x0000000310037210 */ /* 0x002fc80007f1e0ff */
[----:B------:R-:W-:-:S05]  /*bb30*/  IADD3.X R13, RZ, R17, RZ, P0, !PT ;  /* 0x00000011ff0d7210 */ /* 0x000fca00007fe4ff */
[----:B------:R-:W-:-:S04]  /*bb40*/  IMAD.WIDE.U32 R4, R13, R10, RZ ;  /* 0x0000000a0d047225 */ /* 0x000fc800078e00ff */
[----:B------:R-:W-:-:S04]  /*bb50*/  IMAD.WIDE.U32 R6, P0, R3, R11, R4 ;  /* 0x0000000b03067225 */ /* 0x000fc80007800004 */
[----:B------:R-:W-:Y:S01]  /*bb60*/  IMAD.WIDE.U32 R4, R3, R10, RZ ;  /* 0x0000000a03047225 */ /* 0x000fe200078e00ff */
[----:B------:R-:W-:Y:S02]  /*bb70*/  IADD3.X R9, RZ, RZ, RZ, P0, !PT ;  /* 0x000000ffff097210 */ /* 0x000fe400007fe4ff */
[----:B------:R-:W-:Y:S02]  /*bb80*/  MOV R8, R7 ;  /* 0x0000000700087202 */ /* 0x000fe40000000f00 */
[----:B------:R-:W-:-:S05]  /*bb90*/  IADD3 RZ, P0, R5, R6, RZ ;  /* 0x0000000605ff7210 */ /* 0x000fca0007f1e0ff */
[----:B------:R-:W-:-:S08]  /*bba0*/  IMAD.WIDE.U32.X R8, R13, R11, R8, P0 ;  /* 0x0000000b0d087225 */ /* 0x000fd000000e0408 */
.L_x_284:
[----:B------:R-:W4:Y:S01]  /*bbb0*/  LDC.64 R14, c[0x0][0x8e8] ;  /* 0x00023a00ff0e7b82 */ /* 0x000f220000000a00 */
[-CC-:B---3--:R-:W-:Y:S01]  /*bbc0*/  SHF.R.U64 R32, R8, R0.reuse, R9.reuse ;  /* 0x0000000008207219 */ /* 0x188fe20000001209 */
[----:B------:R-:W-:Y:S01]  /*bbd0*/  ULDC UR4, c[0x0][0x154] ;  /* 0x0000550000047ab9 */ /* 0x000fe20000000800 */
[----:B------:R-:W-:Y:S01]  /*bbe0*/  SHF.R.U32.HI R0, RZ, R0, R9 ;  /* 0x00000000ff007219 */ /* 0x000fe20000011609 */
[----:B------:R-:W-:Y:S01]  /*bbf0*/  IMAD.MOV.U32 R7, RZ, RZ, 0x1 ;  /* 0x00000001ff077424 */ /* 0x000fe200078e00ff */
[----:B-1----:R-:W-:Y:S02]  /*bc00*/  IADD3 R3, P0, RZ, -R32, RZ ;  /* 0x80000020ff037210 */ /* 0x002fe40007f1e0ff */
[----:B--2---:R-:W-:Y:S01]  /*bc10*/  IADD3 R24, -R24, RZ, RZ ;  /* 0x000000ff18187210 */ /* 0x004fe20007ffe1ff */
[----:B------:R-:W1:Y:S02]  /*bc20*/  LDC R6, c[0x0][0x8c0] ;  /* 0x00023000ff067b82 */ /* 0x000e640000000800 */
[----:B------:R-:W-:-:S02]  /*bc30*/  IMAD.X R5, RZ, RZ, ~R0, P0 ;  /* 0x000000ffff057224 */ /* 0x000fc400000e0e00 */
[----:B------:R-:W-:Y:S02]  /*bc40*/  IMAD R28, R25, R24, R12 ;  /* 0x00000018191c7224 */ /* 0x000fe400078e020c */
[-C--:B------:R-:W-:Y:S02]  /*bc50*/  IMAD R0, R5, R20.reuse, RZ ;  /* 0x0000001405007224 */ /* 0x080fe400078e02ff */
[----:B------:R-:W2:Y:S01]  /*bc60*/  LDC R8, c[0x0][0x8b0] ;  /* 0x00022c00ff087b82 */ /* 0x000ea20000000800 */
[----:B------:R-:W-:-:S04]  /*bc70*/  IMAD.WIDE.U32 R4, R3, R20, R16 ;  /* 0x0000001403047225 */ /* 0x000fc800078e0010 */
[----:B------:R-:W-:Y:S01]  /*bc80*/  IMAD R3, R3, R21, R0 ;  /* 0x0000001503037224 */ /* 0x000fe200078e0200 */
[----:B------:R-:W-:Y:S02]  /*bc90*/  I2FP.F32.U32 R0, R26 ;  /* 0x0000001a00007245 */ /* 0x000fe40000201000 */
[----:B------:R-:W3:Y:S01]  /*bca0*/  LDC R30, c[0x0][0x900] ;  /* 0x00024000ff1e7b82 */ /* 0x000ee20000000800 */
[----:B----4-:R-:W-:Y:S02]  /*bcb0*/  ISETP.NE.U32.AND P0, PT, R14, RZ, PT ;  /* 0x000000ff0e00720c */ /* 0x010fe40003f05070 */
[----:B------:R-:W-:Y:S01]  /*bcc0*/  IADD3 R3, R5, R3, RZ ;  /* 0x0000000305037210 */ /* 0x000fe20007ffe0ff */
[----:B------:R-:W-:Y:S01]  /*bcd0*/  FMUL R0, R0, UR4 ;  /* 0x0000000400007c20 */ /* 0x000fe20008400000 */
[----:B------:R-:W-:Y:S02]  /*bce0*/  ISETP.NE.AND.EX P0, PT, R15, RZ, PT, P0 ;  /* 0x000000ff0f00720c */ /* 0x000fe40003f05300 */
[----:B------:R-:W-:Y:S01]  /*bcf0*/  MOV R5, 0xffffffff ;  /* 0xffffffff00057802 */ /* 0x000fe20000000f00 */
[----:B------:R-:W4:Y:S01]  /*bd00*/  LDC R21, c[0x0][0x148] ;  /* 0x00005200ff157b82 */ /* 0x000f220000000800 */
[-CC-:B-1----:R-:W-:Y:S01]  /*bd10*/  SHF.R.U64 R12, R4, R6.reuse, R3.reuse ;  /* 0x00000006040c7219 */ /* 0x182fe20000001203 */
[----:B------:R1:W1:Y:S01]  /*bd20*/  F2I.U32.TRUNC.NTZ R20, R0 ;  /* 0x0000000000147305 */ /* 0x000262000020f000 */
[----:B------:R-:W-:-:S05]  /*bd30*/  SHF.R.U32.HI R3, RZ, R6, R3 ;  /* 0x00000006ff037219 */ /* 0x000fca0000011603 */
[----:B------:R-:W1:Y:S01]  /*bd40*/  LDC R24, c[0x0][0x8a8] ;  /* 0x00022a00ff187b82 */ /* 0x000e620000000800 */
[-CC-:B--2---:R-:W-:Y:S02]  /*bd50*/  SHF.R.U64 R10, R12, R8.reuse, R3.reuse ;  /* 0x000000080c0a7219 */ /* 0x184fe40000001203 */
[----:B------:R-:W-:-:S05]  /*bd60*/  SHF.R.U32.HI R3, RZ, R8, R3 ;  /* 0x00000008ff037219 */ /* 0x000fca0000011603 */
[----:B------:R-:W2:Y:S01]  /*bd70*/  LDC R27, c[0x0][0x8f0] ;  /* 0x00023c00ff1b7b82 */ /* 0x000ea20000000800 */
[-C--:B---3--:R-:W-:Y:S02]  /*bd80*/  SHF.L.U32 R4, R5, R30.reuse, RZ ;  /* 0x0000001e05047219 */ /* 0x088fe400000006ff */
[-CC-:B------:R-:W-:Y:S02]  /*bd90*/  SHF.R.U64 R13, R10, R30.reuse, R3.reuse ;  /* 0x0000001e0a0d7219 */ /* 0x180fe40000001203 */
[----:B------:R-:W-:Y:S02]  /*bda0*/  SHF.R.U32.HI R5, RZ, R30, R3 ;  /* 0x0000001eff057219 */ /* 0x000fe40000011603 */
[----:B------:R-:W-:Y:S01]  /*bdb0*/  LOP3.LUT R25, RZ, R4, RZ, 0x33, !PT ;  /* 0x00000004ff197212 */ /* 0x000fe200078e33ff */
[----:B------:R-:W3:Y:S01]  /*bdc0*/  LDC R29, c[0x0][0x8e0] ;  /* 0x00023800ff1d7b82 */ /* 0x000ee20000000800 */
[----:B------:R-:W-:Y:S02]  /*bdd0*/  SHF.L.U32 R30, R7, R30, RZ ;  /* 0x0000001e071e7219 */ /* 0x000fe400000006ff */
[----:B------:R-:W-:-:S05]  /*bde0*/  MOV R4, R13 ;  /* 0x0000000d00047202 */ /* 0x000fca0000000f00 */
[----:B------:R-:W1:Y:S01]  /*bdf0*/  LDC R31, c[0x0][0x8b8] ;  /* 0x00022e00ff1f7b82 */ /* 0x000e620000000800 */
[----:B------:R-:W-:Y:S05]  /*be00*/  @!P0 BRA `(.L_x_285) ;  /* 0x0000000000288947 */ /* 0x000fea0003800000 */
[----:B-1----:R-:W1:Y:S02]  /*be10*/  LDC R0, c[0x0][0x8f4] ;  /* 0x00023d00ff007b82 */ /* 0x002e640000000800 */
[----:B-1----:R-:W-:-:S04]  /*be20*/  IADD3 R3, P0, R13, R0, RZ ;  /* 0x000000000d037210 */ /* 0x002fc80007f1e0ff */
[----:B------:R-:W-:-:S05]  /*be30*/  IADD3.X R11, RZ, R5, RZ, P0, !PT ;  /* 0x00000005ff0b7210 */ /* 0x000fca00007fe4ff */
[----:B------:R-:W-:-:S04]  /*be40*/  IMAD.WIDE.U32 R4, R11, R14, RZ ;  /* 0x0000000e0b047225 */ /* 0x000fc800078e00ff */
[----:B------:R-:W-:-:S04]  /*be50*/  IMAD.WIDE.U32 R6, P0, R3, R15, R4 ;  /* 0x0000000f03067225 */ /* 0x000fc80007800004 */
[----:B------:R-:W-:Y:S01]  /*be60*/  IMAD.WIDE.U32 R4, R3, R14, RZ ;  /* 0x0000000e03047225 */ /* 0x000fe200078e00ff */
[----:B------:R-:W-:-:S03]  /*be70*/  IADD3.X R9, RZ, RZ, RZ, P0, !PT ;  /* 0x000000ffff097210 */ /* 0x000fc600007fe4ff */
[----:B------:R-:W-:Y:S01]  /*be80*/  IMAD.MOV.U32 R8, RZ, RZ, R7 ;  /* 0x000000ffff087224 */ /* 0x000fe200078e0007 */
[----:B------:R-:W-:-:S05]  /*be90*/  IADD3 RZ, P0, R5, R6, RZ ;  /* 0x0000000605ff7210 */ /* 0x000fca0007f1e0ff */
[----:B------:R-:W-:-:S08]  /*bea0*/  IMAD.WIDE.U32.X R4, R11, R15, R8, P0 ;  /* 0x0000000f0b047225 */ /* 0x000fd000000e0408 */
.L_x_285:
[----:B------:R-:W-:Y:S02]  /*beb0*/  ISETP.NE.AND P0, PT, R2, 0x1, PT ;  /* 0x000000010200780c */ /* 0x000fe40003f05270 */
[----:B-12---:R-:W-:Y:S02]  /*bec0*/  SHF.R.U64 R0, R4, R27, R5 ;  /* 0x0000001b04007219 */ /* 0x006fe40000001205 */
[----:B------:R-:W-:Y:S02]  /*bed0*/  LOP3.LUT R3, R10, R25, RZ, 0xc0, !PT ;  /* 0x000000190a037212 */ /* 0x000fe400078ec0ff */
[----:B------:R-:W-:Y:S02]  /*bee0*/  IADD3 R20, -R20, RZ, RZ ;  /* 0x000000ff14147210 */ /* 0x000fe40007ffe1ff */
[----:B------:R-:W-:Y:S01]  /*bef0*/  IADD3 R5, R24, -0x1, RZ ;  /* 0xffffffff18057810 */ /* 0x000fe20007ffe0ff */
[----:B------:R-:W-:Y:S01]  /*bf00*/  IMAD R3, R30, R0, R3 ;  /* 0x000000001e037224 */ /* 0x000fe200078e0203 */
[----:B------:R-:W-:-:S02]  /*bf10*/  IADD3 R4, -R0, RZ, RZ ;  /* 0x000000ff00047210 */ /* 0x000fc40007ffe1ff */
[----:B------:R-:W-:Y:S01]  /*bf20*/  LOP3.LUT R5, R12, R5, RZ, 0xc0, !PT ;  /* 0x000000050c057212 */ /* 0x000fe200078ec0ff */
[----:B----4-:R-:W-:Y:S01]  /*bf30*/  @P0 IMAD R28, R21, R20, R26 ;  /* 0x00000014151c0224 */ /* 0x010fe200078e021a */
[----:B------:R-:W-:Y:S01]  /*bf40*/  R2UR UR47, R32 ;  /* 0x00000000202f72ca */ /* 0x000fe200000e0000 */
[----:B---3--:R-:W-:Y:S02]  /*bf50*/  IMAD R0, R4, R29, R13 ;  /* 0x0000001d04007224 */ /* 0x008fe400078e020d */
[----:B------:R-:W-:Y:S02]  /*bf60*/  IMAD R3, R3, R31, R28 ;  /* 0x0000001f03037224 */ /* 0x000fe400078e021c */
[----:B------:R-:W-:Y:S02]  /*bf70*/  IMAD R0, R0, R24, R5 ;  /* 0x0000001800007224 */ /* 0x000fe400078e0205 */
[----:B------:R-:W-:-:S03]  /*bf80*/  IMAD.MOV.U32 R4, RZ, RZ, 0x1 ;  /* 0x00000001ff047424 */ /* 0x000fc600078e00ff */
[----:B------:R-:W-:Y:S02]  /*bf90*/  SEL R8, R0, R3, !P0 ;  /* 0x0000000300087207 */ /* 0x000fe40004000000 */
[----:B------:R-:W-:Y:S02]  /*bfa0*/  SEL R3, R3, R0, !P0 ;  /* 0x0000000003037207 */ /* 0x000fe40004000000 */
[----:B------:R-:W-:-:S07]  /*bfb0*/  PRMT R0, R4, 0x7610, R0 ;  /* 0x0000761004007816 */ /* 0x000fce0000000000 */
.L_x_283:
[----:B------:R-:W-:Y:S01]  /*bfc0*/  LOP3.LUT P0, RZ, R0, 0xff, RZ, 0xc0, !PT ;  /* 0x000000ff00ff7812 */ /* 0x000fe2000780c0ff */
[----:B------:R-:W-:-:S04]  /*bfd0*/  UIMAD.WIDE.U32 UR4, UR51, -0x55555555, URZ ;  /* 0xaaaaaaab330478a5 */ /* 0x000fc8000f8e003f */
[----:B------:R-:W-:-:S04]  /*bfe0*/  USHF.R.U32.HI UR4, URZ, 0x3, UR5 ;  /* 0x000000033f047899 */ /* 0x000fc80008011605 */
[----:B------:R-:W-:-:S04]  /*bff0*/  UIMAD UR4, UR4, -0xc, UR51 ;  /* 0xfffffff4040478a4 */ /* 0x000fc8000f8e0233 */
[----:B------:R-:W-:Y:S08]  /*c000*/  @P0 BRA `(.L_x_286) ;  /* 0xffffff5400340947 */ /* 0x000ff0000383ffff */
[----:B------:R-:W-:-:S04]  /*c010*/  DEPBAR.LE SB0, 0x0 ;  /* 0x000080000000791a */ /* 0x000fc80000000000 */
[----:B------:R-:W-:Y:S05]  /*c020*/  EXIT ;  /* 0x000000000000794d */ /* 0x000fea0003800000 */
.L_x_9:
[----:B------:R-:W-:Y:S01]  /*c030*/  ULDC.64 UR4, c[0x0][0x8f8] ;  /* 0x00023e0000047ab9 */ /* 0x000fe20000000a00 */
[----:B------:R-:W-:Y:S02]  /*c040*/  PRMT R12, RZ, 0x7610, R12 ;  /* 0x00007610ff0c7816 */ /* 0x000fe4000000000c */
[----:B------:R-:W-:Y:S02]  /*c050*/  ISETP.GE.U32.AND P1, PT, R16, UR4, PT ;  /* 0x0000000410007c0c */ /* 0x000fe4000bf26070 */
[----:B------:R-:W-:Y:S02]  /*c060*/  MOV R5, 0xffffffff ;  /* 0xffffffff00057802 */ /* 0x000fe40000000f00 */
[----:B------:R-:W-:Y:S02]  /*c070*/  ISETP.GE.U32.AND.EX P1, PT, R17, UR5, PT, P1 ;  /* 0x0000000511007c0c */ /* 0x000fe4000bf26110 */
[----:B------:R-:W-:Y:S02]  /*c080*/  MOV R4, 0xffffffff ;  /* 0xffffffff00047802 */ /* 0x000fe40000000f00 */
[----:B------:R-:W-:-:S09]  /*c090*/  MOV R6, 0xffffffff ;  /* 0xffffffff00067802 */ /* 0x000fd20000000f00 */
[----:B------:R-:W-:Y:S05]  /*c0a0*/  @P1 BRA `(.L_x_287) ;  /* 0x00000004005c1947 */ /* 0x000fea0003800000 */
[----:B------:R-:W1:Y:S01]  /*c0b0*/  LDC.64 R20, c[0x0][0x8d0] ;  /* 0x00023400ff147b82 */ /* 0x000e620000000a00 */
[----:B------:R-:W-:Y:S01]  /*c0c0*/  IMAD.MOV.U32 R14, RZ, RZ, R16 ;  /* 0x000000ffff0e7224 */ /* 0x000fe200078e0010 */
[----:B------:R-:W-:-:S06]  /*c0d0*/  MOV R15, R17 ;  /* 0x00000011000f7202 */ /* 0x000fcc0000000f00 */
[----:B------:R-:W2:Y:S08]  /*c0e0*/  LDC R6, c[0x0][0x8d8] ;  /* 0x00023600ff067b82 */ /* 0x000eb00000000800 */
[----:B------:R-:W3:Y:S01]  /*c0f0*/  LDC.64 R24, c[0x0][0x8c8] ;  /* 0x00023200ff187b82 */ /* 0x000ee20000000a00 */
[----:B-1----:R-:W-:-:S04]  /*c100*/  ISETP.NE.U32.AND P1, PT, R20, RZ, PT ;  /* 0x000000ff1400720c */ /* 0x002fc80003f25070 */
[----:B------:R-:W-:-:S13]  /*c110*/  ISETP.NE.AND.EX P1, PT, R21, RZ, PT, P1 ;  /* 0x000000ff1500720c */ /* 0x000fda0003f25310 */
[----:B--23--:R-:W-:Y:S05]  /*c120*/  @!P1 BRA `(.L_x_288) ;  /* 0x0000000000289947 */ /* 0x00cfea0003800000 */
[----:B------:R-:W1:Y:S02]  /*c130*/  LDC R5, c[0x0][0x8dc] ;  /* 0x00023700ff057b82 */ /* 0x000e640000000800 */
        /* <DEDUP_REMOVED lines=9> */
.L_x_288:
[--C-:B------:R-:W-:Y:S01]  /*c1d0*/  SHF.R.U64 R14, R14, R6, R15.reuse ;  /* 0x000000060e0e7219 */ /* 0x100fe2000000120f */
[----:B------:R-:W1:Y:S01]  /*c1e0*/  LDC R12, c[0x0][0x8c0] ;  /* 0x00023000ff0c7b82 */ /* 0x000e620000000800 */
[----:B------:R-:W-:Y:S01]  /*c1f0*/  I2FP.F32.U32 R5, R10 ;  /* 0x0000000a00057245 */ /* 0x000fe20000201000 */
[----:B------:R-:W-:Y:S01]  /*c200*/  ULDC UR4, c[0x0][0x150] ;  /* 0x0000540000047ab9 */ /* 0x000fe20000000800 */
[----:B------:R-:W-:Y:S02]  /*c210*/  SHF.R.U32.HI R4, RZ, R6, R15 ;  /* 0x00000006ff047219 */ /* 0x000fe4000001160f */
[----:B------:R-:W-:Y:S01]  /*c220*/  IADD3 R11, P1, RZ, -R14, RZ ;  /* 0x8000000eff0b7210 */ /* 0x000fe20007f3e0ff */
[----:B------:R-:W-:Y:S01]  /*c230*/  FMUL R15, R5, UR4 ;  /* 0x00000004050f7c20 */ /* 0x000fe20008400000 */
[----:B------:R-:W-:Y:S01]  /*c240*/  ULDC UR4, c[0x0][0x154] ;  /* 0x0000550000047ab9 */ /* 0x000fe20000000800 */
[----:B------:R-:W2:Y:S01]  /*c250*/  LDC.64 R28, c[0x0][0x8e8] ;  /* 0x00023a00ff1c7b82 */ /* 0x000ea20000000a00 */
[----:B------:R-:W-:Y:S01]  /*c260*/  IADD3.X R13, RZ, ~R4, RZ, P1, !PT ;  /* 0x80000004ff0d7210 */ /* 0x000fe20000ffe4ff */
[----:B------:R-:W-:-:S02]  /*c270*/  IMAD.WIDE.U32 R4, R11, R24, R16 ;  /* 0x000000180b047225 */ /* 0x000fc400078e0010 */
[----:B------:R-:W3:Y:S02]  /*c280*/  F2I.U32.TRUNC.NTZ R15, R15 ;  /* 0x0000000f000f7305 */ /* 0x000ee4000020f000 */
[----:B------:R-:W-:Y:S02]  /*c290*/  IMAD R6, R13, R24, RZ ;  /* 0x000000180d067224 */ /* 0x000fe400078e02ff */
[----:B------:R-:W4:Y:S02]  /*c2a0*/  LDC R21, c[0x0][0x144] ;  /* 0x00005100ff157b82 */ /* 0x000f240000000800 */
[----:B------:R-:W-:-:S05]  /*c2b0*/  IMAD R11, R11, R25, R6 ;  /* 0x000000190b0b7224 */ /* 0x000fca00078e0206 */
[----:B------:R-:W-:Y:S01]  /*c2c0*/  IADD3 R5, R5, R11, RZ ;  /* 0x0000000b05057210 */ /* 0x000fe20007ffe0ff */
[----:B------:R-:W5:Y:S01]  /*c2d0*/  LDC R20, c[0x0][0x8b0] ;  /* 0x00022c00ff147b82 */ /* 0x000f620000000800 */
[----:B------:R-:W-:Y:S02]  /*c2e0*/  I2FP.F32.U32 R11, R7 ;  /* 0x00000007000b7245 */ /* 0x000fe40000201000 */
[-CC-:B-1----:R-:W-:Y:S02]  /*c2f0*/  SHF.R.U64 R6, R4, R12.reuse, R5.reuse ;  /* 0x0000000c04067219 */ /* 0x182fe40000001205 */
[----:B---3--:R-:W-:Y:S01]  /*c300*/  IADD3 R4, -R15, RZ, RZ ;  /* 0x000000ff0f047210 */ /* 0x008fe20007ffe1ff */
[----:B------:R-:W-:Y:S01]  /*c310*/  FMUL R11, R11, UR4 ;  /* 0x000000040b0b7c20 */ /* 0x000fe20008400000 */
[----:B------:R-:W-:Y:S01]  /*c320*/  SHF.R.U32.HI R5, RZ, R12, R5 ;  /* 0x0000000cff057219 */ /* 0x000fe20000011605 */
[----:B------:R-:W1:Y:S01]  /*c330*/  LDC R13, c[0x0][0x900] ;  /* 0x00024000ff0d7b82 */ /* 0x000e620000000800 */
[----:B--2---:R-:W-:Y:S01]  /*c340*/  ISETP.NE.U32.AND P1, PT, R28, RZ, PT ;  /* 0x000000ff1c00720c */ /* 0x004fe20003f25070 */
[----:B------:R-:W-:-:S03]  /*c350*/  IMAD.MOV.U32 R12, RZ, RZ, -0x1 ;  /* 0xffffffffff0c7424 */ /* 0x000fc600078e00ff */
[----:B------:R-:W-:-:S03]  /*c360*/  ISETP.NE.AND.EX P1, PT, R29, RZ, PT, P1 ;  /* 0x000000ff1d00720c */ /* 0x000fc60003f25310 */
[----:B------:R-:W2:Y:S01]  /*c370*/  LDC R22, c[0x0][0x148] ;  /* 0x00005200ff167b82 */ /* 0x000ea20000000800 */
[----:B----4-:R-:W-:Y:S01]  /*c380*/  IMAD R26, R21, R4, R10 ;  /* 0x00000004151a7224 */ /* 0x010fe200078e020a */
[----:B------:R-:W-:-:S06]  /*c390*/  MOV R10, 0x1 ;  /* 0x00000001000a7802 */ /* 0x000fcc0000000f00 */
[----:B------:R-:W3:Y:S01]  /*c3a0*/  LDC R24, c[0x0][0x8a8] ;  /* 0x00022a00ff187b82 */ /* 0x000ee20000000800 */
[-CC-:B-----5:R-:W-:Y:S02]  /*c3b0*/  SHF.R.U64 R21, R6, R20.reuse, R5.reuse ;  /* 0x0000001406157219 */ /* 0x1a0fe40000001205 */
[----:B------:R-:W-:Y:S02]  /*c3c0*/  SHF.R.U32.HI R4, RZ, R20, R5 ;  /* 0x00000014ff047219 */ /* 0x000fe40000011605 */
[----:B------:R4:W1:Y:S03]  /*c3d0*/  F2I.U32.TRUNC.NTZ R20, R11 ;  /* 0x0000000b00147305 */ /* 0x000866000020f000 */
[----:B------:R-:W2:Y:S01]  /*c3e0*/  LDC R25, c[0x0][0x8f0] ;  /* 0x00023c00ff197b82 */ /* 0x000ea20000000800 */
[-C--:B-1----:R-:W-:Y:S02]  /*c3f0*/  SHF.L.U32 R12, R12, R13.reuse, RZ ;  /* 0x0000000d0c0c7219 */ /* 0x082fe400000006ff */
[----:B------:R-:W-:-:S02]  /*c400*/  SHF.R.U64 R23, R21, R13, R4 ;  /* 0x0000000d15177219 */ /* 0x000fc40000001204 */
[-C--:B------:R-:W-:Y:S02]  /*c410*/  SHF.R.U32.HI R5, RZ, R13.reuse, R4 ;  /* 0x0000000dff057219 */ /* 0x080fe40000011604 */
[----:B------:R-:W-:Y:S01]  /*c420*/  SHF.L.U32 R30, R10, R13, RZ ;  /* 0x0000000d0a1e7219 */ /* 0x000fe200000006ff */
[----:B------:R-:W1:Y:S01]  /*c430*/  LDC R27, c[0x0][0x8e0] ;  /* 0x00023800ff1b7b82 */ /* 0x000e620000000800 */
[----:B------:R-:W-:Y:S02]  /*c440*/  LOP3.LUT R32, RZ, R12, RZ, 0x33, !PT ;  /* 0x0000000cff207212 */ /* 0x000fe400078e33ff */
[----:B------:R-:W-:-:S05]  /*c450*/  MOV R4, R23 ;  /* 0x0000001700047202 */ /* 0x000fca0000000f00 */
[----:B------:R-:W1:Y:S01]  /*c460*/  LDC R31, c[0x0][0x8b8] ;  /* 0x00022e00ff1f7b82 */ /* 0x000e620000000800 */
[----:B----4-:R-:W-:Y:S05]  /*c470*/  @!P1 BRA `(.L_x_289) ;  /* 0x0000000000289947 */ /* 0x010fea0003800000 */
[----:B------:R-:W4:Y:S02]  /*c480*/  LDC R4, c[0x0][0x8f4] ;  /* 0x00023d00ff047b82 */ /* 0x000f240000000800 */
[----:B----4-:R-:W-:-:S04]  /*c490*/  IADD3 R13, P1, R23, R4, RZ ;  /* 0x00000004170d7210 */ /* 0x010fc80007f3e0ff */
[----:B------:R-:W-:-:S05]  /*c4a0*/  IADD3.X R15, RZ, R5, RZ, P1, !PT ;  /* 0x00000005ff0f7210 */ /* 0x000fca0000ffe4ff */
[----:B------:R-:W-:-:S04]  /*c4b0*/  IMAD.WIDE.U32 R4, R15, R28, RZ ;  /* 0x0000001c0f047225 */ /* 0x000fc800078e00ff */
[----:B------:R-:W-:-:S04]  /*c4c0*/  IMAD.WIDE.U32 R10, P1, R13, R29, R4 ;  /* 0x0000001d0d0a7225 */ /* 0x000fc80007820004 */
[----:B------:R-:W-:Y:S01]  /*c4d0*/  IMAD.WIDE.U32 R4, R13, R28, RZ ;  /* 0x0000001c0d047225 */ /* 0x000fe200078e00ff */
[----:B------:R-:W-:-:S03]  /*c4e0*/  MOV R12, R11 ;  /* 0x0000000b000c7202 */ /* 0x000fc60000000f00 */
[----:B------:R-:W-:Y:S01]  /*c4f0*/  IMAD.X R13, RZ, RZ, RZ, P1 ;  /* 0x000000ffff0d7224 */ /* 0x000fe200008e06ff */
[----:B------:R-:W-:-:S05]  /*c500*/  IADD3 RZ, P1, R5, R10, RZ ;  /* 0x0000000a05ff7210 */ /* 0x000fca0007f3e0ff */
[----:B------:R-:W-:-:S08]  /*c510*/  IMAD.WIDE.U32.X R4, R15, R29, R12, P1 ;  /* 0x0000001d0f047225 */ /* 0x000fd000008e040c */
.L_x_289:
[----:B------:R-:W-:Y:S02]  /*c520*/  ISETP.NE.AND P1, PT, R2, 0x1, PT ;  /* 0x000000010200780c */ /* 0x000fe40003f25270 */
[----:B--2---:R-:W-:Y:S02]  /*c530*/  SHF.R.U64 R5, R4, R25, R5 ;  /* 0x0000001904057219 */ /* 0x004fe40000001205 */
[----:B------:R-:W-:Y:S02]  /*c540*/  IADD3 R20, -R20, RZ, RZ ;  /* 0x000000ff14147210 */ /* 0x000fe40007ffe1ff */
[----:B------:R-:W-:Y:S01]  /*c550*/  LOP3.LUT R4, R21, R32, RZ, 0xc0, !PT ;  /* 0x0000002015047212 */ /* 0x000fe200078ec0ff */
[----:B------:R-:W-:Y:S01]  /*c560*/  IMAD.MOV R10, RZ, RZ, -R5 ;  /* 0x000000ffff0a7224 */ /* 0x000fe200078e0a05 */
[----:B---3--:R-:W-:Y:S02]  /*c570*/  IADD3 R11, R24, -0x1, RZ ;  /* 0xffffffff180b7810 */ /* 0x008fe40007ffe0ff */
[----:B------:R-:W-:Y:S01]  /*c580*/  MOV R12, 0x1 ;  /* 0x00000001000c7802 */ /* 0x000fe20000000f00 */
[----:B------:R-:W-:-:S02]  /*c590*/  IMAD R5, R30, R5, R4 ;  /* 0x000000051e057224 */ /* 0x000fc400078e0204 */
[----:B------:R-:W-:Y:S01]  /*c5a0*/  @P1 IMAD R26, R22, R20, R7 ;  /* 0x00000014161a1224 */ /* 0x000fe200078e0207 */
[----:B------:R-:W-:Y:S01]  /*c5b0*/  LOP3.LUT R7, R6, R11, RZ, 0xc0, !PT ;  /* 0x0000000b06077212 */ /* 0x000fe200078ec0ff */
[----:B-1----:R-:W-:Y:S02]  /*c5c0*/  IMAD R4, R10, R27, R23 ;  /* 0x0000001b0a047224 */ /* 0x002fe400078e0217 */
[----:B------:R-:W-:Y:S02]  /*c5d0*/  IMAD R5, R5, R31, R26 ;  /* 0x0000001f05057224 */ /* 0x000fe400078e021a */
[----:B------:R-:W-:-:S05]  /*c5e0*/  IMAD R6, R4, R24, R7 ;  /* 0x0000001804067224 */ /* 0x000fca00078e0207 */
[----:B------:R-:W-:Y:S02]  /*c5f0*/  SEL R4, R6, R5, !P1 ;  /* 0x0000000506047207 */ /* 0x000fe40004800000 */
[----:B------:R-:W-:Y:S02]  /*c600*/  SEL R5, R5, R6, !P1 ;  /* 0x0000000605057207 */ /* 0x000fe40004800000 */
[----:B------:R-:W-:-:S07]  /*c610*/  MOV R6, R14 ;  /* 0x0000000e00067202 */ /* 0x000fce0000000f00 */
.L_x_287:
[----:B------:R-:W-:-:S08]  /*c620*/  NOP ;  /* 0x0000000000007918 */ /* 0x000fd00000000000 */
[----:B------:R-:W1:-:S00]  /*c630*/  USETMAXREG.DEALLOC.CTAPOOL 0x28 ;  /* 0x00000028000079c8 */ /* 0x000e4000080e0500 */
[----:B-1----:R-:W-:-:S13]  /*c640*/  ISETP.NE.AND P1, PT, R3, 0x1, PT ;  /* 0x000000010300780c */ /* 0x002fda0003f25270 */
[----:B------:R-:W-:Y:S05]  /*c650*/  @!P1 EXIT ;  /* 0x000000000000994d */ /* 0x000fea0003800000 */
[----:B------:R-:W-:Y:S05]  /*c660*/  @!P4 BRA `(.L_x_290) ;  /* 0x0000001000b4c947 */ /* 0x000fea0003800000 */
[----:B------:R-:W-:-:S13]  /*c670*/  ISETP.NE.OR P0, PT, R3, 0x2, P0 ;  /* 0x000000020300780c */ /* 0x000fda0000705670 */
[----:B------:R-:W-:Y:S05]  /*c680*/  @P0 EXIT ;  /* 0x000000000000094d */ /* 0x000fea0003800000 */
[----:B------:R-:W-:-:S13]  /*c690*/  LOP3.LUT P1, RZ, R12, 0xff, RZ, 0xc0, !PT ;  /* 0x000000ff0cff7812 */ /* 0x000fda000782c0ff */
[----:B------:R-:W-:Y:S05]  /*c6a0*/  @!P1 BRA `(.L_x_291) ;  /* 0x0000000000189947 */ /* 0x000fea0003800000 */
[----:B------:R-:W-:Y:S01]  /*c6b0*/  UMOV UR4, 0x400 ;  /* 0x0000040000047882 */ /* 0x000fe20000000000 */
[----:B------:R-:W-:Y:S01]  /*c6c0*/  MOV R3, RZ ;  /* 0x000000ff00037202 */ /* 0x000fe20000000f00 */
[----:B------:R-:W-:-:S03]  /*c6d0*/  ULEA UR4, UR36, UR4, 0x18 ;  /* 0x0000000424047291 */ /* 0x000fc6000f8ec03f */
[----:B------:R-:W-:-:S06]  /*c6e0*/  SHF.L.U32 R3, R3, 0x1f, RZ ;  /* 0x0000001f03037819 */ /* 0x000fcc00000006ff */
[----:B------:R-:W1:Y:S02]  /*c6f0*/  SYNCS.PHASECHK.TRANS64.TRYWAIT P0, [UR4+0x108], R3 ;  /* 0x00010803ff0075a7 */ /* 0x000e640008000144 */
[----:B-1----:R-:W-:Y:S05]  /*c700*/  @!P0 BRA `(.L_x_292) ;  /* 0x00000028000c8947 */ /* 0x002fea0003800000 */
.L_x_291:
[----:B-1----:R-:W-:Y:S01]  /*c710*/  PRMT R3, RZ, 0x7610, R3 ;  /* 0x00007610ff037816 */ /* 0x002fe20000000003 */
[----:B------:R-:W-:Y:S06]  /*c720*/  @P3 BRA `(.L_x_293) ;  /* 0x0000000000243947 */ /* 0x000fec0003800000 */
[----:B------:R-:W-:Y:S02]  /*c730*/  ULDC.64 UR4, c[0x0][0x588] ;  /* 0x0001620000047ab9 */ /* 0x000fe40000000a00 */
[----:B------:R-:W-:-:S04]  /*c740*/  ISETP.NE.U32.AND P0, PT, RZ, UR4, PT ;  /* 0x00000004ff007c0c */ /* 0x000fc8000bf05070 */
[----:B------:R-:W-:-:S13]  /*c750*/  ISETP.NE.AND.EX P0, PT, RZ, UR5, PT, P0 ;  /* 0x00000005ff007c0c */ /* 0x000fda000bf05300 */
[----:B------:R-:W-:Y:S05]  /*c760*/  @!P0 BRA `(.L_x_294) ;  /* 0x00000000000c8947 */ /* 0x000fea0003800000 */
[----:B------:R1:W5:Y:S01]  /*c770*/  LDG.E R8, desc[UR40][R8.64] ;  /* 0x0000002808087981 */ /* 0x000362000c1e1900 */
[----:B------:R-:W-:Y:S01]  /*c780*/  IMAD.MOV.U32 R3, RZ, RZ, 0x1 ;  /* 0x00000001ff037424 */ /* 0x000fe200078e00ff */
[----:B------:R-:W-:Y:S06]  /*c790*/  BRA `(.L_x_293) ;  /* 0x0000000000087947 */ /* 0x000fec0003800000 */
.L_x_294:
[----:B------:R-:W2:Y:S01]  /*c7a0*/  LDC R8, c[0x0][0x580] ;  /* 0x00016000ff087b82 */ /* 0x000ea20000000800 */
[----:B------:R-:W-:-:S07]  /*c7b0*/  MOV R3, 0x1 ;  /* 0x0000000100037802 */ /* 0x000fce0000000f00 */
.L_x_293:
[----:B-1----:R-:W-:Y:S01]  /*c7c0*/  MOV R9, 0x1 ;  /* 0x0000000100097802 */ /* 0x002fe20000000f00 */
[----:B------:R-:W-:Y:S06]  /*c7d0*/  @!P1 BRA `(.L_x_295) ;  /* 0x0000000c00e09947 */ /* 0x000fec0003800000 */
[----:B------:R-:W1:Y:S01]  /*c7e0*/  LDC R10, c[0x0][0x900] ;  /* 0x00024000ff0a7b82 */ /* 0x000e620000000800 */
[----:B------:R-:W-:Y:S01]  /*c7f0*/  MOV R7, 0xffffffff ;  /* 0xffffffff00077802 */ /* 0x000fe20000000f00 */
[----:B------:R-:W-:Y:S01]  /*c800*/  IMAD.MOV.U32 R9, RZ, RZ, 0x1 ;  /* 0x00000001ff097424 */ /* 0x000fe200078e00ff */
[----:B------:R-:W-:Y:S01]  /*c810*/  LOP3.LUT R11, R0, 0x2, RZ, 0xfc, !PT ;  /* 0x00000002000b7812 */ /* 0x000fe200078efcff */
[----:B------:R-:W-:Y:S01]  /*c820*/  ULDC.64 UR6, c[0x0][0x198] ;  /* 0x0000660000067ab9 */ /* 0x000fe20000000a00 */
[----:B------:R-:W-:Y:S01]  /*c830*/  ULDC.64 UR14, c[0x0][0x588] ;  /* 0x00016200000e7ab9 */ /* 0x000fe20000000a00 */
[----:B------:R-:W-:Y:S01]  /*c840*/  ULDC.64 UR22, c[0x0][0x8f8] ;  /* 0x00023e0000167ab9 */ /* 0x000fe20000000a00 */
[----:B------:R-:W-:Y:S01]  /*c850*/  ULDC.64 UR24, c[0x0][0x590] ;  /* 0x0001640000187ab9 */ /* 0x000fe20000000a00 */
[----:B------:R-:W3:Y:S01]  /*c860*/  LDC R12, c[0x0][0x8a8] ;  /* 0x00022a00ff0c7b82 */ /* 0x000ee20000000800 */
[-C--:B-1----:R-:W-:Y:S02]  /*c870*/  SHF.L.U32 R7, R7, R10.reuse, RZ ;  /* 0x0000000a07077219 */ /* 0x082fe400000006ff */
[----:B------:R-:W-:-:S02]  /*c880*/  SHF.L.U32 R10, R9, R10, RZ ;  /* 0x0000000a090a7219 */ /* 0x000fc400000006ff */
[----:B------:R-:W-:Y:S02]  /*c890*/  MOV R9, 0x1 ;  /* 0x0000000100097802 */ /* 0x000fe40000000f00 */
[----:B------:R-:W-:Y:S02]  /*c8a0*/  LOP3.LUT R13, RZ, R7, RZ, 0x33, !PT ;  /* 0x00000007ff0d7212 */ /* 0x000fe400078e33ff */
[----:B---3--:R-:W-:-:S07]  /*c8b0*/  IADD3 R12, R12, -0x1, RZ ;  /* 0xffffffff0c0c7810 */ /* 0x008fce0007ffe0ff */
.L_x_327:
[----:B------:R-:W-:Y:S02]  /*c8c0*/  ISETP.NE.U32.AND P0, PT, RZ, UR24, PT ;  /* 0x00000018ff007c0c */ /* 0x000fe4000bf05070 */
[----:B------:R-:W-:Y:S02]  /*c8d0*/  R2UR UR11, R5 ;  /* 0x00000000050b72ca */ /* 0x000fe400000e0000 */
[----:B------:R-:W-:Y:S02]  /*c8e0*/  R2UR UR10, R4 ;  /* 0x00000000040a72ca */ /* 0x000fe400000e0000 */
[----:B------:R-:W-:-:S09]  /*c8f0*/  ISETP.NE.AND.EX P0, PT, RZ, UR25, PT, P0 ;  /* 0x00000019ff007c0c */ /* 0x000fd2000bf05300 */
[----:B------:R-:W-:Y:S02]  /*c900*/  USHF.L.U32 UR11, UR11, 0x7, URZ ;  /* 0x000000070b0b7899 */ /* 0x000fe4000800063f */
[----:B------:R-:W-:Y:S02]  /*c910*/  USHF.L.U32 UR10, UR10, 0x7, URZ ;  /* 0x000000070a0a7899 */ /* 0x000fe4000800063f */
[----:B------:R-:W-:Y:S10]  /*c920*/  @!P0 BRA `(.L_x_296) ;  /* 0x00000000002c8947 */ /* 0x000ff40003800000 */
[----:B------:R-:W-:-:S04]  /*c930*/  ISETP.NE.U32.AND P1, PT, RZ, UR14, PT ;  /* 0x0000000eff007c0c */ /* 0x000fc8000bf25070 */
[----:B------:R-:W-:-:S13]  /*c940*/  ISETP.NE.AND.EX P1, PT, RZ, UR15, PT, P1 ;  /* 0x0000000fff007c0c */ /* 0x000fda000bf25310 */
[----:B------:R-:W-:Y:S05]  /*c950*/  @!P1 BRA `(.L_x_297) ;  /* 0x0000000000189947 */ /* 0x000fea0003800000 */
[----:B------:R-:W1:Y:S01]  /*c960*/  LDC.64 R4, c[0x0][0x588] ;  /* 0x00016200ff047b82 */ /* 0x000e620000000a00 */
[----:B------:R-:W-:-:S04]  /*c970*/  IMAD R3, R6, UR24, RZ ;  /* 0x0000001806037c24 */ /* 0x000fc8000f8e02ff */
[----:B-1----:R-:W-:-:S05]  /*c980*/  IMAD.WIDE R4, R3, 0x4, R4 ;  /* 0x0000000403047825 */ /* 0x002fca00078e0204 */
[----:B--2--5:R3:W5:Y:S01]  /*c990*/  LDG.E R8, desc[UR40][R4.64] ;  /* 0x0000002804087981 */ /* 0x024762000c1e1900 */
[----:B------:R-:W-:Y:S01]  /*c9a0*/  MOV R3, 0x1 ;  /* 0x0000000100037802 */ /* 0x000fe20000000f00 */
[----:B------:R-:W-:Y:S06]  /*c9b0*/  BRA `(.L_x_296) ;  /* 0x0000000000087947 */ /* 0x000fec0003800000 */
.L_x_297:
[----:B--2--5:R-:W1:Y:S01]  /*c9c0*/  LDC R8, c[0x0][0x580] ;  /* 0x00016000ff087b82 */ /* 0x024e620000000800 */
[----:B------:R-:W-:-:S07]  /*c9d0*/  IMAD.MOV.U32 R3, RZ, RZ, 0x1 ;  /* 0x00000001ff037424 */ /* 0x000fce00078e00ff */
.L_x_296:
[----:B------:R-:W-:Y:S05]  /*c9e0*/  @!P0 BRA `(.L_x_298) ;  /* 0x00000000001c8947 */ /* 0x000fea0003800000 */
[----:B------:R-:W-:-:S13]  /*c9f0*/  LOP3.LUT P2, RZ, R3, 0xff, RZ, 0xc0, !PT ;  /* 0x000000ff03ff7812 */ /* 0x000fda000784c0ff */
[----:B---3--:R-:W3:Y:S02]  /*ca00*/  @!P2 LDC.64 R4, c[0x0][0x588] ;  /* 0x00016200ff04ab82 */ /* 0x008ee40000000a00 */
[----:B---3--:R-:W-:-:S04]  /*ca10*/  @!P2 ISETP.NE.U32.AND P0, PT, R4, RZ, PT ;  /* 0x000000ff0400a20c */ /* 0x008fc80003f05070 */
[----:B------:R-:W-:Y:S02]  /*ca20*/  @!P2 ISETP.NE.AND.EX P1, PT, R5, RZ, PT, P0 ;  /* 0x000000ff0500a20c */ /* 0x000fe40003f25300 */
[----:B-12--5:R-:W-:Y:S02]  /*ca30*/  @P2 FSETP.EQ.AND P0, PT, R8, RZ, PT ;  /* 0x000000ff0800220b */ /* 0x026fe40003f02000 */
[----:B------:R-:W-:Y:S01]  /*ca40*/  @!P2 PLOP3.LUT P0, PT, P1, PT, PT, 0x8, 0x0 ;  /* 0x000000000000a81c */ /* 0x000fe20000f0e170 */
[----:B------:R-:W-:-:S12]  /*ca50*/  BRA `(.L_x_299) ;  /* 0x0000000000047947 */ /* 0x000fd80003800000 */
.L_x_298:
[----:B-12--5:R-:W-:-:S13]  /*ca60*/  FSETP.EQ.AND P0, PT, R8, RZ, PT ;  /* 0x000000ff0800720b */ /* 0x026fda0003f02000 */
.L_x_299:
[----:B------:R-:W-:Y:S02]  /*ca70*/  ISETP.NE.AND P2, PT, R11, 0x3, PT ;  /* 0x000000030b00780c */ /* 0x000fe40003f45270 */
[----:B------:R-:W-:-:S04]  /*ca80*/  ELECT P1, URZ, PT ;  /* 0x00000000003f782f */ /* 0x000fc80003820000 */
[----:B------:R-:W-:-:S07]  /*ca90*/  PLOP3.LUT P0, PT, P1, P0, PT, 0x20, 0x0 ;  /* 0x000000000000781c */ /* 0x000fce0000f00470 */
[----:B------:R-:W-:Y:S06]  /*caa0*/  @!P2 BRA `(.L_x_300) ;  /* 0x000000000004a947 */ /* 0x000fec0003800000 */
[----:B------:R-:W-:Y:S01]  /*cab0*/  BPT.TRAP 0x1 ;  /* 0x000000040000795c */ /* 0x000fe20000300000 */
.L_x_300:
[----:B------:R-:W1:Y:S01]  /*cac0*/  S2UR UR36, SR_CgaCtaId ;  /* 0x00000000002479c3 */ /* 0x000e620000008800 */
[----:B------:R-:W-:Y:S01]  /*cad0*/  UMOV UR4, 0x400 ;  /* 0x0000040000047882 */ /* 0x000fe20000000000 */
[----:B---3--:R-:W-:Y:S01]  /*cae0*/  SHF.L.U32 R4, R9, 0x1f, RZ ;  /* 0x0000001f09047819 */ /* 0x008fe200000006ff */
[----:B-1----:R-:W-:-:S09]  /*caf0*/  ULEA UR5, UR36, UR4, 0x18 ;  /* 0x0000000424057291 */ /* 0x002fd2000f8ec03f */
[----:B------:R-:W1:Y:S02]  /*cb00*/  SYNCS.PHASECHK.TRANS64.TRYWAIT P1, [UR5+0xe0], R4 ;  /* 0x0000e004ff0075a7 */ /* 0x000e640008020145 */
[----:B-1----:R-:W-:Y:S05]  /*cb10*/  @!P1 BRA `(.L_x_301) ;  /* 0x0000002400209947 */ /* 0x002fea0003800000 */
.L_x_371:
[----:B------:R-:W-:Y:S04]  /*cb20*/  BSSY B0, `(.L_x_302) ;  /* 0x000000e000007945 */ /* 0x000fe80003800000 */
[----:B------:R-:W-:Y:S05]  /*cb30*/  @!P0 BRA `(.L_x_303) ;  /* 0x0000000000308947 */ /* 0x000fea0003800000 */
[----:B------:R-:W-:Y:S01]  /*cb40*/  R2UR UR12, R6 ;  /* 0x00000000060c72ca */ /* 0x000fe200000e0000 */
[----:B------:R-:W-:Y:S02]  /*cb50*/  UIADD3 UR16, UP0, UR6, 0x3f0, URZ ;  /* 0x000003f006107890 */ /* 0x000fe4000ff1e03f */
[----:B------:R-:W-:Y:S02]  /*cb60*/  UIADD3 UR8, UR5, 0x200, URZ ;  /* 0x0000020005087890 */ /* 0x000fe4000fffe03f */
[----:B------:R-:W-:Y:S02]  /*cb70*/  UIADD3 UR9, UR5, 0xc0, URZ ;  /* 0x000000c005097890 */ /* 0x000fe4000fffe03f */
[----:B------:R-:W-:Y:S01]  /*cb80*/  UIADD3.X UR17, URZ, UR7, URZ, UP0, !UPT ;  /* 0x000000073f117290 */ /* 0x000fe200087fe43f */
[----:B------:R-:W-:Y:S01]  /*cb90*/  UMOV UR18, 0x0 ;  /* 0x0000000000127882 */ /* 0x000fe20000000000 */
[----:B------:R-:W-:-:S07]  /*cba0*/  UMOV UR19, 0x10000000 ;  /* 0x1000000000137882 */ /* 0x000fce0000000000 */
[----:B------:R2:W-:Y:S02]  /*cbb0*/  UTMALDG.3D [UR8], [UR16], desc[UR18] ;  /* 0x00001208100075b4 */ /* 0x0005e40008011000 */
[----:B--2---:R-:W-:Y:S05]  /*cbc0*/  @!P2 BRA `(.L_x_304) ;  /* 0x000000000004a947 */ /* 0x004fea0003800000 */
[----:B------:R-:W-:Y:S01]  /*cbd0*/  BPT.TRAP 0x1 ;  /* 0x000000040000795c */ /* 0x000fe20000300000 */
.L_x_304:
[----:B-1----:R-:W1:Y:S02]  /*cbe0*/  LDC R5, c[0x0][0x800] ;  /* 0x00020000ff057b82 */ /* 0x002e640000000800 */
[----:B-1----:R2:W-:Y:S02]  /*cbf0*/  SYNCS.ARRIVE.TRANS64.RED.A0TR RZ, [UR5+0xc0], R5 ;  /* 0x0000c005ffff79a7 */ /* 0x0025e40008300405 */
.L_x_303:
[----:B------:R-:W-:Y:S05]  /*cc00*/  BSYNC B0 ;  /* 0x0000000000007941 */ /* 0x000fea0003800000 */
.L_x_302:
[----:B------:R-:W-:Y:S05]  /*cc10*/  @!P2 BRA `(.L_x_305) ;  /* 0x000000000004a947 */ /* 0x000fea0003800000 */
[----:B------:R-:W-:Y:S01]  /*cc20*/  BPT.TRAP 0x1 ;  /* 0x000000040000795c */ /* 0x000fe20000300000 */
.L_x_305:
[----:B------:R-:W-:-:S04]  /*cc30*/  UIADD3 UR4, UR5, 0xc0, URZ ;  /* 0x000000c005047890 */ /* 0x000fc8000fffe03f */
[----:B------:R-:W-:-:S09]  /*cc40*/  UPRMT UR4, UR36, 0x654, UR4 ;  /* 0x0000065424047896 */ /* 0x000fd20008000004 */
[----:B------:R-:W-:Y:S01]  /*cc50*/  SYNCS.ARRIVE.TRANS64.RED.A1T0 RZ, [UR4], RZ ;  /* 0x000000ffffff79a7 */ /* 0x000fe20008100404 */
[----:B------:R-:W-:Y:S05]  /*cc60*/  @!P2 BRA `(.L_x_306) ;  /* 0x000000000004a947 */ /* 0x000fea0003800000 */
[----:B------:R-:W-:Y:S01]  /*cc70*/  BPT.TRAP 0x1 ;  /* 0x000000040000795c */ /* 0x000fe20000300000 */
.L_x_306:
[----:B------:R-:W3:Y:S02]  /*cc80*/  SYNCS.PHASECHK.TRANS64.TRYWAIT P1, [UR5+0xe8], R4 ;  /* 0x0000e804ff0075a7 */ /* 0x000ee40008020145 */
[----:B---3--:R-:W-:Y:S05]  /*cc90*/  @!P1 BRA `(.L_x_307) ;  /* 0x0000002000d89947 */ /* 0x008fea0003800000 */
.L_x_372:
[----:B------:R-:W-:Y:S04]  /*cca0*/  BSSY B0, `(.L_x_308) ;  /* 0x0000010000007945 */ /* 0x000fe80003800000 */
[----:B------:R-:W-:Y:S05]  /*ccb0*/  @!P0 BRA `(.L_x_309) ;  /* 0x0000000000388947 */ /* 0x000fea0003800000 */
[----:B------:R-:W-:Y:S01]  /*ccc0*/  UIADD3 UR8, UP0, UR6, 0x3f0, URZ ;  /* 0x000003f006087890 */ /* 0x000fe2000ff1e03f */
[----:B------:R-:W-:Y:S01]  /*ccd0*/  R2UR UR20, R6 ;  /* 0x00000000061472ca */ /* 0x000fe200000e0000 */
[----:B------:R-:W-:Y:S02]  /*cce0*/  UIADD3 UR18, UR10, 0x20, URZ ;  /* 0x000000200a127890 */ /* 0x000fe4000fffe03f */
[----:B------:R-:W-:Y:S02]  /*ccf0*/  UIADD3 UR16, UR5, 0x1200, URZ ;  /* 0x0000120005107890 */ /* 0x000fe4000fffe03f */
[----:B------:R-:W-:Y:S02]  /*cd00*/  UIADD3 UR17, UR5, 0xc8, URZ ;  /* 0x000000c805117890 */ /* 0x000fe4000fffe03f */
[----:B------:R-:W-:Y:S01]  /*cd10*/  UIADD3.X UR9, URZ, UR7, URZ, UP0, !UPT ;  /* 0x000000073f097290 */ /* 0x000fe200087fe43f */
[----:B------:R-:W-:Y:S01]  /*cd20*/  UMOV UR12, 0x0 ;  /* 0x00000000000c7882 */ /* 0x000fe20000000000 */
[----:B------:R-:W-:Y:S01]  /*cd30*/  UMOV UR13, 0x10000000 ;  /* 0x10000000000d7882 */ /* 0x000fe20000000000 */
[----:B------:R-:W-:-:S06]  /*cd40*/  UMOV UR19, UR11 ;  /* 0x0000000b00137c82 */ /* 0x000fcc0008000000 */
[----:B------:R3:W-:Y:S02]  /*cd50*/  UTMALDG.3D [UR16], [UR8], desc[UR12] ;  /* 0x00000c10080075b4 */ /* 0x0007e40008011000 */
[----:B---3--:R-:W-:Y:S05]  /*cd60*/  @!P2 BRA `(.L_x_310) ;  /* 0x000000000004a947 */ /* 0x008fea0003800000 */
[----:B------:R-:W-:Y:S01]  /*cd70*/  BPT.TRAP 0x1 ;  /* 0x000000040000795c */ /* 0x000fe20000300000 */
.L_x_310:
[----:B-12---:R-:W1:Y:S02]  /*cd80*/  LDC R5, c[0x0][0x800] ;  /* 0x00020000ff057b82 */ /* 0x006e640000000800 */
[----:B-1----:R3:W-:Y:S02]  /*cd90*/  SYNCS.ARRIVE.TRANS64.RED.A0TR RZ, [UR5+0xc8], R5 ;  /* 0x0000c805ffff79a7 */ /* 0x0027e40008300405 */
.L_x_309:
[----:B------:R-:W-:Y:S05]  /*cda0*/  BSYNC B0 ;  /* 0x0000000000007941 */ /* 0x000fea0003800000 */
.L_x_308:
[----:B------:R-:W-:Y:S05]  /*cdb0*/  @!P2 BRA `(.L_x_311) ;  /* 0x000000000004a947 */ /* 0x000fea0003800000 */
[----:B------:R-:W-:Y:S01]  /*cdc0*/  BPT.TRAP 0x1 ;  /* 0x000000040000795c */ /* 0x000fe20000300000 */
.L_x_311:
[----:B------:R-:W-:-:S04]  /*cdd0*/  UIADD3 UR4, UR5, 0xc8, URZ ;  /* 0x000000c805047890 */ /* 0x000fc8000fffe03f */
[----:B------:R-:W-:-:S09]  /*cde0*/  UPRMT UR4, UR36, 0x654, UR4 ;  /* 0x0000065424047896 */ /* 0x000fd20008000004 */
[----:B------:R-:W-:Y:S01]  /*cdf0*/  SYNCS.ARRIVE.TRANS64.RED.A1T0 RZ, [UR4], RZ ;  /* 0x000000ffffff79a7 */ /* 0x000fe20008100404 */
[----:B------:R-:W-:Y:S05]  /*ce00*/  @!P2 BRA `(.L_x_312) ;  /* 0x000000000004a947 */ /* 0x000fea0003800000 */
[----:B------:R-:W-:Y:S01]  /*ce10*/  BPT.TRAP 0x1 ;  /* 0x000000040000795c */ /* 0x000fe20000300000 */
.L_x_312:
[----:B------:R-:W4:Y:S02]  /*ce20*/  SYNCS.PHASECHK.TRANS64.TRYWAIT P1, [UR5+0xf0], R4 ;  /* 0x0000f004ff0075a7 */ /* 0x000f240008020145 */
[----:B----4-:R-:W-:Y:S05]  /*ce30*/  @!P1 BRA `(.L_x_313) ;  /* 0x0000002000889947 */ /* 0x010fea0003800000 */
.L_x_373:
        /* <DEDUP_REMOVED lines=12> */
[----:B----4-:R-:W-:Y:S05]  /*cf00*/  @!P2 BRA `(.L_x_316) ;  /* 0x000000000004a947 */ /* 0x010fea0003800000 */
[----:B------:R-:W-:Y:S01]  /*cf10*/  BPT.TRAP 0x1 ;  /* 0x000000040000795c */ /* 0x000fe20000300000 */
.L_x_316:
[----:B-123--:R-:W1:Y:S02]  /*cf20*/  LDC R5, c[0x0][0x800] ;  /* 0x00020000ff057b82 */ /* 0x00ee640000000800 */
[----:B-1----:R4:W-:Y:S02]  /*cf30*/  SYNCS.ARRIVE.TRANS64.RED.A0TR RZ, [UR5+0xd0], R5 ;  /* 0x0000d005ffff79a7 */ /* 0x0029e40008300405 */
.L_x_315:
[----:B------:R-:W-:Y:S05]  /*cf40*/  BSYNC B0 ;  /* 0x0000000000007941 */ /* 0x000fea0003800000 */
.L_x_314:
[----:B------:R-:W-:Y:S05]  /*cf50*/  @!P2 BRA `(.L_x_317) ;  /* 0x000000000004a947 */ /* 0x000fea0003800000 */
[----:B------:R-:W-:Y:S01]  /*cf60*/  BPT.TRAP 0x1 ;  /* 0x000000040000795c */ /* 0x000fe20000300000 */
.L_x_317:
[----:B------:R-:W-:-:S04]  /*cf70*/  UIADD3 UR4, UR5, 0xd0, URZ ;  /* 0x000000d005047890 */ /* 0x000fc8000fffe03f */
[----:B------:R-:W-:-:S09]  /*cf80*/  UPRMT UR4, UR36, 0x654, UR4 ;  /* 0x0000065424047896 */ /* 0x000fd20008000004 */
[----:B------:R-:W-:Y:S01]  /*cf90*/  SYNCS.ARRIVE.TRANS64.RED.A1T0 RZ, [UR4], RZ ;  /* 0x000000ffffff79a7 */ /* 0x000fe20008100404 */
[----:B------:R-:W-:Y:S05]  /*cfa0*/  @!P2 BRA `(.L_x_318) ;  /* 0x000000000004a947 */ /* 0x000fea0003800000 */
[----:B------:R-:W-:Y:S01]  /*cfb0*/  BPT.TRAP 0x1 ;  /* 0x000000040000795c */ /* 0x000fe20000300000 */
.L_x_318:
[----:B------:R-:W5:Y:S02]  /*cfc0*/  SYNCS.PHASECHK.TRANS64.TRYWAIT P1, [UR5+0xf8], R4 ;  /* 0x0000f804ff0075a7 */ /* 0x000f640008020145 */
[----:B-----5:R-:W-:Y:S05]  /*cfd0*/  @!P1 BRA `(.L_x_319) ;  /* 0x0000002000389947 */ /* 0x020fea0003800000 */
.L_x_374:
[----:B------:R-:W-:Y:S04]  /*cfe0*/  BSSY B0, `(.L_x_320) ;  /* 0x0000010000007945 */ /* 0x000fe80003800000 */
[----:B------:R-:W-:Y:S05]  /*cff0*/  @!P0 BRA `(.L_x_321) ;  /* 0x0000000000388947 */ /* 0x000fea0003800000 */
[----:B------:R-:W-:Y:S01]  /*d000*/  R2UR UR20, R6 ;  /* 0x00000000061472ca */ /* 0x000fe200000e0000 */
[----:B------:R-:W-:Y:S02]  /*d010*/  UIADD3 UR8, UP0, UR6, 0x3f0, URZ ;  /* 0x000003f006087890 */ /* 0x000fe4000ff1e03f */
        /* <DEDUP_REMOVED lines=8> */
[----:B-1----:R-:W-:Y:S05]  /*d0a0*/  @!P2 BRA `(.L_x_322) ;  /* 0x000000000004a947 */ /* 0x002fea0003800000 */
[----:B------:R-:W-:Y:S01]  /*d0b0*/  BPT.TRAP 0x1 ;  /* 0x000000040000795c */ /* 0x000fe20000300000 */
.L_x_322:
[----:B------:R-:W1:Y:S02]  /*d0c0*/  LDC R4, c[0x0][0x800] ;  /* 0x00020000ff047b82 */ /* 0x000e640000000800 */
[----:B-1----:R1:W-:Y:S02]  /*d0d0*/  SYNCS.ARRIVE.TRANS64.RED.A0TR RZ, [UR5+0xd8], R4 ;  /* 0x0000d804ffff79a7 */ /* 0x0023e40008300405 */
.L_x_321:
[----:B------:R-:W-:Y:S05]  /*d0e0*/  BSYNC B0 ;  /* 0x0000000000007941 */ /* 0x000fea0003800000 */
.L_x_320:
[----:B------:R-:W-:Y:S05]  /*d0f0*/  @!P2 BRA `(.L_x_323) ;  /* 0x000000000004a947 */ /* 0x000fea0003800000 */
[----:B------:R-:W-:Y:S01]  /*d100*/  BPT.TRAP 0x1 ;  /* 0x000000040000795c */ /* 0x000fe20000300000 */
.L_x_323:
[----:B------:R-:W-:Y:S01]  /*d110*/  IADD3 R16, P0, R16, UR38, RZ ;  /* 0x0000002610107c10 */ /* 0x000fe2000ff1e0ff */
[----:B------:R-:W-:Y:S01]  /*d120*/  UIADD3 UR4, UR5, 0xd8, URZ ;  /* 0x000000d805047890 */ /* 0x000fe2000fffe03f */
[----:B------:R-:W-:Y:S02]  /*d130*/  LOP3.LUT R9, R9, 0x1, RZ, 0x3c, !PT ;  /* 0x0000000109097812 */ /* 0x000fe400078e3cff */
[----:B------:R-:W-:Y:S01]  /*d140*/  IADD3.X R17, R17, UR37, RZ, P0, !PT ;  /* 0x0000002511117c10 */ /* 0x000fe200087fe4ff */
[----:B------:R-:W-:Y:S01]  /*d150*/  UPRMT UR4, UR36, 0x654, UR4 ;  /* 0x0000065424047896 */ /* 0x000fe20008000004 */
[----:B------:R-:W-:Y:S02]  /*d160*/  ISETP.GE.U32.AND P0, PT, R16, UR22, PT ;  /* 0x0000001610007c0c */ /* 0x000fe4000bf06070 */
[----:B------:R-:W-:Y:S02]  /*d170*/  PRMT R7, RZ, 0x7610, R7 ;  /* 0x00007610ff077816 */ /* 0x000fe40000000007 */
[----:B------:R-:W-:-:S02]  /*d180*/  ISETP.GE.U32.AND.EX P0, PT, R17, UR23, PT, P0 ;  /* 0x0000001711007c0c */ /* 0x000fc4000bf06100 */
[----:B-1234-:R-:W-:Y:S02]  /*d190*/  MOV R5, 0xffffffff ;  /* 0xffffffff00057802 */ /* 0x01efe40000000f00 */
[----:B------:R-:W-:Y:S01]  /*d1a0*/  SYNCS.ARRIVE.TRANS64.RED.A1T0 RZ, [UR4], RZ ;  /* 0x000000ffffff79a7 */ /* 0x000fe20008100404 */
[----:B------:R-:W-:Y:S02]  /*d1b0*/  MOV R4, 0xffffffff ;  /* 0xffffffff00047802 */ /* 0x000fe40000000f00 */
[----:B------:R-:W-:-:S06]  /*d1c0*/  MOV R6, 0xffffffff ;  /* 0xffffffff00067802 */ /* 0x000fcc0000000f00 */
[----:B------:R-:W-:Y:S05]  /*d1d0*/  @P0 BRA `(.L_x_324) ;  /* 0x0000000400580947 */ /* 0x000fea0003800000 */
[----:B------:R-:W1:Y:S01]  /*d1e0*/  S2R R18, SR_CTAID.X ;  /* 0x0000000000127919 */ /* 0x000e620000002500 */
[----:B------:R-:W2:Y:S01]  /*d1f0*/  LDC.64 R14, c[0x0][0x8d0] ;  /* 0x00023400ff0e7b82 */ /* 0x000ea20000000a00 */
[----:B------:R-:W-:Y:S01]  /*d200*/  ULDC UR4, c[0x0][0x150] ;  /* 0x0000540000047ab9 */ /* 0x000fe20000000800 */
[----:B------:R-:W-:Y:S01]  /*d210*/  MOV R22, R17 ;  /* 0x0000001100167202 */ /* 0x000fe20000000f00 */
[----:B------:R-:W3:Y:S05]  /*d220*/  S2R R20, SR_CTAID.Y ;  /* 0x0000000000147919 */ /* 0x000eea0000002600 */
[----:B------:R-:W4:Y:S08]  /*d230*/  LDC R5, c[0x0][0x144] ;  /* 0x00005100ff057b82 */ /* 0x000f300000000800 */
[----:B------:R-:W4:Y:S01]  /*d240*/  LDC R21, c[0x0][0x8d8] ;  /* 0x00023600ff157b82 */ /* 0x000f220000000800 */
[----:B--2---:R-:W-:-:S04]  /*d250*/  ISETP.NE.U32.AND P0, PT, R14, RZ, PT ;  /* 0x000000ff0e00720c */ /* 0x004fc80003f05070 */
[----:B------:R-:W-:Y:S02]  /*d260*/  ISETP.NE.AND.EX P0, PT, R15, RZ, PT, P0 ;  /* 0x000000ff0f00720c */ /* 0x000fe40003f05300 */
[----:B-1----:R-:W-:Y:S02]  /*d270*/  I2FP.F32.U32 R4, R18 ;  /* 0x0000001200047245 */ /* 0x002fe40000201000 */
[----:B---3--:R-:W-:-:S03]  /*d280*/  I2FP.F32.U32 R23, R20 ;  /* 0x0000001400177245 */ /* 0x008fc60000201000 */
[----:B------:R-:W-:-:S06]  /*d290*/  FMUL R4, R4, UR4 ;  /* 0x0000000404047c20 */ /* 0x000fcc0008400000 */
[----:B------:R-:W1:Y:S02]  /*d2a0*/  F2I.U32.TRUNC.NTZ R4, R4 ;  /* 0x0000000400047305 */ /* 0x000e64000020f000 */
[----:B-1----:R-:W-:-:S04]  /*d2b0*/  IMAD.MOV R6, RZ, RZ, -R4 ;  /* 0x000000ffff067224 */ /* 0x002fc800078e0a04 */
[----:B----4-:R-:W-:Y:S01]  /*d2c0*/  IMAD R18, R5, R6, R18 ;  /* 0x0000000605127224 */ /* 0x010fe200078e0212 */
[----:B------:R-:W-:Y:S01]  /*d2d0*/  MOV R6, R16 ;  /* 0x0000001000067202 */ /* 0x000fe20000000f00 */
[----:B------:R-:W-:Y:S06]  /*d2e0*/  @!P0 BRA `(.L_x_325) ;  /* 0x0000000000308947 */ /* 0x000fec0003800000 */
[----:B------:R-:W1:Y:S02]  /*d2f0*/  LDC R5, c[0x0][0x8dc] ;  /* 0x00023700ff057b82 */ /* 0x000e640000000800 */
[----:B-1----:R-:W-:-:S04]  /*d300*/  IADD3 R5, P0, R16, R5, RZ ;  /* 0x0000000510057210 */ /* 0x002fc80007f1e0ff */
[----:B------:R-:W-:-:S05]  /*d310*/  IADD3.X R19, RZ, R17, RZ, P0, !PT ;  /* 0x00000011ff137210 */ /* 0x000fca00007fe4ff */
[----:B------:R-:W-:-:S04]  /*d320*/  IMAD.WIDE.U32 R6, R19, R14, RZ ;  /* 0x0000000e13067225 */ /* 0x000fc800078e00ff */
[----:B------:R-:W-:-:S04]  /*d330*/  IMAD.WIDE.U32 R6, P0, R5, R15, R6 ;  /* 0x0000000f05067225 */ /* 0x000fc80007800006 */
[----:B------:R-:W-:Y:S01]  /*d340*/  IMAD.WIDE.U32 R4, R5, R14, RZ ;  /* 0x0000000e05047225 */ /* 0x000fe200078e00ff */
[----:B------:R-:W-:-:S04]  /*d350*/  MOV R4, R7 ;  /* 0x0000000700047202 */ /* 0x000fc80000000f00 */
[----:B------:R-:W-:Y:S01]  /*d360*/  IADD3 RZ, P1, R5, R6, RZ ;  /* 0x0000000605ff7210 */ /* 0x000fe20007f3e0ff */
[----:B------:R-:W-:-:S04]  /*d370*/  IMAD.X R5, RZ, RZ, RZ, P0 ;  /* 0x000000ffff057224 */ /* 0x000fc800000e06ff */
[----:B------:R-:W-:-:S03]  /*d380*/  IMAD.WIDE.U32.X R4, R19, R15, R4, P1 ;  /* 0x0000000f13047225 */ /* 0x000fc600008e0404 */
[----:B------:R-:W-:Y:S02]  /*d390*/  MOV R6, R4 ;  /* 0x0000000400067202 */ /* 0x000fe40000000f00 */
[----:B------:R-:W-:-:S07]  /*d3a0*/  MOV R22, R5 ;  /* 0x0000000500167202 */ /* 0x000fce0000000f00 */
.L_x_325:
[----:B------:R-:W-:Y:S01]  /*d3b0*/  ULDC UR4, c[0x0][0x154] ;  /* 0x0000550000047ab9 */ /* 0x000fe20000000800 */
[----:B------:R-:W1:Y:S01]  /*d3c0*/  LDC R7, c[0x0][0x148] ;  /* 0x00005200ff077b82 */ /* 0x000e620000000800 */
[----:B------:R-:W-:Y:S01]  /*d3d0*/  FMUL R14, R23, UR4 ;  /* 0x00000004170e7c20 */ /* 0x000fe20008400000 */
[----:B------:R-:W-:Y:S02]  /*d3e0*/  ISETP.NE.AND P2, PT, R2, 0x1, PT ;  /* 0x000000010200780c */ /* 0x000fe40003f45270 */
[-CC-:B------:R-:W-:Y:S02]  /*d3f0*/  SHF.R.U64 R19, R6, R21.reuse, R22.reuse ;  /* 0x0000001506137219 */ /* 0x180fe40000001216 */
[----:B------:R-:W-:Y:S01]  /*d400*/  SHF.R.U32.HI R21, RZ, R21, R22 ;  /* 0x00000015ff157219 */ /* 0x000fe20000011616 */
[----:B------:R-:W2:Y:S01]  /*d410*/  F2I.U32.TRUNC.NTZ R14, R14 ;  /* 0x0000000e000e7305 */ /* 0x000ea2000020f000 */
[----:B------:R-:W3:Y:S01]  /*d420*/  LDC.64 R4, c[0x0][0x8c8] ;  /* 0x00023200ff047b82 */ /* 0x000ee20000000a00 */
[----:B------:R-:W-:-:S05]  /*d430*/  IADD3 R23, P0, RZ, -R19, RZ ;  /* 0x80000013ff177210 */ /* 0x000fca0007f1e0ff */
[----:B------:R-:W-:Y:S02]  /*d440*/  IMAD.X R21, RZ, RZ, ~R21, P0 ;  /* 0x000000ffff157224 */ /* 0x000fe400000e0e15 */
[----:B------:R-:W4:Y:S01]  /*d450*/  LDC R22, c[0x0][0x8c0] ;  /* 0x00023000ff167b82 */ /* 0x000f220000000800 */
[----:B--2---:R-:W-:-:S07]  /*d460*/  IADD3 R15, -R14, RZ, RZ ;  /* 0x000000ff0e0f7210 */ /* 0x004fce0007ffe1ff */
[----:B------:R-:W2:Y:S01]  /*d470*/  LDC R26, c[0x0][0x8f0] ;  /* 0x00023c00ff1a7b82 */ /* 0x000ea20000000800 */
[----:B-1----:R-:W-:-:S07]  /*d480*/  @P2 IMAD R18, R7, R15, R20 ;  /* 0x0000000f07122224 */ /* 0x002fce00078e0214 */
[----:B------:R-:W1:Y:S01]  /*d490*/  LDC.64 R14, c[0x0][0x8e8] ;  /* 0x00023a00ff0e7b82 */ /* 0x000e620000000a00 */
[----:B---3--:R-:W-:-:S04]  /*d4a0*/  IMAD R6, R21, R4, RZ ;  /* 0x0000000415067224 */ /* 0x008fc800078e02ff */
[C---:B------:R-:W-:Y:S02]  /*d4b0*/  IMAD R7, R23.reuse, R5, R6 ;  /* 0x0000000517077224 */ /* 0x040fe400078e0206 */
[----:B------:R-:W-:Y:S01]  /*d4c0*/  IMAD.WIDE.U32 R4, R23, R4, R16 ;  /* 0x0000000417047225 */ /* 0x000fe200078e0010 */
[----:B------:R-:W3:Y:S04]  /*d4d0*/  LDC R21, c[0x0][0x8b0] ;  /* 0x00022c00ff157b82 */ /* 0x000ee80000000800 */
[----:B------:R-:W-:-:S04]  /*d4e0*/  IADD3 R5, R5, R7, RZ ;  /* 0x0000000705057210 */ /* 0x000fc80007ffe0ff */
[----:B------:R-:W5:Y:S01]  /*d4f0*/  LDC R6, c[0x0][0x900] ;  /* 0x00024000ff067b82 */ /* 0x000f620000000800 */
[-CC-:B----4-:R-:W-:Y:S02]  /*d500*/  SHF.R.U64 R25, R4, R22.reuse, R5.reuse ;  /* 0x0000001604197219 */ /* 0x190fe40000001205 */
[----:B------:R-:W-:-:S05]  /*d510*/  SHF.R.U32.HI R4, RZ, R22, R5 ;  /* 0x00000016ff047219 */ /* 0x000fca0000011605 */
[----:B------:R-:W4:Y:S01]  /*d520*/  LDC R22, c[0x0][0x8e0] ;  /* 0x00023800ff167b82 */ /* 0x000f220000000800 */
[----:B-1----:R-:W-:-:S04]  /*d530*/  ISETP.NE.U32.AND P0, PT, R14, RZ, PT ;  /* 0x000000ff0e00720c */ /* 0x002fc80003f05070 */
[----:B------:R-:W-:-:S03]  /*d540*/  ISETP.NE.AND.EX P0, PT, R15, RZ, PT, P0 ;  /* 0x000000ff0f00720c */ /* 0x000fc60003f05300 */
[----:B------:R-:W1:Y:S01]  /*d550*/  LDC R23, c[0x0][0x8b8] ;  /* 0x00022e00ff177b82 */ /* 0x000e620000000800 */
[-CC-:B---3--:R-:W-:Y:S02]  /*d560*/  SHF.R.U32.HI R5, RZ, R21.reuse, R4.reuse ;  /* 0x00000015ff057219 */ /* 0x188fe40000011604 */
[----:B------:R-:W-:-:S05]  /*d570*/  SHF.R.U64 R24, R25, R21, R4 ;  /* 0x0000001519187219 */ /* 0x000fca0000001204 */
[----:B------:R-:W3:Y:S01]  /*d580*/  LDC R20, c[0x0][0x8a8] ;  /* 0x00022a00ff147b82 */ /* 0x000ee20000000800 */
[-CC-:B-----5:R-:W-:Y:S02]  /*d590*/  SHF.R.U32.HI R27, RZ, R6.reuse, R5.reuse ;  /* 0x00000006ff1b7219 */ /* 0x1a0fe40000011605 */
[----:B------:R-:W-:-:S03]  /*d5a0*/  SHF.R.U64 R21, R24, R6, R5 ;  /* 0x0000000618157219 */ /* 0x000fc60000001205 */
[----:B------:R-:W-:Y:S01]  /*d5b0*/  IMAD.MOV.U32 R5, RZ, RZ, R27 ;  /* 0x000000ffff057224 */ /* 0x000fe200078e001b */
[----:B------:R-:W-:Y:S01]  /*d5c0*/  MOV R4, R21 ;  /* 0x0000001500047202 */ /* 0x000fe20000000f00 */
[----:B--2---:R-:W-:Y:S06]  /*d5d0*/  @!P0 BRA `(.L_x_326) ;  /* 0x0000000000288947 */ /* 0x004fec0003800000 */
[----:B------:R-:W2:Y:S02]  /*d5e0*/  LDC R4, c[0x0][0x8f4] ;  /* 0x00023d00ff047b82 */ /* 0x000ea40000000800 */
[----:B--2---:R-:W-:-:S04]  /*d5f0*/  IADD3 R5, P0, R21, R4, RZ ;  /* 0x0000000415057210 */ /* 0x004fc80007f1e0ff */
[----:B------:R-:W-:-:S05]  /*d600*/  IADD3.X R27, RZ, R27, RZ, P0, !PT ;  /* 0x0000001bff1b7210 */ /* 0x000fca00007fe4ff */
[----:B------:R-:W-:-:S04]  /*d610*/  IMAD.WIDE.U32 R6, R27, R14, RZ ;  /* 0x0000000e1b067225 */ /* 0x000fc800078e00ff */
[----:B------:R-:W-:-:S04]  /*d620*/  IMAD.WIDE.U32 R6, P0, R5, R15, R6 ;  /* 0x0000000f05067225 */ /* 0x000fc80007800006 */
[----:B------:R-:W-:Y:S01]  /*d630*/  IMAD.WIDE.U32 R4, R5, R14, RZ ;  /* 0x0000000e05047225 */ /* 0x000fe200078e00ff */
[----:B------:R-:W-:-:S04]  /*d640*/  MOV R4, R7 ;  /* 0x0000000700047202 */ /* 0x000fc80000000f00 */
[----:B------:R-:W-:Y:S02]  /*d650*/  IADD3 RZ, P1, R5, R6, RZ ;  /* 0x0000000605ff7210 */ /* 0x000fe40007f3e0ff */
[----:B------:R-:W-:-:S03]  /*d660*/  IADD3.X R5, RZ, RZ, RZ, P0, !PT ;  /* 0x000000ffff057210 */ /* 0x000fc600007fe4ff */
[----:B------:R-:W-:-:S08]  /*d670*/  IMAD.WIDE.U32.X R4, R27, R15, R4, P1 ;  /* 0x0000000f1b047225 */ /* 0x000fd000008e0404 */
.L_x_326:
[----:B------:R-:W-:Y:S02]  /*d680*/  SHF.R.U64 R26, R4, R26, R5 ;  /* 0x0000001a041a7219 */ /* 0x000fe40000001205 */
[----:B------:R-:W-:Y:S02]  /*d690*/  LOP3.LUT R5, R24, R13, RZ, 0xc0, !PT ;  /* 0x0000000d18057212 */ /* 0x000fe400078ec0ff */
[----:B------:R-:W-:Y:S01]  /*d6a0*/  LOP3.LUT R25, R25, R12, RZ, 0xc0, !PT ;  /* 0x0000000c19197212 */ /* 0x000fe200078ec0ff */
[----:B------:R-:W-:Y:S01]  /*d6b0*/  IMAD.MOV R4, RZ, RZ, -R26 ;  /* 0x000000ffff047224 */ /* 0x000fe200078e0a1a */
[----:B------:R-:W-:Y:S01]  /*d6c0*/  MOV R7, 0x1 ;  /* 0x0000000100077802 */ /* 0x000fe20000000f00 */
[----:B------:R-:W-:Y:S01]  /*d6d0*/  IMAD R5, R10, R26, R5 ;  /* 0x0000001a0a057224 */ /* 0x000fe200078e0205 */
[----:B------:R-:W-:Y:S01]  /*d6e0*/  MOV R6, R19 ;  /* 0x0000001300067202 */ /* 0x000fe20000000f00 */
[----:B----4-:R-:W-:Y:S02]  /*d6f0*/  IMAD R21, R4, R22, R21 ;  /* 0x0000001604157224 */ /* 0x010fe400078e0215 */
[----:B-1----:R-:W-:-:S02]  /*d700*/  IMAD R18, R5, R23, R18 ;  /* 0x0000001705127224 */ /* 0x002fc400078e0212 */
[----:B---3--:R-:W-:-:S05]  /*d710*/  IMAD R21, R21, R20, R25 ;  /* 0x0000001415157224 */ /* 0x008fca00078e0219 */
[----:B------:R-:W-:Y:S02]  /*d720*/  SEL R4, R21, R18, !P2 ;  /* 0x0000001215047207 */ /* 0x000fe40005000000 */
[----:B------:R-:W-:-:S07]  /*d730*/  SEL R5, R18, R21, !P2 ;  /* 0x0000001512057207 */ /* 0x000fce0005000000 */
.L_x_324:
[----:B------:R-:W-:-:S13]  /*d740*/  LOP3.LUT P0, RZ, R7, 0xff, RZ, 0xc0, !PT ;  /* 0x000000ff07ff7812 */ /* 0x000fda000780c0ff */
[----:B------:R-:W-:Y:S05]  /*d750*/  @P0 BRA `(.L_x_327) ;  /* 0xfffffff000580947 */ /* 0x000fea000383ffff */
.L_x_295:
[----:B------:R-:W-:Y:S01]  /*d760*/  ELECT P0, URZ, PT ;  /* 0x00000000003f782f */ /* 0x000fe20003800000 */
[----:B------:R-:W-:-:S12]  /*d770*/  BSSY B0, `(.L_x_328) ;  /* 0x000001b000007945 */ /* 0x000fd80003800000 */
[----:B------:R-:W-:Y:S05]  /*d780*/  @!P0 BRA `(.L_x_329) ;  /* 0x0000000000648947 */ /* 0x000fea0003800000 */
[----:B------:R-:W-:-:S04]  /*d790*/  LOP3.LUT R0, R0, 0x2, RZ, 0xfc, !PT ;  /* 0x0000000200007812 */ /* 0x000fc800078efcff */
[----:B------:R-:W-:-:S13]  /*d7a0*/  ISETP.NE.AND P1, PT, R0, 0x3, PT ;  /* 0x000000030000780c */ /* 0x000fda0003f25270 */
[----:B------:R-:W-:Y:S05]  /*d7b0*/  @!P1 BRA `(.L_x_330) ;  /* 0x0000000000049947 */ /* 0x000fea0003800000 */
[----:B------:R-:W-:Y:S01]  /*d7c0*/  BPT.TRAP 0x1 ;  /* 0x000000040000795c */ /* 0x000fe20000300000 */
.L_x_330:
[----:B------:R-:W-:Y:S02]  /*d7d0*/  MOV R2, 0x400 ;  /* 0x0000040000027802 */ /* 0x000fe40000000f00 */
[----:B------:R-:W-:Y:S02]  /*d7e0*/  MOV R3, UR36 ;  /* 0x0000002400037c02 */ /* 0x000fe40008000f00 */
[----:B------:R-:W-:Y:S02]  /*d7f0*/  SHF.L.U32 R0, R9, 0x1f, RZ ;  /* 0x0000001f09007819 */ /* 0x000fe400000006ff */
[----:B------:R-:W-:-:S04]  /*d800*/  LEA R3, R3, R2, 0x18 ;  /* 0x0000000203037211 */ /* 0x000fc800078ec0ff */
[----:B------:R-:W1:Y:S02]  /*d810*/  SYNCS.PHASECHK.TRANS64.TRYWAIT P0, [R3+URZ+0xe0], R0 ;  /* 0x0000e000030075a7 */ /* 0x000e64000800017f */
[----:B-1----:R-:W-:Y:S05]  /*d820*/  @!P0 BRA `(.L_x_331) ;  /* 0x00000018003c8947 */ /* 0x002fea0003800000 */
.L_x_375:
[----:B------:R-:W-:Y:S05]  /*d830*/  @!P1 BRA `(.L_x_332) ;  /* 0x0000000000049947 */ /* 0x000fea0003800000 */
[----:B------:R-:W-:Y:S01]  /*d840*/  BPT.TRAP 0x1 ;  /* 0x000000040000795c */ /* 0x000fe20000300000 */
.L_x_332:
[----:B------:R-:W3:Y:S02]  /*d850*/  SYNCS.PHASECHK.TRANS64.TRYWAIT P0, [R3+URZ+0xe8], R0 ;  /* 0x0000e800030075a7 */ /* 0x000ee4000800017f */
[----:B---3--:R-:W-:Y:S05]  /*d860*/  @!P0 BRA `(.L_x_333) ;  /* 0x0000001800408947 */ /* 0x008fea0003800000 */
.L_x_376:
[----:B------:R-:W-:Y:S05]  /*d870*/  @!P1 BRA `(.L_x_334) ;  /* 0x0000000000049947 */ /* 0x000fea0003800000 */
[----:B------:R-:W-:Y:S01]  /*d880*/  BPT.TRAP 0x1 ;  /* 0x000000040000795c */ /* 0x000fe20000300000 */
.L_x_334:
[----:B------:R-:W4:Y:S02]  /*d890*/  SYNCS.PHASECHK.TRANS64.TRYWAIT P0, [R3+URZ+0xf0], R0 ;  /* 0x0000f000030075a7 */ /* 0x000f24000800017f */
[----:B----4-:R-:W-:Y:S05]  /*d8a0*/  @!P0 BRA `(.L_x_335) ;  /* 0x0000001800448947 */ /* 0x010fea0003800000 */
.L_x_377:
[----:B------:R-:W-:Y:S05]  /*d8b0*/  @!P1 BRA `(.L_x_336) ;  /* 0x0000000000049947 */ /* 0x000fea0003800000 */
[----:B------:R-:W-:Y:S01]  /*d8c0*/  BPT.TRAP 0x1 ;  /* 0x000000040000795c */ /* 0x000fe20000300000 */
.L_x_336:
[----:B-1-34-:R-:W-:-:S07]  /*d8d0*/  SHF.L.U32 R0, R9, 0x1f, RZ ;  /* 0x0000001f09007819 */ /* 0x01afce00000006ff */
.L_x_337:
[----:B-1----:R1:W3:Y:S02]  /*d8e0*/  SYNCS.PHASECHK.TRANS64.TRYWAIT P0, [R3+URZ+0xf8], R0 ;  /* 0x0000f800030075a7 */ /* 0x0022e4000800017f */
[----:B---3--:R-:W-:Y:S05]  /*d8f0*/  @!P0 NANOSLEEP.SYNCS 0x989680 ;  /* 0x009896800000895d */ /* 0x008fea0003900000 */
[----:B------:R-:W3:Y:S02]  /*d900*/  @!P0 SYNCS.PHASECHK.TRANS64 P0, [R3+URZ+0xf8], R0 ;  /* 0x0000f800030085a7 */ /* 0x000ee4000800007f */
[----:B---3--:R-:W-:Y:S05]  /*d910*/  @!P0 BRA `(.L_x_337) ;  /* 0xfffffffc00f08947 */ /* 0x008fea000383ffff */
.L_x_329:
[----:B------:R-:W-:Y:S05]  /*d920*/  BSYNC B0 ;  /* 0x0000000000007941 */ /* 0x000fea0003800000 */
.L_x_328:
[----:B------:R-:W-:Y:S05]  /*d930*/  EXIT ;  /* 0x000000000000794d */ /* 0x000fea0003800000 */
.L_x_290:
[----:B------:R-:W-:Y:S01]  /*d940*/  LOP3.LUT P0, RZ, R12, 0xff, RZ, 0xc0, !PT ;  /* 0x000000ff0cff7812 */ /* 0x000fe2000780c0ff */
[----:B------:R-:W-:Y:S01]  /*d950*/  IMAD.MOV.U32 R0, RZ, RZ, 0x1 ;  /* 0x00000001ff007424 */ /* 0x000fe200078e00ff */
[----:B------:R-:W-:-:S11]  /*d960*/  MOV R12, RZ ;  /* 0x000000ff000c7202 */ /* 0x000fd60000000f00 */
[----:B------:R-:W-:Y:S05]  /*d970*/  @!P0 BRA `(.L_x_338) ;  /* 0x0000000c00108947 */ /* 0x000fea0003800000 */
[----:B------:R-:W1:Y:S01]  /*d980*/  LDC R0, c[0x0][0x28c] ;  /* 0x0000a300ff007b82 */ /* 0x000e620000000800 */
[C---:B------:R-:W-:Y:S01]  /*d990*/  LOP3.LUT P2, RZ, R18.reuse, 0x7f, RZ, 0xc0, !PT ;  /* 0x0000007f12ff7812 */ /* 0x040fe2000784c0ff */
[----:B------:R-:W-:Y:S01]  /*d9a0*/  ULDC UR5, c[0x0][0x900] ;  /* 0x0002400000057ab9 */ /* 0x000fe20000000800 */
[----:B------:R-:W-:Y:S01]  /*d9b0*/  LOP3.LUT P0, RZ, R18, 0x1f, RZ, 0xc0, !PT ;  /* 0x0000001f12ff7812 */ /* 0x000fe2000780c0ff */
[----:B------:R-:W-:Y:S01]  /*d9c0*/  UMOV UR6, 0xffffffff ;  /* 0xffffffff00067882 */ /* 0x000fe20000000000 */
[----:B------:R-:W-:Y:S01]  /*d9d0*/  BSSY B0, `(.L_x_338) ;  /* 0x00000be000007945 */ /* 0x000fe20003800000 */
[----:B------:R-:W-:Y:S01]  /*d9e0*/  USHF.L.U32 UR6, UR6, UR5, URZ ;  /* 0x0000000506067299 */ /* 0x000fe2000800063f */
[----:B------:R-:W-:Y:S01]  /*d9f0*/  MOV R13, 0x1 ;  /* 0x00000001000d7802 */ /* 0x000fe20000000f00 */
[----:B------:R-:W-:Y:S01]  /*da00*/  ULDC UR4, c[0x0][0x8a8] ;  /* 0x00022a0000047ab9 */ /* 0x000fe20000000800 */
[----:B------:R-:W-:Y:S01]  /*da10*/  LOP3.LUT R11, R19, 0x2, RZ, 0xfc, !PT ;  /* 0x00000002130b7812 */ /* 0x000fe200078efcff */
[----:B------:R-:W-:Y:S01]  /*da20*/  UMOV UR7, 0x1 ;  /* 0x0000000100077882 */ /* 0x000fe20000000000 */
[----:B------:R-:W-:Y:S01]  /*da30*/  PLOP3.LUT P0, PT, P0, P2, PT, 0x8a, 0x0 ;  /* 0x000000000000781c */ /* 0x000fe20000705172 */
[----:B------:R-:W-:Y:S01]  /*da40*/  UIADD3 UR15, UR4, -0x1, URZ ;  /* 0xffffffff040f7890 */ /* 0x000fe2000fffe03f */
[----:B------:R-:W-:Y:S01]  /*da50*/  MOV R12, RZ ;  /* 0x000000ff000c7202 */ /* 0x000fe20000000f00 */
[----:B------:R-:W-:-:S02]  /*da60*/  USHF.L.U32 UR17, UR7, UR5, URZ ;  /* 0x0000000507117299 */ /* 0x000fc4000800063f */
[----:B------:R-:W-:Y:S01]  /*da70*/  ULOP3.LUT UR16, URZ, UR6, URZ, 0x33, !UPT ;  /* 0x000000063f107292 */ /* 0x000fe2000f8e333f */
[----:B------:R-:W-:Y:S01]  /*da80*/  ULDC.64 UR20, c[0x0][0x198] ;  /* 0x0000660000147ab9 */ /* 0x000fe20000000a00 */
[----:B-1----:R-:W-:-:S04]  /*da90*/  IADD3 R0, R0, 0x3f, RZ ;  /* 0x0000003f00007810 */ /* 0x002fc80007ffe0ff */
[----:B------:R-:W-:-:S04]  /*daa0*/  SHF.R.S32.HI R3, RZ, 0x1f, R0 ;  /* 0x0000001fff037819 */ /* 0x000fc80000011400 */
[----:B------:R-:W-:Y:S01]  /*dab0*/  LEA.HI R3, R3, R0, RZ, 0x6 ;  /* 0x0000000003037211 */ /* 0x000fe200078f30ff */
[----:B------:R-:W-:-:S03]  /*dac0*/  IMAD.MOV.U32 R0, RZ, RZ, 0x1 ;  /* 0x00000001ff007424 */ /* 0x000fc600078e00ff */
[----:B------:R-:W-:-:S04]  /*dad0*/  SHF.R.S32.HI R3, RZ, 0x6, R3 ;  /* 0x00000006ff037819 */ /* 0x000fc80000011403 */
[----:B------:R-:W-:-:S07]  /*dae0*/  IADD3 R10, R3, 0x1, RZ ;  /* 0x00000001030a7810 */ /* 0x000fce0007ffe0ff */
.L_x_350:
[----:B------:R-:W-:-:S03]  /*daf0*/  UMOV UR4, 0xffffffff ;  /* 0xffffffff00047882 */ /* 0x000fc60000000000 */
[----:B------:R-:W-:Y:S05]  /*db00*/  BRA.DIV UR4, `(.L_x_339) ;  /* 0x0000001604c07947 */ /* 0x000fea000b800000 */
[----:B------:R-:W-:-:S13]  /*db10*/  ELECT P6, URZ, PT ;  /* 0x00000000003f782f */ /* 0x000fda00038c0000 */
.L_x_380:
[----:B------:R-:W1:Y:S01]  /*db20*/  LDC R7, c[0x0][0x28c] ;  /* 0x0000a300ff077b82 */ /* 0x000e620000000800 */
[----:B------:R-:W-:Y:S01]  /*db30*/  BSSY B1, `(.L_x_340) ;  /* 0x0000035000017945 */ /* 0x000fe20003800000 */
[----:B-1----:R-:W-:-:S13]  /*db40*/  ISETP.LT.OR P6, PT, R7, 0x1, !P6 ;  /* 0x000000010700780c */ /* 0x002fda00077c1670 */
[----:B------:R-:W-:Y:S05]  /*db50*/  @P6 BRA `(.L_x_341) ;  /* 0x0000000000c86947 */ /* 0x000fea0003800000 */
[----:B------:R-:W-:Y:S01]  /*db60*/  SHF.L.U32 R14, R4, 0x7, RZ ;  /* 0x00000007040e7819 */ /* 0x000fe200000006ff */
[----:B------:R-:W-:Y:S01]  /*db70*/  IMAD.SHL.U32 R15, R5, 0x80, RZ ;  /* 0x00000080050f7824 */ /* 0x000fe200078e00ff */
[----:B------:R-:W-:Y:S01]  /*db80*/  MOV R20, RZ ;  /* 0x000000ff00147202 */ /* 0x000fe20000000f00 */
[----:B------:R-:W-:Y:S01]  /*db90*/  IMAD.MOV.U32 R7, RZ, RZ, R12 ;  /* 0x000000ffff077224 */ /* 0x000fe200078e000c */
[----:B------:R-:W-:Y:S02]  /*dba0*/  MOV R4, R10 ;  /* 0x0000000a00047202 */ /* 0x000fe40000000f00 */
[----:B------:R-:W-:-:S07]  /*dbb0*/  MOV R5, R0 ;  /* 0x0000000000057202 */ /* 0x000fce0000000f00 */
.L_x_345:
[----:B------:R-:W1:Y:S01]  /*dbc0*/  S2R R9, SR_CgaCtaId ;  /* 0x0000000000097919 */ /* 0x000e620000008800 */
[----:B------:R-:W-:-:S04]  /*dbd0*/  MOV R8, 0x400 ;  /* 0x0000040000087802 */ /* 0x000fc80000000f00 */
[----:B-1----:R-:W-:Y:S02]  /*dbe0*/  LEA R18, R9, R8, 0x18 ;  /* 0x0000000809127211 */ /* 0x002fe400078ec0ff */
[----:B------:R-:W-:Y:S01]  /*dbf0*/  SHF.L.U32 R8, R5, 0x1f, RZ ;  /* 0x0000001f05087819 */ /* 0x000fe200000006ff */
[----:B------:R-:W1:Y:S01]  /*dc00*/  @!P2 LDC R9, c[0x0][0x500] ;  /* 0x00014000ff09ab82 */ /* 0x000e620000000800 */
[----:B------:R-:W-:-:S04]  /*dc10*/  LEA R21, R7, R18, 0x3 ;  /* 0x0000001207157211 */ /* 0x000fc800078e18ff */
[----:B------:R-:W2:Y:S02]  /*dc20*/  SYNCS.PHASECHK.TRANS64.TRYWAIT P1, [R21+URZ+0x60], R8 ;  /* 0x00006008150075a7 */ /* 0x000ea4000802017f */
[----:B--2---:R-:W-:Y:S05]  /*dc30*/  @!P1 BRA `(.L_x_342) ;  /* 0x0000001400949947 */ /* 0x004fea0003800000 */
.L_x_381:
[----:B--2---:R-:W-:Y:S01]  /*dc40*/  PRMT R8, R11, 0x9910, RZ ;  /* 0x000099100b087816 */ /* 0x004fe200000000ff */
[----:B-1----:R1:W-:Y:S03]  /*dc50*/  @!P2 SYNCS.ARRIVE.TRANS64 RZ, [R21+URZ], R9 ;  /* 0x0000000915ffa9a7 */ /* 0x0023e6000800003f */
[----:B------:R-:W-:-:S13]  /*dc60*/  ISETP.NE.AND P1, PT, R8, 0x2, PT ;  /* 0x000000020800780c */ /* 0x000fda0003f25270 */
[----:B-1----:R-:W-:Y:S05]  /*dc70*/  @P1 BRA `(.L_x_343) ;  /* 0x0000000000041947 */ /* 0x002fea0003800000 */
[----:B------:R-:W-:Y:S01]  /*dc80*/  BPT.TRAP 0x1 ;  /* 0x000000040000795c */ /* 0x000fe20000300000 */
.L_x_343:
[----:B------:R-:W-:Y:S05]  /*dc90*/  @P0 BRA `(.L_x_344) ;  /* 0x0000000000040947 */ /* 0x000fea0003800000 */
[----:B------:R-:W-:Y:S01]  /*dca0*/  BPT.TRAP 0x1 ;  /* 0x000000040000795c */ /* 0x000fe20000300000 */
.L_x_344:
[----:B------:R-:W-:Y:S01]  /*dcb0*/  LEA R18, R7, R18, 0xd ;  /* 0x0000001207127211 */ /* 0x000fe200078e68ff */
[----:B------:R-:W-:Y:S01]  /*dcc0*/  VIADD R4, R4, 0xffffffff ;  /* 0xffffffff04047836 */ /* 0x000fe20000000000 */
[----:B------:R-:W-:Y:S01]  /*dcd0*/  R2UR UR9, R21 ;  /* 0x00000000150972ca */ /* 0x000fe200000e0000 */
[----:B------:R-:W-:Y:S01]  /*dce0*/  UIADD3 UR4, UP0, UR20, 0xf0, URZ ;  /* 0x000000f014047890 */ /* 0x000fe2000ff1e03f */
[----:B------:R-:W-:Y:S01]  /*dcf0*/  R2UR UR8, R18 ;  /* 0x00000000120872ca */ /* 0x000fe200000e0000 */
[----:B------:R-:W-:Y:S01]  /*dd00*/  UIADD3 UR22, UP1, UR20, 0x1f0, URZ ;  /* 0x000001f014167890 */ /* 0x000fe2000ff3e03f */
[----:B------:R-:W-:Y:S01]  /*dd10*/  R2UR UR11, R15 ;  /* 0x000000000f0b72ca */ /* 0x000fe200000e0000 */
[----:B------:R-:W-:Y:S01]  /*dd20*/  UIADD3.X UR5, URZ, UR21, URZ, UP0, !UPT ;  /* 0x000000153f057290 */ /* 0x000fe200087fe43f */
[----:B------:R-:W-:Y:S01]  /*dd30*/  R2UR UR10, R20 ;  /* 0x00000000140a72ca */ /* 0x000fe200000e0000 */
[----:B------:R-:W-:Y:S01]  /*dd40*/  UIADD3.X UR23, URZ, UR21, URZ, UP1, !UPT ;  /* 0x000000153f177290 */ /* 0x000fe20008ffe43f */
[----:B------:R-:W-:Y:S01]  /*dd50*/  R2UR UR12, R6 ;  /* 0x00000000060c72ca */ /* 0x000fe200000e0000 */
[----:B------:R-:W-:Y:S01]  /*dd60*/  UMOV UR6, 0x0 ;  /* 0x0000000000067882 */ /* 0x000fe20000000000 */
[----:B------:R-:W-:Y:S01]  /*dd70*/  R2UR UR18, R14 ;  /* 0x000000000e1272ca */ /* 0x000fe200000e0000 */
[----:B------:R-:W-:Y:S01]  /*dd80*/  UMOV UR7, 0x10000000 ;  /* 0x1000000000077882 */ /* 0x000fe20000000000 */
[----:B------:R-:W-:-:S02]  /*dd90*/  ISETP.GT.AND P3, PT, R4, 0x1, PT ;  /* 0x000000010400780c */ /* 0x000fc40003f64270 */
[----:B------:R-:W-:Y:S01]  /*dda0*/  IADD3 R7, R7, 0x1, RZ ;  /* 0x0000000107077810 */ /* 0x000fe20007ffe0ff */
[----:B------:R-:W-:Y:S01]  /*ddb0*/  UIADD3 UR13, UR8, 0x6300, URZ ;  /* 0x00006300080d7890 */ /* 0x000fe2000fffe03f */
[----:B------:R-:W-:Y:S01]  /*ddc0*/  IADD3 R20, R20, 0x40, RZ ;  /* 0x0000004014147810 */ /* 0x000fe20007ffe0ff */
[----:B------:R-:W-:Y:S01]  /*ddd0*/  UIADD3 UR14, UR8, 0x1e300, URZ ;  /* 0x0001e300080e7890 */ /* 0x000fe2000fffe03f */
[----:B------:R-:W-:-:S04]  /*dde0*/  ISETP.NE.AND P1, PT, R7, 0xc, PT ;  /* 0x0000000c0700780c */ /* 0x000fc80003f25270 */
[----:B------:R-:W-:Y:S01]  /*ddf0*/  UMOV UR8, UR13 ;  /* 0x0000000d00087c82 */ /* 0x000fe20008000000 */
[----:B------:R-:W-:Y:S01]  /*de00*/  SEL R8, RZ, 0x1, P1 ;  /* 0x00000001ff087807 */ /* 0x000fe20000800000 */
[----:B------:R1:W-:Y:S01]  /*de10*/  UTMALDG.3D [UR8], [UR4], desc[UR6] ;  /* 0x00000608040075b4 */ /* 0x0003e20008011000 */
[----:B------:R-:W-:Y:S02]  /*de20*/  SEL R7, R7, RZ, P1 ;  /* 0x000000ff07077207 */ /* 0x000fe40000800000 */
[----:B------:R-:W-:Y:S01]  /*de30*/  LOP3.LUT R5, R5, R8, RZ, 0x3c, !PT ;  /* 0x0000000805057212 */ /* 0x000fe200078e3cff */
[----:B-1----:R-:W-:Y:S01]  /*de40*/  UMOV UR8, UR14 ;  /* 0x0000000e00087c82 */ /* 0x002fe20008000000 */
[----:B------:R-:W-:Y:S02]  /*de50*/  UMOV UR11, UR18 ;  /* 0x00000012000b7c82 */ /* 0x000fe40008000000 */
[----:B------:R1:W-:Y:S02]  /*de60*/  UTMALDG.3D [UR8], [UR22], desc[UR6] ;  /* 0x00000608160075b4 */ /* 0x0003e40008011000 */
[----:B-1----:R-:W-:Y:S05]  /*de70*/  @P3 BRA `(.L_x_345) ;  /* 0xfffffffc00503947 */ /* 0x002fea000383ffff */
.L_x_341:
[----:B------:R-:W-:Y:S05]  /*de80*/  BSYNC B1 ;  /* 0x0000000000017941 */ /* 0x000fea0003800000 */
.L_x_340:
[----:B------:R-:W-:Y:S01]  /*de90*/  LOP3.LUT P3, RZ, R13, 0xff, RZ, 0xc0, !PT ;  /* 0x000000ff0dff7812 */ /* 0x000fe2000786c0ff */
[----:B------:R-:W-:Y:S01]  /*dea0*/  ULDC.64 UR4, c[0x0][0x8f8] ;  /* 0x00023e0000047ab9 */ /* 0x000fe20000000a00 */
[----:B------:R-:W-:Y:S01]  /*deb0*/  IADD3 R12, R3, R12, RZ ;  /* 0x0000000c030c7210 */ /* 0x000fe20007ffe0ff */
[----:B------:R-:W-:Y:S01]  /*dec0*/  BSSY B1, `(.L_x_346) ;  /* 0x000006c000017945 */ /* 0x000fe20003800000 */
[----:B------:R-:W-:Y:S02]  /*ded0*/  IADD3 R16, P4, R16, UR38, RZ ;  /* 0x0000002610107c10 */ /* 0x000fe4000ff9e0ff */
[----:B------:R-:W-:Y:S02]  /*dee0*/  ISETP.GT.U32.AND P1, PT, R12, 0xb, PT ;  /* 0x0000000b0c00780c */ /* 0x000fe40003f24070 */
[----:B------:R-:W-:Y:S02]  /*def0*/  IADD3.X R17, R17, UR37, RZ, P4, !PT ;  /* 0x0000002511117c10 */ /* 0x000fe4000a7fe4ff */
[----:B------:R-:W-:-:S02]  /*df00*/  ISETP.LT.U32.AND P1, PT, R3, 0xc, P1 ;  /* 0x0000000c0300780c */ /* 0x000fc40000f21070 */
[----:B------:R-:W-:Y:S01]  /*df10*/  PRMT R13, RZ, 0x7610, R13 ;  /* 0x00007610ff0d7816 */ /* 0x000fe2000000000d */
[----:B------:R-:W1:Y:S01]  /*df20*/  @P3 S2R R5, SR_CgaCtaId ;  /* 0x0000000000053919 */ /* 0x000e620000008800 */
[----:B------:R-:W-:-:S04]  /*df30*/  @P3 MOV R4, 0x400 ;  /* 0x0000040000043802 */ /* 0x000fc80000000f00 */
[----:B-1----:R-:W-:Y:S01]  /*df40*/  @P3 LEA R6, R5, R4, 0x18 ;  /* 0x0000000405063211 */ /* 0x002fe200078ec0ff */
[----:B------:R-:W-:-:S03]  /*df50*/  IMAD.WIDE.U32 R4, R12, -0x55555555, RZ ;  /* 0xaaaaaaab0c047825 */ /* 0x000fc600078e00ff */
[----:B------:R1:W-:Y:S01]  /*df60*/  @P3 SYNCS.ARRIVE.TRANS64.A1T0 RZ, [R6+URZ+0x108], RZ ;  /* 0x000108ff06ff39a7 */ /* 0x0003e2000810003f */
[----:B------:R-:W-:Y:S01]  /*df70*/  ISETP.GE.U32.AND P3, PT, R3, 0xc, PT ;  /* 0x0000000c0300780c */ /* 0x000fe20003f66070 */
[----:B------:R-:W-:Y:S01]  /*df80*/  IMAD.MOV.U32 R4, RZ, RZ, -0x1 ;  /* 0xffffffffff047424 */ /* 0x000fe200078e00ff */
[----:B------:R-:W-:Y:S02]  /*df90*/  SHF.R.U32.HI R7, RZ, 0x3, R5 ;  /* 0x00000003ff077819 */ /* 0x000fe40000011605 */
[----:B------:R-:W-:Y:S02]  /*dfa0*/  SEL R5, RZ, 0x1, !P1 ;  /* 0x00000001ff057807 */ /* 0x000fe40004800000 */
[----:B------:R-:W-:Y:S01]  /*dfb0*/  ISETP.GE.U32.AND P1, PT, R16, UR4, PT ;  /* 0x0000000410007c0c */ /* 0x000fe2000bf26070 */
[----:B------:R-:W-:Y:S01]  /*dfc0*/  IMAD R12, R7, -0xc, R12 ;  /* 0xfffffff4070c7824 */ /* 0x000fe200078e020c */
[----:B------:R-:W-:Y:S02]  /*dfd0*/  LOP3.LUT R0, R0, R5, RZ, 0x3c, !PT ;  /* 0x0000000500007212 */ /* 0x000fe400078e3cff */
[----:B------:R-:W-:-:S02]  /*dfe0*/  ISETP.GE.U32.AND.EX P1, PT, R17, UR5, PT, P1 ;  /* 0x0000000511007c0c */ /* 0x000fc4000bf26110 */
[----:B------:R-:W-:Y:S02]  /*dff0*/  MOV R5, 0xffffffff ;  /* 0xffffffff00057802 */ /* 0x000fe40000000f00 */
[--C-:B------:R-:W-:Y:S02]  /*e000*/  @P3 LOP3.LUT R0, R0, 0x1, R7.reuse, 0x78, !PT ;  /* 0x0000000100003812 */ /* 0x100fe400078e7807 */
[----:B-1----:R-:W-:Y:S02]  /*e010*/  MOV R6, 0xffffffff ;  /* 0xffffffff00067802 */ /* 0x002fe40000000f00 */
[----:B------:R-:W-:-:S05]  /*e020*/  PRMT R7, RZ, 0x7610, R7 ;  /* 0x00007610ff077816 */ /* 0x000fca0000000007 */
[----:B------:R-:W-:Y:S05]  /*e030*/  @P1 BRA `(.L_x_347) ;  /* 0x0000000400501947 */ /* 0x000fea0003800000 */
[----:B------:R-:W-:Y:S01]  /*e040*/  ULDC.64 UR4, c[0x0][0x8d0] ;  /* 0x0002340000047ab9 */ /* 0x000fe20000000a00 */
[----:B------:R-:W1:Y:S01]  /*e050*/  S2R R15, SR_CTAID.X ;  /* 0x00000000000f7919 */ /* 0x000e620000002500 */
[----:B------:R-:W-:Y:S01]  /*e060*/  ISETP.NE.U32.AND P1, PT, RZ, UR4, PT ;  /* 0x00000004ff007c0c */ /* 0x000fe2000bf25070 */
[----:B------:R-:W-:Y:S01]  /*e070*/  ULDC UR7, c[0x0][0x8d8] ;  /* 0x0002360000077ab9 */ /* 0x000fe20000000800 */
[----:B------:R-:W-:Y:S01]  /*e080*/  MOV R4, R16 ;  /* 0x0000001000047202 */ /* 0x000fe20000000f00 */
[----:B------:R-:W2:Y:S01]  /*e090*/  S2R R14, SR_CTAID.Y ;  /* 0x00000000000e7919 */ /* 0x000ea20000002600 */
[----:B------:R-:W-:Y:S02]  /*e0a0*/  ISETP.NE.AND.EX P1, PT, RZ, UR5, PT, P1 ;  /* 0x00000005ff007c0c */ /* 0x000fe4000bf25310 */
[----:B------:R-:W-:-:S11]  /*e0b0*/  MOV R5, R17 ;  /* 0x0000001100057202 */ /* 0x000fd60000000f00 */
[----:B------:R-:W-:Y:S05]  /*e0c0*/  @!P1 BRA `(.L_x_348) ;  /* 0x0000000000289947 */ /* 0x000fea0003800000 */
[----:B------:R-:W-:Y:S02]  /*e0d0*/  ULDC UR6, c[0x0][0x8dc] ;  /* 0x0002370000067ab9 */ /* 0x000fe40000000800 */
[----:B------:R-:W-:-:S05]  /*e0e0*/  IADD3 R9, P1, R16, UR6, RZ ;  /* 0x0000000610097c10 */ /* 0x000fca000ff3e0ff */
[----:B------:R-:W-:-:S04]  /*e0f0*/  IMAD.X R21, RZ, RZ, R17, P1 ;  /* 0x000000ffff157224 */ /* 0x000fc800008e0611 */
[----:B------:R-:W-:-:S04]  /*e100*/  IMAD.WIDE.U32 R6, R21, UR4, RZ ;  /* 0x0000000415067c25 */ /* 0x000fc8000f8e00ff */
[----:B------:R-:W-:-:S04]  /*e110*/  IMAD.WIDE.U32 R6, P1, R9, UR5, R6 ;  /* 0x0000000509067c25 */ /* 0x000fc8000f820006 */
[----:B------:R-:W-:Y:S01]  /*e120*/  IMAD.WIDE.U32 R8, R9, UR4, RZ ;  /* 0x0000000409087c25 */ /* 0x000fe2000f8e00ff */
[----:B------:R-:W-:Y:S02]  /*e130*/  IADD3.X R5, RZ, RZ, RZ, P1, !PT ;  /* 0x000000ffff057210 */ /* 0x000fe40000ffe4ff */
[----:B------:R-:W-:Y:S02]  /*e140*/  MOV R4, R7 ;  /* 0x0000000700047202 */ /* 0x000fe40000000f00 */
[----:B------:R-:W-:-:S05]  /*e150*/  IADD3 RZ, P1, R9, R6, RZ ;  /* 0x0000000609ff7210 */ /* 0x000fca0007f3e0ff */
[----:B------:R-:W-:-:S08]  /*e160*/  IMAD.WIDE.U32.X R4, R21, UR5, R4, P1 ;  /* 0x0000000515047c25 */ /* 0x000fd000088e0404 */
.L_x_348:
[--C-:B------:R-:W-:Y:S01]  /*e170*/  SHF.R.U64 R8, R4, UR7, R5.reuse ;  /* 0x0000000704087c19 */ /* 0x100fe20008001205 */
[----:B------:R-:W-:Y:S01]  /*e180*/  ULDC.64 UR4, c[0x0][0x8c8] ;  /* 0x0002320000047ab9 */ /* 0x000fe20000000a00 */
[----:B------:R-:W-:Y:S01]  /*e190*/  SHF.R.U32.HI R4, RZ, UR7, R5 ;  /* 0x00000007ff047c19 */ /* 0x000fe20008011605 */
[----:B------:R-:W3:Y:S01]  /*e1a0*/  LDC R24, c[0x0][0x144] ;  /* 0x00005100ff187b82 */ /* 0x000ee20000000800 */
[----:B------:R-:W-:Y:S01]  /*e1b0*/  IADD3 R7, P1, RZ, -R8, RZ ;  /* 0x80000008ff077210 */ /* 0x000fe20007f3e0ff */
[----:B------:R-:W-:Y:S01]  /*e1c0*/  ULDC.64 UR8, c[0x0][0x8e8] ;  /* 0x00023a0000087ab9 */ /* 0x000fe20000000a00 */
[----:B-1----:R-:W-:Y:S01]  /*e1d0*/  I2FP.F32.U32 R9, R15 ;  /* 0x0000000f00097245 */ /* 0x002fe20000201000 */
[----:B------:R-:W-:Y:S01]  /*e1e0*/  ULDC UR6, c[0x0][0x8b0] ;  /* 0x00022c0000067ab9 */ /* 0x000fe20000000800 */
[----:B------:R-:W-:Y:S02]  /*e1f0*/  IADD3.X R4, RZ, ~R4, RZ, P1, !PT ;  /* 0x80000004ff047210 */ /* 0x000fe40000ffe4ff */
[----:B------:R-:W-:Y:S01]  /*e200*/  ISETP.NE.U32.AND P1, PT, RZ, UR8, PT ;  /* 0x00000008ff007c0c */ /* 0x000fe2000bf25070 */
[----:B------:R-:W1:Y:S02]  /*e210*/  LDC R21, c[0x0][0x148] ;  /* 0x00005200ff157b82 */ /* 0x000e640000000800 */
[----:B------:R-:W-:Y:S01]  /*e220*/  IMAD R6, R4, UR4, RZ ;  /* 0x0000000404067c24 */ /* 0x000fe2000f8e02ff */
[----:B------:R-:W-:Y:S01]  /*e230*/  ISETP.NE.AND.EX P1, PT, RZ, UR9, PT, P1 ;  /* 0x00000009ff007c0c */ /* 0x000fe2000bf25310 */
[----:B------:R-:W-:Y:S01]  /*e240*/  IMAD.WIDE.U32 R4, R7, UR4, R16 ;  /* 0x0000000407047c25 */ /* 0x000fe2000f8e0010 */
[----:B------:R-:W-:-:S03]  /*e250*/  ULDC UR4, c[0x0][0x150] ;  /* 0x0000540000047ab9 */ /* 0x000fc60000000800 */
[----:B------:R-:W-:Y:S02]  /*e260*/  IMAD R7, R7, UR5, R6 ;  /* 0x0000000507077c24 */ /* 0x000fe4000f8e0206 */
[----:B------:R-:W-:Y:S01]  /*e270*/  FMUL R6, R9, UR4 ;  /* 0x0000000409067c20 */ /* 0x000fe20008400000 */
[----:B------:R-:W-:Y:S01]  /*e280*/  ULDC UR4, c[0x0][0x8c0] ;  /* 0x0002300000047ab9 */ /* 0x000fe20000000800 */
[----:B------:R-:W-:Y:S01]  /*e290*/  ULDC UR5, c[0x0][0x154] ;  /* 0x0000550000057ab9 */ /* 0x000fe20000000800 */
[----:B------:R-:W-:-:S03]  /*e2a0*/  IMAD.IADD R5, R5, 0x1, R7 ;  /* 0x0000000105057824 */ /* 0x000fc600078e0207 */
[----:B------:R-:W4:Y:S02]  /*e2b0*/  F2I.U32.TRUNC.NTZ R6, R6 ;  /* 0x0000000600067305 */ /* 0x000f24000020f000 */
[----:B------:R-:W-:Y:S02]  /*e2c0*/  SHF.R.U64 R9, R4, UR4, R5 ;  /* 0x0000000404097c19 */ /* 0x000fe40008001205 */
[----:B--2---:R-:W-:-:S05]  /*e2d0*/  I2FP.F32.U32 R4, R14 ;  /* 0x0000000e00047245 */ /* 0x004fca0000201000 */
[----:B------:R-:W-:Y:S01]  /*e2e0*/  FMUL R22, R4, UR5 ;  /* 0x0000000504167c20 */ /* 0x000fe20008400000 */
[----:B------:R-:W-:Y:S01]  /*e2f0*/  SHF.R.U32.HI R4, RZ, UR4, R5 ;  /* 0x00000004ff047c19 */ /* 0x000fe20008011605 */
[----:B------:R-:W-:-:S03]  /*e300*/  ULDC UR4, c[0x0][0x900] ;  /* 0x0002400000047ab9 */ /* 0x000fc60000000800 */
[--C-:B------:R-:W-:Y:S01]  /*e310*/  SHF.R.U64 R20, R9, UR6, R4.reuse ;  /* 0x0000000609147c19 */ /* 0x100fe20008001204 */
[----:B------:R-:W2:Y:S01]  /*e320*/  F2I.U32.TRUNC.NTZ R22, R22 ;  /* 0x0000001600167305 */ /* 0x000ea2000020f000 */
[----:B------:R-:W-:Y:S02]  /*e330*/  SHF.R.U32.HI R5, RZ, UR6, R4 ;  /* 0x00000006ff057c19 */ /* 0x000fe40008011604 */
[----:B----4-:R-:W-:Y:S02]  /*e340*/  IADD3 R6, -R6, RZ, RZ ;  /* 0x000000ff06067210 */ /* 0x010fe40007ffe1ff */
[--C-:B------:R-:W-:Y:S02]  /*e350*/  SHF.R.U64 R18, R20, UR4, R5.reuse ;  /* 0x0000000414127c19 */ /* 0x100fe40008001205 */
[----:B------:R-:W-:Y:S01]  /*e360*/  SHF.R.U32.HI R23, RZ, UR4, R5 ;  /* 0x00000004ff177c19 */ /* 0x000fe20008011605 */
[----:B---3--:R-:W-:Y:S01]  /*e370*/  IMAD R15, R24, R6, R15 ;  /* 0x00000006180f7224 */ /* 0x008fe200078e020f */
[----:B------:R-:W-:-:S02]  /*e380*/  MOV R4, R18 ;  /* 0x0000001200047202 */ /* 0x000fc40000000f00 */
[----:B------:R-:W-:Y:S01]  /*e390*/  MOV R5, R23 ;  /* 0x0000001700057202 */ /* 0x000fe20000000f00 */
[----:B------:R-:W-:Y:S06]  /*e3a0*/  @!P1 BRA `(.L_x_349) ;  /* 0x0000000000289947 */ /* 0x000fec0003800000 */
[----:B------:R-:W-:Y:S02]  /*e3b0*/  ULDC UR4, c[0x0][0x8f4] ;  /* 0x00023d0000047ab9 */ /* 0x000fe40000000800 */
[----:B------:R-:W-:-:S05]  /*e3c0*/  IADD3 R5, P1, R18, UR4, RZ ;  /* 0x0000000412057c10 */ /* 0x000fca000ff3e0ff */
[----:B------:R-:W-:-:S04]  /*e3d0*/  IMAD.X R23, RZ, RZ, R23, P1 ;  /* 0x000000ffff177224 */ /* 0x000fc800008e0617 */
[----:B------:R-:W-:-:S04]  /*e3e0*/  IMAD.WIDE.U32 R6, R23, UR8, RZ ;  /* 0x0000000817067c25 */ /* 0x000fc8000f8e00ff */
[----:B------:R-:W-:-:S04]  /*e3f0*/  IMAD.WIDE.U32 R6, P1, R5, UR9, R6 ;  /* 0x0000000905067c25 */ /* 0x000fc8000f820006 */
[----:B------:R-:W-:Y:S01]  /*e400*/  IMAD.WIDE.U32 R4, R5, UR8, RZ ;  /* 0x0000000805047c25 */ /* 0x000fe2000f8e00ff */
[----:B------:R-:W-:-:S04]  /*e410*/  MOV R4, R7 ;  /* 0x0000000700047202 */ /* 0x000fc80000000f00 */
[----:B------:R-:W-:Y:S02]  /*e420*/  IADD3 RZ, P3, R5, R6, RZ ;  /* 0x0000000605ff7210 */ /* 0x000fe40007f7e0ff */
[----:B------:R-:W-:-:S03]  /*e430*/  IADD3.X R5, RZ, RZ, RZ, P1, !PT ;  /* 0x000000ffff057210 */ /* 0x000fc60000ffe4ff */
[----:B------:R-:W-:-:S08]  /*e440*/  IMAD.WIDE.U32.X R4, R23, UR9, R4, P3 ;  /* 0x0000000917047c25 */ /* 0x000fd000098e0404 */
.L_x_349:
[----:B------:R-:W-:Y:S01]  /*e450*/  ISETP.NE.AND P1, PT, R2, 0x1, PT ;  /* 0x000000010200780c */ /* 0x000fe20003f25270 */
[----:B------:R-:W-:Y:S01]  /*e460*/  ULDC UR4, c[0x0][0x8f0] ;  /* 0x00023c0000047ab9 */ /* 0x000fe20000000800 */
[----:B--2---:R-:W-:Y:S01]  /*e470*/  IADD3 R22, -R22, RZ, RZ ;  /* 0x000000ff16167210 */ /* 0x004fe20007ffe1ff */
[----:B------:R-:W-:Y:S01]  /*e480*/  ULDC UR5, c[0x0][0x8b8] ;  /* 0x00022e0000057ab9 */ /* 0x000fe20000000800 */
[----:B------:R-:W-:Y:S01]  /*e490*/  SHF.R.U64 R5, R4, UR4, R5 ;  /* 0x0000000404057c19 */ /* 0x000fe20008001205 */
[----:B------:R-:W-:Y:S01]  /*e4a0*/  ULDC UR4, c[0x0][0x8e0] ;  /* 0x0002380000047ab9 */ /* 0x000fe20000000800 */
[----:B------:R-:W-:Y:S02]  /*e4b0*/  LOP3.LUT R20, R20, UR16, RZ, 0xc0, !PT ;  /* 0x0000001014147c12 */ /* 0x000fe4000f8ec0ff */
[----:B------:R-:W-:Y:S01]  /*e4c0*/  LOP3.LUT R9, R9, UR15, RZ, 0xc0, !PT ;  /* 0x0000000f09097c12 */ /* 0x000fe2000f8ec0ff */
[----:B------:R-:W-:Y:S01]  /*e4d0*/  IMAD.MOV R7, RZ, RZ, -R5 ;  /* 0x000000ffff077224 */ /* 0x000fe200078e0a05 */
[----:B------:R-:W-:Y:S01]  /*e4e0*/  MOV R6, R8 ;  /* 0x0000000800067202 */ /* 0x000fe20000000f00 */
[----:B------:R-:W-:-:S02]  /*e4f0*/  IMAD R20, R5, UR17, R20 ;  /* 0x0000001105147c24 */ /* 0x000fc4000f8e0214 */
[----:B-1----:R-:W-:Y:S02]  /*e500*/  @P1 IMAD R15, R21, R22, R14 ;  /* 0x00000016150f1224 */ /* 0x002fe400078e020e */
[----:B------:R-:W-:Y:S01]  /*e510*/  IMAD R18, R7, UR4, R18 ;  /* 0x0000000407127c24 */ /* 0x000fe2000f8e0212 */
[----:B------:R-:W-:Y:S01]  /*e520*/  ULDC UR4, c[0x0][0x8a8] ;  /* 0x00022a0000047ab9 */ /* 0x000fe20000000800 */
[----:B------:R-:W-:Y:S01]  /*e530*/  IMAD R15, R20, UR5, R15 ;  /* 0x00000005140f7c24 */ /* 0x000fe2000f8e020f */
[----:B------:R-:W-:Y:S01]  /*e540*/  MOV R7, 0x1 ;  /* 0x0000000100077802 */ /* 0x000fe20000000f00 */
[----:B------:R-:W-:-:S05]  /*e550*/  IMAD R18, R18, UR4, R9 ;  /* 0x0000000412127c24 */ /* 0x000fca000f8e0209 */
[----:B------:R-:W-:Y:S02]  /*e560*/  SEL R4, R18, R15, !P1 ;  /* 0x0000000f12047207 */ /* 0x000fe40004800000 */
[----:B------:R-:W-:-:S07]  /*e570*/  SEL R5, R15, R18, !P1 ;  /* 0x000000120f057207 */ /* 0x000fce0004800000 */
.L_x_347:
[----:B------:R-:W-:Y:S05]  /*e580*/  BSYNC B1 ;  /* 0x0000000000017941 */ /* 0x000fea0003800000 */
.L_x_346:
[----:B------:R-:W-:-:S13]  /*e590*/  LOP3.LUT P1, RZ, R7, 0xff, RZ, 0xc0, !PT ;  /* 0x000000ff07ff7812 */ /* 0x000fda000782c0ff */
[----:B------:R-:W-:Y:S05]  /*e5a0*/  @P1 BRA `(.L_x_350) ;  /* 0xfffffff400501947 */ /* 0x000fea000383ffff */
[----:B------:R-:W-:Y:S05]  /*e5b0*/  BSYNC B0 ;  /* 0x0000000000007941 */ /* 0x000fea0003800000 */
.L_x_338:
[----:B------:R-:W-:-:S03]  /*e5c0*/  UMOV UR4, 0xffffffff ;  /* 0xffffffff00047882 */ /* 0x000fc60000000000 */
[----:B------:R-:W-:Y:S05]  /*e5d0*/  BRA.DIV UR4, `(.L_x_351) ;  /* 0x0000000e04407947 */ /* 0x000fea000b800000 */
[----:B------:R-:W-:-:S13]  /*e5e0*/  ELECT P6, URZ, PT ;  /* 0x00000000003f782f */ /* 0x000fda00038c0000 */
.L_x_384:
[----:B------:R-:W-:Y:S04]  /*e5f0*/  BSSY B0, `(.L_x_352) ;  /* 0x0000073000007945 */ /* 0x000fe80003800000 */
[----:B------:R-:W-:Y:S05]  /*e600*/  @!P6 BRA `(.L_x_353) ;  /* 0x0000000400c4e947 */ /* 0x000fea0003800000 */
[----:B------:R-:W-:-:S04]  /*e610*/  LOP3.LUT R19, R19, 0x2, RZ, 0xfc, !PT ;  /* 0x0000000213137812 */ /* 0x000fc800078efcff */
[----:B------:R-:W-:-:S13]  /*e620*/  ISETP.NE.AND P0, PT, R19, 0x3, PT ;  /* 0x000000031300780c */ /* 0x000fda0003f05270 */
[----:B------:R-:W-:Y:S05]  /*e630*/  @!P0 BRA `(.L_x_354) ;  /* 0x0000000000048947 */ /* 0x000fea0003800000 */
[----:B------:R-:W-:Y:S01]  /*e640*/  BPT.TRAP 0x1 ;  /* 0x000000040000795c */ /* 0x000fe20000300000 */
.L_x_354:
[----:B------:R-:W1:Y:S01]  /*e650*/  S2R R3, SR_CgaCtaId ;  /* 0x0000000000037919 */ /* 0x000e620000008800 */
[----:B------:R-:W-:-:S04]  /*e660*/  MOV R2, 0x400 ;  /* 0x0000040000027802 */ /* 0x000fc80000000f00 */
[----:B-1----:R-:W-:Y:S02]  /*e670*/  LEA R3, R3, R2, 0x18 ;  /* 0x0000000203037211 */ /* 0x002fe400078ec0ff */
[----:B------:R-:W-:Y:S02]  /*e680*/  SHF.L.U32 R2, R0, 0x1f, RZ ;  /* 0x0000001f00027819 */ /* 0x000fe400000006ff */
[----:B------:R-:W-:-:S05]  /*e690*/  IADD3 R3, R3, 0x60, RZ ;  /* 0x0000006003037810 */ /* 0x000fca0007ffe0ff */
[C---:B------:R-:W-:Y:S01]  /*e6a0*/  IMAD R7, R12.reuse, 0x8, R3 ;  /* 0x000000080c077824 */ /* 0x040fe200078e0203 */
[----:B------:R-:W-:-:S03]  /*e6b0*/  IADD3 R12, R12, 0x1, RZ ;  /* 0x000000010c0c7810 */ /* 0x000fc60007ffe0ff */
[----:B------:R-:W1:Y:S01]  /*e6c0*/  SYNCS.PHASECHK.TRANS64.TRYWAIT P0, [R7+URZ], R2 ;  /* 0x00000002070075a7 */ /* 0x000e62000800017f */
[----:B------:R-:W-:-:S04]  /*e6d0*/  ISETP.NE.AND P1, PT, R12, 0xc, PT ;  /* 0x0000000c0c00780c */ /* 0x000fc80003f25270 */
[----:B------:R-:W-:Y:S02]  /*e6e0*/  SEL R5, RZ, 0x1, P1 ;  /* 0x00000001ff057807 */ /* 0x000fe40000800000 */
[----:B------:R-:W-:Y:S02]  /*e6f0*/  SEL R12, R12, RZ, P1 ;  /* 0x000000ff0c0c7207 */ /* 0x000fe40000800000 */
[----:B------:R-:W-:Y:S02]  /*e700*/  LOP3.LUT R5, R0, R5, RZ, 0x3c, !PT ;  /* 0x0000000500057212 */ /* 0x000fe400078e3cff */
[----:B------:R-:W-:Y:S02]  /*e710*/  LEA R9, R12, R3, 0x3 ;  /* 0x000000030c097211 */ /* 0x000fe400078e18ff */
[----:B------:R-:W-:Y:S01]  /*e720*/  SHF.L.U32 R4, R5, 0x1f, RZ ;  /* 0x0000001f05047819 */ /* 0x000fe200000006ff */
[----:B-1----:R-:W-:Y:S06]  /*e730*/  @!P0 BRA `(.L_x_355) ;  /* 0x0000000c00088947 */ /* 0x002fec0003800000 */
.L_x_385:
[----:B------:R-:W2:Y:S01]  /*e740*/  SYNCS.PHASECHK.TRANS64.TRYWAIT P0, [R9+URZ], R4 ;  /* 0x00000004090075a7 */ /* 0x000ea2000800017f */
[----:B------:R-:W-:-:S04]  /*e750*/  IADD3 R0, R12, 0x1, RZ ;  /* 0x000000010c007810 */ /* 0x000fc80007ffe0ff */
[----:B------:R-:W-:-:S04]  /*e760*/  ISETP.NE.AND P1, PT, R0, 0xc, PT ;  /* 0x0000000c0000780c */ /* 0x000fc80003f25270 */
[----:B-1----:R-:W-:Y:S02]  /*e770*/  SEL R2, RZ, 0x1, P1 ;  /* 0x00000001ff027807 */ /* 0x002fe40000800000 */
[----:B------:R-:W-:Y:S02]  /*e780*/  SEL R0, R0, RZ, P1 ;  /* 0x000000ff00007207 */ /* 0x000fe40000800000 */
[----:B------:R-:W-:-:S03]  /*e790*/  LOP3.LUT R7, R5, R2, RZ, 0x3c, !PT ;  /* 0x0000000205077212 */ /* 0x000fc600078e3cff */
[----:B------:R-:W-:Y:S01]  /*e7a0*/  IMAD R6, R0, 0x8, R3 ;  /* 0x0000000800067824 */ /* 0x000fe200078e0203 */
[----:B------:R-:W-:Y:S01]  /*e7b0*/  SHF.L.U32 R5, R7, 0x1f, RZ ;  /* 0x0000001f07057819 */ /* 0x000fe200000006ff */
[----:B--2---:R-:W-:Y:S06]  /*e7c0*/  @!P0 BRA `(.L_x_356) ;  /* 0x0000000800f88947 */ /* 0x004fec0003800000 */
.L_x_386:
[----:B------:R-:W2:Y:S01]  /*e7d0*/  SYNCS.PHASECHK.TRANS64.TRYWAIT P0, [R6+URZ], R5 ;  /* 0x00000005060075a7 */ /* 0x000ea2000800017f */
[----:B------:R-:W-:-:S04]  /*e7e0*/  IADD3 R0, R0, 0x1, RZ ;  /* 0x0000000100007810 */ /* 0x000fc80007ffe0ff */
[----:B------:R-:W-:-:S04]  /*e7f0*/  ISETP.NE.AND P1, PT, R0, 0xc, PT ;  /* 0x0000000c0000780c */ /* 0x000fc80003f25270 */
[----:B------:R-:W-:Y:S02]  /*e800*/  SEL R2, RZ, 0x1, P1 ;  /* 0x00000001ff027807 */ /* 0x000fe40000800000 */
[----:B------:R-:W-:Y:S02]  /*e810*/  SEL R0, R0, RZ, P1 ;  /* 0x000000ff00007207 */ /* 0x000fe40000800000 */
[----:B------:R-:W-:Y:S02]  /*e820*/  LOP3.LUT R7, R7, R2, RZ, 0x3c, !PT ;  /* 0x0000000207077212 */ /* 0x000fe400078e3cff */
[----:B-1----:R-:W-:Y:S02]  /*e830*/  LEA R9, R0, R3, 0x3 ;  /* 0x0000000300097211 */ /* 0x002fe400078e18ff */
[----:B------:R-:W-:Y:S01]  /*e840*/  SHF.L.U32 R4, R7, 0x1f, RZ ;  /* 0x0000001f07047819 */ /* 0x000fe200000006ff */
[----:B--2---:R-:W-:Y:S06]  /*e850*/  @!P0 BRA `(.L_x_357) ;  /* 0x0000000800e88947 */ /* 0x004fec0003800000 */
.L_x_387:
[----:B------:R-:W2:Y:S01]  /*e860*/  SYNCS.PHASECHK.TRANS64.TRYWAIT P0, [R9+URZ], R4 ;  /* 0x00000004090075a7 */ /* 0x000ea2000800017f */
[----:B------:R-:W-:-:S04]  /*e870*/  IADD3 R0, R0, 0x1, RZ ;  /* 0x0000000100007810 */ /* 0x000fc80007ffe0ff */
[----:B------:R-:W-:-:S04]  /*e880*/  ISETP.NE.AND P1, PT, R0, 0xc, PT ;  /* 0x0000000c0000780c */ /* 0x000fc80003f25270 */
[----:B------:R-:W-:Y:S02]  /*e890*/  SEL R2, RZ, 0x1, P1 ;  /* 0x00000001ff027807 */ /* 0x000fe40000800000 */
[----:B------:R-:W-:Y:S02]  /*e8a0*/  SEL R0, R0, RZ, P1 ;  /* 0x000000ff00007207 */ /* 0x000fe40000800000 */
[----:B------:R-:W-:-:S03]  /*e8b0*/  LOP3.LUT R7, R7, R2, RZ, 0x3c, !PT ;  /* 0x0000000207077212 */ /* 0x000fc600078e3cff */
[----:B-1----:R-:W-:Y:S01]  /*e8c0*/  IMAD R6, R0, 0x8, R3 ;  /* 0x0000000800067824 */ /* 0x002fe200078e0203 */
[----:B------:R-:W-:Y:S01]  /*e8d0*/  SHF.L.U32 R5, R7, 0x1f, RZ ;  /* 0x0000001f07057819 */ /* 0x000fe200000006ff */
[----:B--2---:R-:W-:Y:S06]  /*e8e0*/  @!P0 BRA `(.L_x_358) ;  /* 0x0000000800d88947 */ /* 0x004fec0003800000 */
.L_x_388:
        /* <DEDUP_REMOVED lines=9> */
.L_x_389:
        /* <DEDUP_REMOVED lines=9> */
.L_x_390:
        /* <DEDUP_REMOVED lines=9> */
.L_x_391:
        /* <DEDUP_REMOVED lines=9> */
.L_x_392:
        /* <DEDUP_REMOVED lines=9> */
.L_x_393:
        /* <DEDUP_REMOVED lines=9> */
.L_x_394:
[----:B------:R-:W2:Y:S01]  /*ec50*/  SYNCS.PHASECHK.TRANS64.TRYWAIT P0, [R6+URZ], R5 ;  /* 0x00000005060075a7 */ /* 0x000ea2000800017f */
[----:B------:R-:W-:-:S04]  /*ec60*/  IADD3 R0, R0, 0x1, RZ ;  /* 0x0000000100007810 */ /* 0x000fc80007ffe0ff */
[----:B------:R-:W-:-:S04]  /*ec70*/  ISETP.NE.AND P1, PT, R0, 0xc, PT ;  /* 0x0000000c0000780c */ /* 0x000fc80003f25270 */
[----:B------:R-:W-:Y:S02]  /*ec80*/  SEL R2, RZ, 0x1, P1 ;  /* 0x00000001ff027807 */ /* 0x000fe40000800000 */
[----:B------:R-:W-:Y:S02]  /*ec90*/  SEL R0, R0, RZ, P1 ;  /* 0x000000ff00007207 */ /* 0x000fe40000800000 */
[----:B------:R-:W-:Y:S01]  /*eca0*/  LOP3.LUT R2, R7, R2, RZ, 0x3c, !PT ;  /* 0x0000000207027212 */ /* 0x000fe200078e3cff */
[----:B--2---:R-:W-:Y:S06]  /*ecb0*/  @!P0 BRA `(.L_x_365) ;  /* 0x0000000800708947 */ /* 0x004fec0003800000 */
.L_x_395:
[----:B------:R-:W-:Y:S02]  /*ecc0*/  LEA R3, R0, R3, 0x3 ;  /* 0x0000000300037211 */ /* 0x000fe400078e18ff */
[----:B------:R-:W-:-:S07]  /*ecd0*/  SHF.L.U32 R0, R2, 0x1f, RZ ;  /* 0x0000001f02007819 */ /* 0x000fce00000006ff */
.L_x_366:
[----:B---3--:R3:W4:Y:S02]  /*ece0*/  SYNCS.PHASECHK.TRANS64.TRYWAIT P0, [R3+URZ], R0 ;  /* 0x00000000030075a7 */ /* 0x008724000800017f */
[----:B----4-:R-:W-:Y:S05]  /*ecf0*/  @!P0 NANOSLEEP.SYNCS 0x989680 ;  /* 0x009896800000895d */ /* 0x010fea0003900000 */
[----:B------:R-:W4:Y:S02]  /*ed00*/  @!P0 SYNCS.PHASECHK.TRANS64 P0, [R3+URZ], R0 ;  /* 0x00000000030085a7 */ /* 0x000f24000800007f */
[----:B----4-:R-:W-:Y:S05]  /*ed10*/  @!P0 BRA `(.L_x_366) ;  /* 0xfffffffc00f08947 */ /* 0x010fea000383ffff */
.L_x_353:
[----:B------:R-:W-:Y:S05]  /*ed20*/  BSYNC B0 ;  /* 0x0000000000007941 */ /* 0x000fea0003800000 */
.L_x_352:
[----:B------:R-:W-:Y:S05]  /*ed30*/  EXIT ;  /* 0x000000000000794d */ /* 0x000fea0003800000 */
.L_x_21:
[----:B---3--:R-:W-:-:S04]  /*ed40*/  MOV R5, UR5 ;  /* 0x0000000500057c02 */ /* 0x008fc80008000f00 */
[----:B------:R3:W4:Y:S03]  /*ed50*/  SYNCS.PHASECHK.TRANS64.TRYWAIT P0, [R5+URZ], R0 ;  /* 0x00000000050075a7 */ /* 0x000726000800017f */
[----:B----4-:R-:W-:Y:S05]  /*ed60*/  @!P0 NANOSLEEP.SYNCS 0x989680 ;  /* 0x009896800000895d */ /* 0x010fea0003900000 */
[----:B------:R-:W4:Y:S02]  /*ed70*/  @!P0 SYNCS.PHASECHK.TRANS64 P0, [R5+URZ], R0 ;  /* 0x00000000050085a7 */ /* 0x000f24000800007f */
[----:B----4-:R-:W-:Y:S05]  /*ed80*/  @!P0 BRA `(.L_x_21) ;  /* 0xfffffffc00ec8947 */ /* 0x010fea000383ffff */
[----:B------:R-:W-:Y:S05]  /*ed90*/  BRA `(.L_x_20) ;  /* 0xffffff2c00587947 */ /* 0x000fea000383ffff */
.L_x_27:
[----:B---3--:R-:W-:-:S04]  /*eda0*/  IMAD.U32 R5, RZ, RZ, UR8 ;  /* 0x00000008ff057e24 */ /* 0x008fc8000f8e00ff */
[----:B------:R3:W4:Y:S03]  /*edb0*/  SYNCS.PHASECHK.TRANS64.TRYWAIT P0, [R5+URZ], R4 ;  /* 0x00000004050075a7 */ /* 0x000726000800017f */
[----:B----4-:R-:W-:Y:S05]  /*edc0*/  @!P0 NANOSLEEP.SYNCS 0x989680 ;  /* 0x009896800000895d */ /* 0x010fea0003900000 */
[----:B------:R-:W4:Y:S02]  /*edd0*/  @!P0 SYNCS.PHASECHK.TRANS64 P0, [R5+URZ], R4 ;  /* 0x00000004050085a7 */ /* 0x000f24000800007f */
[----:B----4-:R-:W-:Y:S05]  /*ede0*/  @!P0 BRA `(.L_x_27) ;  /* 0xfffffffc00ec8947 */ /* 0x010fea000383ffff */
[----:B------:R-:W-:Y:S05]  /*edf0*/  BRA `(.L_x_26) ;  /* 0xffffff3400947947 */ /* 0x000fea000383ffff */
.L_x_51:
[----:B--2---:R2:W3:Y:S02]  /*ee00*/  SYNCS.PHASECHK.TRANS64.TRYWAIT P2, [R13+URZ+0xc0], R0 ;  /* 0x0000c0000d0075a7 */ /* 0x0044e4000804017f */
[----:B---3--:R-:W-:Y:S05]  /*ee10*/  @!P2 NANOSLEEP.SYNCS 0x989680 ;  /* 0x009896800000a95d */ /* 0x008fea0003900000 */
[----:B------:R-:W3:Y:S02]  /*ee20*/  @!P2 SYNCS.PHASECHK.TRANS64 P2, [R13+URZ+0xc0], R0 ;  /* 0x0000c0000d00a5a7 */ /* 0x000ee4000804007f */
[----:B---3--:R-:W-:Y:S05]  /*ee30*/  @!P2 BRA `(.L_x_51) ;  /* 0xfffffffc00f0a947 */ /* 0x008fea000383ffff */
[----:B------:R-:W-:Y:S05]  /*ee40*/  BRA `(.L_x_367) ;  /* 0xffffff4800987947 */ /* 0x000fea000383ffff */
.L_x_110:
[----:B-1----:R1:W2:Y:S02]  /*ee50*/  SYNCS.PHASECHK.TRANS64.TRYWAIT P2, [R14+URZ+0xc0], R3 ;  /* 0x0000c0030e0075a7 */ /* 0x0022a4000804017f */
[----:B--2---:R-:W-:Y:S05]  /*ee60*/  @!P2 NANOSLEEP.SYNCS 0x989680 ;  /* 0x009896800000a95d */ /* 0x004fea0003900000 */
[----:B------:R-:W2:Y:S02]  /*ee70*/  @!P2 SYNCS.PHASECHK.TRANS64 P2, [R14+URZ+0xc0], R3 ;  /* 0x0000c0030e00a5a7 */ /* 0x000ea4000804007f */
[----:B--2---:R-:W-:Y:S05]  /*ee80*/  @!P2 BRA `(.L_x_110) ;  /* 0xfffffffc00f0a947 */ /* 0x004fea000383ffff */
[----:B------:R-:W-:Y:S05]  /*ee90*/  BRA `(.L_x_368) ;  /* 0xffffff6800f47947 */ /* 0x000fea000383ffff */
.L_x_169:
[----:B-1----:R1:W2:Y:S02]  /*eea0*/  SYNCS.PHASECHK.TRANS64.TRYWAIT P2, [R13+URZ+0xc0], R0 ;  /* 0x0000c0000d0075a7 */ /* 0x0022a4000804017f */
[----:B--2---:R-:W-:Y:S05]  /*eeb0*/  @!P2 NANOSLEEP.SYNCS 0x989680 ;  /* 0x009896800000a95d */ /* 0x004fea0003900000 */
[----:B------:R-:W2:Y:S02]  /*eec0*/  @!P2 SYNCS.PHASECHK.TRANS64 P2, [R13+URZ+0xc0], R0 ;  /* 0x0000c0000d00a5a7 */ /* 0x000ea4000804007f */
[----:B--2---:R-:W-:Y:S05]  /*eed0*/  @!P2 BRA `(.L_x_169) ;  /* 0xfffffffc00f0a947 */ /* 0x004fea000383ffff */
[----:B------:R-:W-:Y:S05]  /*eee0*/  BRA `(.L_x_369) ;  /* 0xffffff8800d87947 */ /* 0x000fea000383ffff */
.L_x_228:
[----:B-1----:R1:W2:Y:S02]  /*eef0*/  SYNCS.PHASECHK.TRANS64.TRYWAIT P0, [R3+URZ+0xc0], R0 ;  /* 0x0000c000030075a7 */ /* 0x0022a4000800017f */
[----:B--2---:R-:W-:Y:S05]  /*ef00*/  @!P0 NANOSLEEP.SYNCS 0x989680 ;  /* 0x009896800000895d */ /* 0x004fea0003900000 */
[----:B------:R-:W2:Y:S02]  /*ef10*/  @!P0 SYNCS.PHASECHK.TRANS64 P0, [R3+URZ+0xc0], R0 ;  /* 0x0000c000030085a7 */ /* 0x000ea4000800007f */
[----:B--2---:R-:W-:Y:S05]  /*ef20*/  @!P0 BRA `(.L_x_228) ;  /* 0xfffffffc00f08947 */ /* 0x004fea000383ffff */
[----:B------:R-:W-:Y:S05]  /*ef30*/  BRA `(.L_x_370) ;  /* 0xffffffa800bc7947 */ /* 0x000fea000383ffff */
.L_x_292:
[----:B-1----:R-:W-:-:S04]  /*ef40*/  MOV R10, UR4 ;  /* 0x00000004000a7c02 */ /* 0x002fc80008000f00 */
[----:B------:R1:W2:Y:S03]  /*ef50*/  SYNCS.PHASECHK.TRANS64.TRYWAIT P0, [R10+URZ+0x108], R3 ;  /* 0x000108030a0075a7 */ /* 0x0002a6000800017f */
[----:B--2---:R-:W-:Y:S05]  /*ef60*/  @!P0 NANOSLEEP.SYNCS 0x989680 ;  /* 0x009896800000895d */ /* 0x004fea0003900000 */
[----:B------:R-:W2:Y:S02]  /*ef70*/  @!P0 SYNCS.PHASECHK.TRANS64 P0, [R10+URZ+0x108], R3 ;  /* 0x000108030a0085a7 */ /* 0x000ea4000800007f */
[----:B--2---:R-:W-:Y:S05]  /*ef80*/  @!P0 BRA `(.L_x_292) ;  /* 0xfffffffc00ec8947 */ /* 0x004fea000383ffff */
[----:B------:R-:W-:Y:S05]  /*ef90*/  BRA `(.L_x_291) ;  /* 0xffffffd400dc7947 */ /* 0x000fea000383ffff */
.L_x_301:
[----:B-1----:R-:W-:-:S04]  /*efa0*/  MOV R5, UR5 ;  /* 0x0000000500057c02 */ /* 0x002fc80008000f00 */
[----:B------:R1:W2:Y:S03]  /*efb0*/  SYNCS.PHASECHK.TRANS64.TRYWAIT P1, [R5+URZ+0xe0], R4 ;  /* 0x0000e004050075a7 */ /* 0x0002a6000802017f */
[----:B--2---:R-:W-:Y:S05]  /*efc0*/  @!P1 NANOSLEEP.SYNCS 0x989680 ;  /* 0x009896800000995d */ /* 0x004fea0003900000 */
[----:B------:R-:W2:Y:S02]  /*efd0*/  @!P1 SYNCS.PHASECHK.TRANS64 P1, [R5+URZ+0xe0], R4 ;  /* 0x0000e004050095a7 */ /* 0x000ea4000802007f */
[----:B--2---:R-:W-:Y:S05]  /*efe0*/  @!P1 BRA `(.L_x_301) ;  /* 0xfffffffc00ec9947 */ /* 0x004fea000383ffff */
[----:B------:R-:W-:Y:S05]  /*eff0*/  BRA `(.L_x_371) ;  /* 0xffffffd800c87947 */ /* 0x000fea000383ffff */
.L_x_307:
[----:B-12---:R-:W-:-:S04]  /*f000*/  MOV R5, UR5 ;  /* 0x0000000500057c02 */ /* 0x006fc80008000f00 */
[----:B------:R1:W2:Y:S03]  /*f010*/  SYNCS.PHASECHK.TRANS64.TRYWAIT P1, [R5+URZ+0xe8], R4 ;  /* 0x0000e804050075a7 */ /* 0x0002a6000802017f */
[----:B--2---:R-:W-:Y:S05]  /*f020*/  @!P1 NANOSLEEP.SYNCS 0x989680 ;  /* 0x009896800000995d */ /* 0x004fea0003900000 */
[----:B------:R-:W2:Y:S02]  /*f030*/  @!P1 SYNCS.PHASECHK.TRANS64 P1, [R5+URZ+0xe8], R4 ;  /* 0x0000e804050095a7 */ /* 0x000ea4000802007f */
[----:B--2---:R-:W-:Y:S05]  /*f040*/  @!P1 BRA `(.L_x_307) ;  /* 0xfffffffc00ec9947 */ /* 0x004fea000383ffff */
[----:B------:R-:W-:Y:S05]  /*f050*/  BRA `(.L_x_372) ;  /* 0xffffffdc00107947 */ /* 0x000fea000383ffff */
.L_x_313:
[----:B-123--:R-:W-:-:S04]  /*f060*/  IMAD.U32 R5, RZ, RZ, UR5 ;  /* 0x00000005ff057e24 */ /* 0x00efc8000f8e00ff */
[----:B------:R1:W2:Y:S03]  /*f070*/  SYNCS.PHASECHK.TRANS64.TRYWAIT P1, [R5+URZ+0xf0], R4 ;  /* 0x0000f004050075a7 */ /* 0x0002a6000802017f */
[----:B--2---:R-:W-:Y:S05]  /*f080*/  @!P1 NANOSLEEP.SYNCS 0x989680 ;  /* 0x009896800000995d */ /* 0x004fea0003900000 */
[----:B------:R-:W2:Y:S02]  /*f090*/  @!P1 SYNCS.PHASECHK.TRANS64 P1, [R5+URZ+0xf0], R4 ;  /* 0x0000f004050095a7 */ /* 0x000ea4000802007f */
[----:B--2---:R-:W-:Y:S05]  /*f0a0*/  @!P1 BRA `(.L_x_313) ;  /* 0xfffffffc00ec9947 */ /* 0x004fea000383ffff */
[----:B------:R-:W-:Y:S05]  /*f0b0*/  BRA `(.L_x_373) ;  /* 0xffffffdc00607947 */ /* 0x000fea000383ffff */
.L_x_319:
[----:B-1234-:R-:W-:-:S04]  /*f0c0*/  MOV R5, UR5 ;  /* 0x0000000500057c02 */ /* 0x01efc80008000f00 */
[----:B------:R1:W2:Y:S03]  /*f0d0*/  SYNCS.PHASECHK.TRANS64.TRYWAIT P1, [R5+URZ+0xf8], R4 ;  /* 0x0000f804050075a7 */ /* 0x0002a6000802017f */
[----:B--2---:R-:W-:Y:S05]  /*f0e0*/  @!P1 NANOSLEEP.SYNCS 0x989680 ;  /* 0x009896800000995d */ /* 0x004fea0003900000 */
[----:B------:R-:W2:Y:S02]  /*f0f0*/  @!P1 SYNCS.PHASECHK.TRANS64 P1, [R5+URZ+0xf8], R4 ;  /* 0x0000f804050095a7 */ /* 0x000ea4000802007f */
[----:B--2---:R-:W-:Y:S05]  /*f100*/  @!P1 BRA `(.L_x_319) ;  /* 0xfffffffc00ec9947 */ /* 0x004fea000383ffff */
[----:B------:R-:W-:Y:S05]  /*f110*/  BRA `(.L_x_374) ;  /* 0xffffffdc00b07947 */ /* 0x000fea000383ffff */
.L_x_331:
[----:B-1----:R1:W3:Y:S02]  /*f120*/  SYNCS.PHASECHK.TRANS64.TRYWAIT P0, [R3+URZ+0xe0], R0 ;  /* 0x0000e000030075a7 */ /* 0x0022e4000800017f */
[----:B---3--:R-:W-:Y:S05]  /*f130*/  @!P0 NANOSLEEP.SYNCS 0x989680 ;  /* 0x009896800000895d */ /* 0x008fea0003900000 */
[----:B------:R-:W3:Y:S02]  /*f140*/  @!P0 SYNCS.PHASECHK.TRANS64 P0, [R3+URZ+0xe0], R0 ;  /* 0x0000e000030085a7 */ /* 0x000ee4000800007f */
[----:B---3--:R-:W-:Y:S05]  /*f150*/  @!P0 BRA `(.L_x_331) ;  /* 0xfffffffc00f08947 */ /* 0x008fea000383ffff */
[----:B------:R-:W-:Y:S05]  /*f160*/  BRA `(.L_x_375) ;  /* 0xffffffe400b07947 */ /* 0x000fea000383ffff */
.L_x_333:
[----:B---3--:R3:W4:Y:S02]  /*f170*/  SYNCS.PHASECHK.TRANS64.TRYWAIT P0, [R3+URZ+0xe8], R0 ;  /* 0x0000e800030075a7 */ /* 0x008724000800017f */
[----:B----4-:R-:W-:Y:S05]  /*f180*/  @!P0 NANOSLEEP.SYNCS 0x989680 ;  /* 0x009896800000895d */ /* 0x010fea0003900000 */
[----:B------:R-:W4:Y:S02]  /*f190*/  @!P0 SYNCS.PHASECHK.TRANS64 P0, [R3+URZ+0xe8], R0 ;  /* 0x0000e800030085a7 */ /* 0x000f24000800007f */
[----:B----4-:R-:W-:Y:S05]  /*f1a0*/  @!P0 BRA `(.L_x_333) ;  /* 0xfffffffc00f08947 */ /* 0x010fea000383ffff */
[----:B------:R-:W-:Y:S05]  /*f1b0*/  BRA `(.L_x_376) ;  /* 0xffffffe400ac7947 */ /* 0x000fea000383ffff */
.L_x_335:
[----:B----4-:R4:W1:Y:S02]  /*f1c0*/  SYNCS.PHASECHK.TRANS64.TRYWAIT P0, [R3+URZ+0xf0], R0 ;  /* 0x0000f000030075a7 */ /* 0x010864000800017f */
[----:B-1----:R-:W-:Y:S05]  /*f1d0*/  @!P0 NANOSLEEP.SYNCS 0x989680 ;  /* 0x009896800000895d */ /* 0x002fea0003900000 */
[----:B------:R-:W1:Y:S02]  /*f1e0*/  @!P0 SYNCS.PHASECHK.TRANS64 P0, [R3+URZ+0xf0], R0 ;  /* 0x0000f000030085a7 */ /* 0x000e64000800007f */
[----:B-1----:R-:W-:Y:S05]  /*f1f0*/  @!P0 BRA `(.L_x_335) ;  /* 0xfffffffc00f08947 */ /* 0x002fea000383ffff */
[----:B------:R-:W-:Y:S05]  /*f200*/  BRA `(.L_x_377) ;  /* 0xffffffe400a87947 */ /* 0x000fea000383ffff */
.L_x_339:
[----:B------:R-:W-:Y:S01]  /*f210*/  BSSY B1, `(.L_x_378) ;  /* 0x0000006000017945 */ /* 0x000fe20003800000 */
[----:B------:R-:W-:-:S07]  /*f220*/  MOV R15, 0xffffffff ;  /* 0xffffffff000f7802 */ /* 0x000fce0000000f00 */
[----:B------:R-:W-:Y:S05]  /*f230*/  WARPSYNC.COLLECTIVE R15, `(.L_x_379) ;  /* 0x000000000f0c7348 */ /* 0x000fea0003c00000 */
[----:B------:R-:W-:Y:S02]  /*f240*/  ELECT P6, UR62, PT ;  /* 0x00000000003e782f */ /* 0x000fe400038c0000 */
[----:B------:R-:W-:Y:S01]  /*f250*/  MOV R14, UR62 ;  /* 0x0000003e000e7c02 */ /* 0x000fe20008000f00 */
[----:B------:R-:W-:Y:S10]  /*f260*/  ENDCOLLECTIVE ;  /* 0x000000000000791b */ /* 0x000ff40003800000 */
.L_x_379:
[----:B------:R-:W-:Y:S05]  /*f270*/  BSYNC B1 ;  /* 0x0000000000017941 */ /* 0x000fea0003800000 */
.L_x_378:
[----:B------:R-:W-:Y:S05]  /*f280*/  BRA `(.L_x_380) ;  /* 0xffffffe800247947 */ /* 0x000fea000383ffff */
.L_x_342:
[----:B--2---:R2:W3:Y:S02]  /*f290*/  SYNCS.PHASECHK.TRANS64.TRYWAIT P1, [R21+URZ+0x60], R8 ;  /* 0x00006008150075a7 */ /* 0x0044e4000802017f */
[----:B---3--:R-:W-:Y:S05]  /*f2a0*/  @!P1 NANOSLEEP.SYNCS 0x989680 ;  /* 0x009896800000995d */ /* 0x008fea0003900000 */
[----:B------:R-:W3:Y:S02]  /*f2b0*/  @!P1 SYNCS.PHASECHK.TRANS64 P1, [R21+URZ+0x60], R8 ;  /* 0x00006008150095a7 */ /* 0x000ee4000802007f */
[----:B---3--:R-:W-:Y:S05]  /*f2c0*/  @!P1 BRA `(.L_x_342) ;  /* 0xfffffffc00f09947 */ /* 0x008fea000383ffff */
[----:B------:R-:W-:Y:S05]  /*f2d0*/  BRA `(.L_x_381) ;  /* 0xffffffe800587947 */ /* 0x000fea000383ffff */
.L_x_351:
[----:B------:R-:W-:Y:S01]  /*f2e0*/  BSSY B0, `(.L_x_382) ;  /* 0x0000006000007945 */ /* 0x000fe20003800000 */
[----:B------:R-:W-:-:S07]  /*f2f0*/  MOV R15, 0xffffffff ;  /* 0xffffffff000f7802 */ /* 0x000fce0000000f00 */
[----:B------:R-:W-:Y:S05]  /*f300*/  WARPSYNC.COLLECTIVE R15, `(.L_x_383) ;  /* 0x000000000f0c7348 */ /* 0x000fea0003c00000 */
[----:B------:R-:W-:Y:S02]  /*f310*/  ELECT P6, UR62, PT ;  /* 0x00000000003e782f */ /* 0x000fe400038c0000 */
[----:B------:R-:W-:Y:S01]  /*f320*/  MOV R14, UR62 ;  /* 0x0000003e000e7c02 */ /* 0x000fe20008000f00 */
[----:B------:R-:W-:Y:S10]  /*f330*/  ENDCOLLECTIVE ;  /* 0x000000000000791b */ /* 0x000ff40003800000 */
.L_x_383:
[----:B------:R-:W-:Y:S05]  /*f340*/  BSYNC B0 ;  /* 0x0000000000007941 */ /* 0x000fea0003800000 */
.L_x_382:
[----:B------:R-:W-:Y:S05]  /*f350*/  BRA `(.L_x_384) ;  /* 0xfffffff000a47947 */ /* 0x000fea000383ffff */
.L_x_355:
[----:B-1----:R1:W2:Y:S02]  /*f360*/  SYNCS.PHASECHK.TRANS64.TRYWAIT P0, [R7+URZ], R2 ;  /* 0x00000002070075a7 */ /* 0x0022a4000800017f */
[----:B--2---:R-:W-:Y:S05]  /*f370*/  @!P0 NANOSLEEP.SYNCS 0x989680 ;  /* 0x009896800000895d */ /* 0x004fea0003900000 */
[----:B------:R-:W2:Y:S02]  /*f380*/  @!P0 SYNCS.PHASECHK.TRANS64 P0, [R7+URZ], R2 ;  /* 0x00000002070085a7 */ /* 0x000ea4000800007f */
[----:B--2---:R-:W-:Y:S05]  /*f390*/  @!P0 BRA `(.L_x_355) ;  /* 0xfffffffc00f08947 */ /* 0x004fea000383ffff */
[----:B------:R-:W-:Y:S05]  /*f3a0*/  BRA `(.L_x_385) ;  /* 0xfffffff000e47947 */ /* 0x000fea000383ffff */
.L_x_356:
[----:B-1----:R1:W2:Y:S02]  /*f3b0*/  SYNCS.PHASECHK.TRANS64.TRYWAIT P0, [R9+URZ], R4 ;  /* 0x00000004090075a7 */ /* 0x0022a4000800017f */
[----:B--2---:R-:W-:Y:S05]  /*f3c0*/  @!P0 NANOSLEEP.SYNCS 0x989680 ;  /* 0x009896800000895d */ /* 0x004fea0003900000 */
[----:B------:R-:W2:Y:S02]  /*f3d0*/  @!P0 SYNCS.PHASECHK.TRANS64 P0, [R9+URZ], R4 ;  /* 0x00000004090085a7 */ /* 0x000ea4000800007f */
[----:B--2---:R-:W-:Y:S05]  /*f3e0*/  @!P0 BRA `(.L_x_356) ;  /* 0xfffffffc00f08947 */ /* 0x004fea000383ffff */
[----:B------:R-:W-:Y:S05]  /*f3f0*/  BRA `(.L_x_386) ;  /* 0xfffffff000f47947 */ /* 0x000fea000383ffff */
.L_x_357:
[----:B-1----:R1:W2:Y:S02]  /*f400*/  SYNCS.PHASECHK.TRANS64.TRYWAIT P0, [R6+URZ], R5 ;  /* 0x00000005060075a7 */ /* 0x0022a4000800017f */
[----:B--2---:R-:W-:Y:S05]  /*f410*/  @!P0 NANOSLEEP.SYNCS 0x989680 ;  /* 0x009896800000895d */ /* 0x004fea0003900000 */
[----:B------:R-:W2:Y:S02]  /*f420*/  @!P0 SYNCS.PHASECHK.TRANS64 P0, [R6+URZ], R5 ;  /* 0x00000005060085a7 */ /* 0x000ea4000800007f */
[----:B--2---:R-:W-:Y:S05]  /*f430*/  @!P0 BRA `(.L_x_357) ;  /* 0xfffffffc00f08947 */ /* 0x004fea000383ffff */
[----:B------:R-:W-:Y:S05]  /*f440*/  BRA `(.L_x_387) ;  /* 0xfffffff400047947 */ /* 0x000fea000383ffff */
.L_x_358:
[----:B-1----:R1:W2:Y:S02]  /*f450*/  SYNCS.PHASECHK.TRANS64.TRYWAIT P0, [R9+URZ], R4 ;  /* 0x00000004090075a7 */ /* 0x0022a4000800017f */
[----:B--2---:R-:W-:Y:S05]  /*f460*/  @!P0 NANOSLEEP.SYNCS 0x989680 ;  /* 0x009896800000895d */ /* 0x004fea0003900000 */
[----:B------:R-:W2:Y:S02]  /*f470*/  @!P0 SYNCS.PHASECHK.TRANS64 P0, [R9+URZ], R4 ;  /* 0x00000004090085a7 */ /* 0x000ea4000800007f */
[----:B--2---:R-:W-:Y:S05]  /*f480*/  @!P0 BRA `(.L_x_358) ;  /* 0xfffffffc00f08947 */ /* 0x004fea000383ffff */
[----:B------:R-:W-:Y:S05]  /*f490*/  BRA `(.L_x_388) ;  /* 0xfffffff400147947 */ /* 0x000fea000383ffff */
.L_x_359:
[----:B-1----:R1:W2:Y:S02]  /*f4a0*/  SYNCS.PHASECHK.TRANS64.TRYWAIT P0, [R6+URZ], R5 ;  /* 0x00000005060075a7 */ /* 0x0022a4000800017f */
[----:B--2---:R-:W-:Y:S05]  /*f4b0*/  @!P0 NANOSLEEP.SYNCS 0x989680 ;  /* 0x009896800000895d */ /* 0x004fea0003900000 */
[----:B------:R-:W2:Y:S02]  /*f4c0*/  @!P0 SYNCS.PHASECHK.TRANS64 P0, [R6+URZ], R5 ;  /* 0x00000005060085a7 */ /* 0x000ea4000800007f */
[----:B--2---:R-:W-:Y:S05]  /*f4d0*/  @!P0 BRA `(.L_x_359) ;  /* 0xfffffffc00f08947 */ /* 0x004fea000383ffff */
[----:B------:R-:W-:Y:S05]  /*f4e0*/  BRA `(.L_x_389) ;  /* 0xfffffff400247947 */ /* 0x000fea000383ffff */
.L_x_360:
[----:B-1----:R1:W2:Y:S02]  /*f4f0*/  SYNCS.PHASECHK.TRANS64.TRYWAIT P0, [R9+URZ], R4 ;  /* 0x00000004090075a7 */ /* 0x0022a4000800017f */
[----:B--2---:R-:W-:Y:S05]  /*f500*/  @!P0 NANOSLEEP.SYNCS 0x989680 ;  /* 0x009896800000895d */ /* 0x004fea0003900000 */
[----:B------:R-:W2:Y:S02]  /*f510*/  @!P0 SYNCS.PHASECHK.TRANS64 P0, [R9+URZ], R4 ;  /* 0x00000004090085a7 */ /* 0x000ea4000800007f */
[----:B--2---:R-:W-:Y:S05]  /*f520*/  @!P0 BRA `(.L_x_360) ;  /* 0xfffffffc00f08947 */ /* 0x004fea000383ffff */
[----:B------:R-:W-:Y:S05]  /*f530*/  BRA `(.L_x_390) ;  /* 0xfffffff400347947 */ /* 0x000fea000383ffff */
.L_x_361:
[----:B-1----:R1:W2:Y:S02]  /*f540*/  SYNCS.PHASECHK.TRANS64.TRYWAIT P0, [R6+URZ], R5 ;  /* 0x00000005060075a7 */ /* 0x0022a4000800017f */
[----:B--2---:R-:W-:Y:S05]  /*f550*/  @!P0 NANOSLEEP.SYNCS 0x989680 ;  /* 0x009896800000895d */ /* 0x004fea0003900000 */
[----:B------:R-:W2:Y:S02]  /*f560*/  @!P0 SYNCS.PHASECHK.TRANS64 P0, [R6+URZ], R5 ;  /* 0x00000005060085a7 */ /* 0x000ea4000800007f */
[----:B--2---:R-:W-:Y:S05]  /*f570*/  @!P0 BRA `(.L_x_361) ;  /* 0xfffffffc00f08947 */ /* 0x004fea000383ffff */
[----:B------:R-:W-:Y:S05]  /*f580*/  BRA `(.L_x_391) ;  /* 0xfffffff400447947 */ /* 0x000fea000383ffff */
.L_x_362:
[----:B-1----:R1:W2:Y:S02]  /*f590*/  SYNCS.PHASECHK.TRANS64.TRYWAIT P0, [R9+URZ], R4 ;  /* 0x00000004090075a7 */ /* 0x0022a4000800017f */
[----:B--2---:R-:W-:Y:S05]  /*f5a0*/  @!P0 NANOSLEEP.SYNCS 0x989680 ;  /* 0x009896800000895d */ /* 0x004fea0003900000 */
[----:B------:R-:W2:Y:S02]  /*f5b0*/  @!P0 SYNCS.PHASECHK.TRANS64 P0, [R9+URZ], R4 ;  /* 0x00000004090085a7 */ /* 0x000ea4000800007f */
[----:B--2---:R-:W-:Y:S05]  /*f5c0*/  @!P0 BRA `(.L_x_362) ;  /* 0xfffffffc00f08947 */ /* 0x004fea000383ffff */
[----:B------:R-:W-:Y:S05]  /*f5d0*/  BRA `(.L_x_392) ;  /* 0xfffffff400547947 */ /* 0x000fea000383ffff */
.L_x_363:
[----:B-1----:R1:W2:Y:S02]  /*f5e0*/  SYNCS.PHASECHK.TRANS64.TRYWAIT P0, [R6+URZ], R5 ;  /* 0x00000005060075a7 */ /* 0x0022a4000800017f */
[----:B--2---:R-:W-:Y:S05]  /*f5f0*/  @!P0 NANOSLEEP.SYNCS 0x989680 ;  /* 0x009896800000895d */ /* 0x004fea0003900000 */
[----:B------:R-:W2:Y:S02]  /*f600*/  @!P0 SYNCS.PHASECHK.TRANS64 P0, [R6+URZ], R5 ;  /* 0x00000005060085a7 */ /* 0x000ea4000800007f */
[----:B--2---:R-:W-:Y:S05]  /*f610*/  @!P0 BRA `(.L_x_363) ;  /* 0xfffffffc00f08947 */ /* 0x004fea000383ffff */
[----:B------:R-:W-:Y:S05]  /*f620*/  BRA `(.L_x_393) ;  /* 0xfffffff400647947 */ /* 0x000fea000383ffff */
.L_x_364:
[----:B-1----:R1:W2:Y:S02]  /*f630*/  SYNCS.PHASECHK.TRANS64.TRYWAIT P0, [R9+URZ], R4 ;  /* 0x00000004090075a7 */ /* 0x0022a4000800017f */
[----:B--2---:R-:W-:Y:S05]  /*f640*/  @!P0 NANOSLEEP.SYNCS 0x989680 ;  /* 0x009896800000895d */ /* 0x004fea0003900000 */
[----:B------:R-:W2:Y:S02]  /*f650*/  @!P0 SYNCS.PHASECHK.TRANS64 P0, [R9+URZ], R4 ;  /* 0x00000004090085a7 */ /* 0x000ea4000800007f */
[----:B--2---:R-:W-:Y:S05]  /*f660*/  @!P0 BRA `(.L_x_364) ;  /* 0xfffffffc00f08947 */ /* 0x004fea000383ffff */
[----:B------:R-:W-:Y:S05]  /*f670*/  BRA `(.L_x_394) ;  /* 0xfffffff400747947 */ /* 0x000fea000383ffff */
.L_x_365:
[----:B--2---:R2:W3:Y:S02]  /*f680*/  SYNCS.PHASECHK.TRANS64.TRYWAIT P0, [R6+URZ], R5 ;  /* 0x00000005060075a7 */ /* 0x0044e4000800017f */
[----:B---3--:R-:W-:Y:S05]  /*f690*/  @!P0 NANOSLEEP.SYNCS 0x989680 ;  /* 0x009896800000895d */ /* 0x008fea0003900000 */
[----:B------:R-:W3:Y:S02]  /*f6a0*/  @!P0 SYNCS.PHASECHK.TRANS64 P0, [R6+URZ], R5 ;  /* 0x00000005060085a7 */ /* 0x000ee4000800007f */
[----:B---3--:R-:W-:Y:S05]  /*f6b0*/  @!P0 BRA `(.L_x_365) ;  /* 0xfffffffc00f08947 */ /* 0x008fea000383ffff */
[----:B------:R-:W-:Y:S05]  /*f6c0*/  BRA `(.L_x_395) ;  /* 0xfffffff4007c7947 */ /* 0x000fea000383ffff */
        .weak           $__internal_0_$__cuda_sm20_rcp_rn_f32_slowpath
        .type           $__internal_0_$__cuda_sm20_rcp_rn_f32_slowpath,@function
        .size           $__internal_0_$__cuda_sm20_rcp_rn_f32_slowpath,(.L_x_401 - $__internal_0_$__cuda_sm20_rcp_rn_f32_slowpath)
$__internal_0_$__cuda_sm20_rcp_rn_f32_slowpath:
[----:B------:R-:W-:Y:S01]  /*f6d0*/  IMAD.SHL.U32 R0, R3, 0x2, RZ ;  /* 0x0000000203007824 */ /* 0x000fe200078e00ff */
[----:B------:R-:W-:Y:S04]  /*f6e0*/  BSSY B0, `(.L_x_396) ;  /* 0x0000030000007945 */ /* 0x000fe80003800000 */
[----:B------:R-:W-:-:S04]  /*f6f0*/  SHF.R.U32.HI R44, RZ, 0x18, R0 ;  /* 0x00000018ff2c7819 */ /* 0x000fc80000011600 */
[----:B------:R-:W-:-:S13]  /*f700*/  ISETP.NE.U32.AND P2, PT, R44, RZ, PT ;  /* 0x000000ff2c00720c */ /* 0x000fda0003f45070 */
[----:B------:R-:W-:Y:S05]  /*f710*/  @P2 BRA `(.L_x_397) ;  /* 0x0000000000282947 */ /* 0x000fea0003800000 */
[----:B------:R-:W-:-:S04]  /*f720*/  SHF.L.U32 R0, R3, 0x1, RZ ;  /* 0x0000000103007819 */ /* 0x000fc800000006ff */
[----:B------:R-:W-:-:S13]  /*f730*/  ISETP.NE.AND P2, PT, R0, RZ, PT ;  /* 0x000000ff0000720c */ /* 0x000fda0003f45270 */
[----:B------:R-:W-:Y:S01]  /*f740*/  @P2 FFMA R13, R3, 1.84467440737095516160e+19, RZ ;  /* 0x5f800000030d2823 */ /* 0x000fe200000000ff */
[----:B------:R-:W-:Y:S08]  /*f750*/  @!P2 MUFU.RCP R12, R3 ;  /* 0x00000003000ca308 */ /* 0x000ff00000001000 */
[----:B------:R-:W1:Y:S02]  /*f760*/  @P2 MUFU.RCP R0, R13 ;  /* 0x0000000d00002308 */ /* 0x000e640000001000 */
[----:B-1----:R-:W-:-:S04]  /*f770*/  @P2 FFMA R34, R13, R0, -1 ;  /* 0xbf8000000d222423 */ /* 0x002fc80000000000 */
[----:B------:R-:W-:-:S04]  /*f780*/  @P2 FADD.FTZ R35, -R34, -RZ ;  /* 0x800000ff22232221 */ /* 0x000fc80000010100 */
[----:B------:R-:W-:-:S04]  /*f790*/  @P2 FFMA R0, R0, R35, R0 ;  /* 0x0000002300002223 */ /* 0x000fc80000000000 */
[----:B------:R-:W-:Y:S01]  /*f7a0*/  @P2 FFMA R12, R0, 1.84467440737095516160e+19, RZ ;  /* 0x5f800000000c2823 */ /* 0x000fe200000000ff */
[----:B------:R-:W-:Y:S06]  /*f7b0*/  BRA `(.L_x_398) ;  /* 0x0000000000887947 */ /* 0x000fec0003800000 */
.L_x_397:
[----:B------:R-:W-:-:S04]  /*f7c0*/  IADD3 R48, R44, -0xfd, RZ ;  /* 0xffffff032c307810 */ /* 0x000fc80007ffe0ff */
[----:B------:R-:W-:-:S13]  /*f7d0*/  ISETP.GT.U32.AND P2, PT, R48, 0x1, PT ;  /* 0x000000013000780c */ /* 0x000fda0003f44070 */
[----:B------:R-:W-:Y:S05]  /*f7e0*/  @P2 BRA `(.L_x_399) ;  /* 0x0000000000782947 */ /* 0x000fea0003800000 */
[----:B------:R-:W-:Y:S02]  /*f7f0*/  LOP3.LUT R0, R3, 0x7fffff, RZ, 0xc0, !PT ;  /* 0x007fffff03007812 */ /* 0x000fe400078ec0ff */
[----:B------:R-:W-:Y:S02]  /*f800*/  MOV R35, 0x3 ;  /* 0x0000000300237802 */ /* 0x000fe40000000f00 */
[----:B------:R-:W-:Y:S02]  /*f810*/  LOP3.LUT R0, R0, 0x3f800000, RZ, 0xfc, !PT ;  /* 0x3f80000000007812 */ /* 0x000fe400078efcff */
[----:B------:R-:W-:Y:S02]  /*f820*/  SHF.L.U32 R35, R35, R48, RZ ;  /* 0x0000003023237219 */ /* 0x000fe400000006ff */
[----:B------:R-:W1:Y:S02]  /*f830*/  MUFU.RCP R13, R0 ;  /* 0x00000000000d7308 */ /* 0x000e640000001000 */
[----:B-1----:R-:W-:-:S04]  /*f840*/  FFMA R12, R0, R13, -1 ;  /* 0xbf800000000c7423 */ /* 0x002fc8000000000d */
[----:B------:R-:W-:-:S04]  /*f850*/  FADD.FTZ R12, -R12, -RZ ;  /* 0x800000ff0c0c7221 */ /* 0x000fc80000010100 */
[CCC-:B------:R-:W-:Y:S01]  /*f860*/  FFMA.RM R34, R13.reuse, R12.reuse, R13.reuse ;  /* 0x0000000c0d227223 */ /* 0x1c0fe2000000400d */
[----:B------:R-:W-:-:S04]  /*f870*/  FFMA.RP R13, R13, R12, R13 ;  /* 0x0000000c0d0d7223 */ /* 0x000fc8000000800d */
[C---:B------:R-:W-:Y:S02]  /*f880*/  LOP3.LUT R12, R34.reuse, 0x7fffff, RZ, 0xc0, !PT ;  /* 0x007fffff220c7812 */ /* 0x040fe400078ec0ff */
[----:B------:R-:W-:Y:S02]  /*f890*/  FSETP.NEU.FTZ.AND P2, PT, R34, R13, PT ;  /* 0x0000000d2200720b */ /* 0x000fe40003f5d000 */
[----:B------:R-:W-:Y:S02]  /*f8a0*/  LOP3.LUT R12, R12, 0x800000, RZ, 0xfc, !PT ;  /* 0x008000000c0c7812 */ /* 0x000fe400078efcff */
[----:B------:R-:W-:Y:S02]  /*f8b0*/  SEL R13, RZ, 0xffffffff, !P2 ;  /* 0xffffffffff0d7807 */ /* 0x000fe40005000000 */
[----:B------:R-:W-:-:S03]  /*f8c0*/  LOP3.LUT R35, R35, R12, RZ, 0xc0, !PT ;  /* 0x0000000c23237212 */ /* 0x000fc600078ec0ff */
[----:B------:R-:W-:Y:S01]  /*f8d0*/  IMAD.MOV R13, RZ, RZ, -R13 ;  /* 0x000000ffff0d7224 */ /* 0x000fe200078e0a0d */
[----:B------:R-:W-:-:S04]  /*f8e0*/  SHF.R.U32.HI R35, RZ, R48, R35 ;  /* 0x00000030ff237219 */ /* 0x000fc80000011623 */
[----:B------:R-:W-:Y:S02]  /*f8f0*/  LOP3.LUT P3, RZ, R13, R48, R12, 0xf8, !PT ;  /* 0x000000300dff7212 */ /* 0x000fe4000786f80c */
[C---:B------:R-:W-:Y:S02]  /*f900*/  LOP3.LUT P2, RZ, R35.reuse, 0x1, RZ, 0xc0, !PT ;  /* 0x0000000123ff7812 */ /* 0x040fe4000784c0ff */
[----:B------:R-:W-:Y:S02]  /*f910*/  LOP3.LUT P4, RZ, R35, 0x2, RZ, 0xc0, !PT ;  /* 0x0000000223ff7812 */ /* 0x000fe4000788c0ff */
[----:B------:R-:W-:Y:S02]  /*f920*/  IADD3 R13, R44, -0xfc, RZ ;  /* 0xffffff042c0d7810 */ /* 0x000fe40007ffe0ff */
[----:B------:R-:W-:Y:S02]  /*f930*/  PLOP3.LUT P2, PT, P2, P3, P4, 0xe0, 0x0 ;  /* 0x000000000000781c */ /* 0x000fe40001747c40 */
[----:B------:R-:W-:-:S02]  /*f940*/  LOP3.LUT P3, RZ, R3, 0x7fffff, RZ, 0xc0, !PT ;  /* 0x007fffff03ff7812 */ /* 0x000fc4000786c0ff */
[----:B------:R-:W-:Y:S02]  /*f950*/  SEL R0, RZ, 0x1, !P2 ;  /* 0x00000001ff007807 */ /* 0x000fe40005000000 */
[----:B------:R-:W-:Y:S02]  /*f960*/  SHF.R.U32.HI R12, RZ, R13, R12 ;  /* 0x0000000dff0c7219 */ /* 0x000fe4000001160c */
[----:B------:R-:W-:-:S04]  /*f970*/  IADD3 R0, -R0, RZ, RZ ;  /* 0x000000ff00007210 */ /* 0x000fc80007ffe1ff */
[----:B------:R-:W-:-:S13]  /*f980*/  ISETP.GE.AND P2, PT, R0, RZ, PT ;  /* 0x000000ff0000720c */ /* 0x000fda0003f46270 */
[----:B------:R-:W-:-:S05]  /*f990*/  @!P2 IADD3 R12, R12, 0x1, RZ ;  /* 0x000000010c0ca810 */ /* 0x000fca0007ffe0ff */
[----:B------:R-:W-:-:S05]  /*f9a0*/  @!P3 IMAD.SHL.U32 R12, R12, 0x2, RZ ;  /* 0x000000020c0cb824 */ /* 0x000fca00078e00ff */
[----:B------:R-:W-:Y:S01]  /*f9b0*/  LOP3.LUT R12, R12, 0x80000000, R3, 0xf8, !PT ;  /* 0x800000000c0c7812 */ /* 0x000fe200078ef803 */
[----:B------:R-:W-:Y:S06]  /*f9c0*/  BRA `(.L_x_398) ;  /* 0x0000000000047947 */ /* 0x000fec0003800000 */
.L_x_399:
[----:B------:R1:W2:Y:S02]  /*f9d0*/  MUFU.RCP R12, R3 ;  /* 0x00000003000c7308 */ /* 0x0002a40000001000 */
.L_x_398:
[----:B------:R-:W-:Y:S05]  /*f9e0*/  BSYNC B0 ;  /* 0x0000000000007941 */ /* 0x000fea0003800000 */
.L_x_396:
[----:B--2---:R-:W-:Y:S02]  /*f9f0*/  MOV R0, R12 ;  /* 0x0000000c00007202 */ /* 0x004fe40000000f00 */
[----:B------:R-:W-:Y:S02]  /*fa00*/  MOV R12, R36 ;  /* 0x00000024000c7202 */ /* 0x000fe40000000f00 */
[----:B------:R-:W-:-:S04]  /*fa10*/  MOV R13, 0x0 ;  /* 0x00000000000d7802 */ /* 0x000fc80000000f00 */
[----:B-1----:R-:W-:Y:S05]  /*fa20*/  RET.REL.NODEC R12 `(_ZN7cutlass13device_kernelINS_4gemm6kernel13GemmUniversalIN4cute5tupleIJiiiiEEENS1_10collective13CollectiveMmaINS1_37MainloopSm90TmaGmmaWarpSpecializedFP8ILi12ENS5_IJNS4_1CILi1EEESB_SB_EEENS1_35KernelTmaWarpSpecializedCooperativeEEENS5_IJNSA_ILi128EEESF_NSA_ILi64EEEEEENS_12float_e4m3_tENS5_IJlSB_lEEESI_SJ_NS4_8TiledMMAINS4_8MMA_AtomIJNS4_4SM904GMMA31MMA_64x128x32_F32E4M3E4M3_SS_TNILNSN_7ScaleInE1ELSP_1EEEEEENS4_6LayoutINS5_IJNSA_ILi2EEESB_SB_EEENS5_IJSB_NSA_ILi0EEESV_EEEEENS5_IJNS4_10UnderscoreESY_SY_EEEEENS4_13SM90_TMA_LOADENS4_14ComposedLayoutINS4_7SwizzleILi2ELi4ELi3EEENS4_18smem_ptr_flag_bitsILi8EEENSS_INS5_IJNSA_ILi8EEESG_EEENS5_IJSG_SB_EEEEEEEvNS4_8identityES11_S1B_vS1C_EENS_8epilogue10collective18CollectiveEpilogueINS1E_22Sm90TmaWarpSpecializedILi4ELi2ELi16ELb0ELb0EEEJSH_NS5_IJSF_NSA_ILi32EEEEEESI_SJ_SI_SJ_NS1E_6fusion15FusionCallbacksIS1I_NS1L_13LinCombEltActINS1E_6thread7SigmoidESI_fSI_fLNS_15FloatRoundStyleE2EEESH_S1K_JEEES11_NS12_INS13_ILi1ELi4ELi3EEES16_NSS_INS5_IJS17_S1J_EEENS5_IJS1J_SB_EEEEEEENS4_39AutoVectorizingCopyWithAssumedAlignmentILi128EEENS4_14SM90_TMA_STOREES1X_S1Z_NS4_9Copy_AtomIJNS4_17SM90_U32x4_STSM_NENS_6half_tEEEEvEEEvvEEEEvNT_6ParamsE) ;  /* 0xffffff040c747950 */ /* 0x002fea0003c3ffff */
.L_x_400:
[----:B------:R-:W-:-:S00]  /*fa30*/  BRA `(.L_x_400) ;  /* 0xfffffffc00fc7947 */ /* 0x000fc0000383ffff */
[----:B------:R-:W-:-:S00]  /*fa40*/  NOP ;  /* 0x0000000000007918 */ /* 0x000fc00000000000 */
        /* <DEDUP_REMOVED lines=11> */
.L_x_401:


//--------------------- .nv.global.init           --------------------------
	.section	.nv.global.init,"aw",@progbits
.nv.global.init:
	.type		$str$24,@object
	.size		$str$24,($str$25 - $str$24)
$str$24:
        /*0000*/ 	.byte	0x28, 0x61, 0x64, 0x64, 0x72, 0x65, 0x73, 0x73, 0x20, 0x26, 0x20, 0x6d, 0x61, 0x73, 0x6b, 0x29
        /*0010*/ 	.byte	0x20, 0x3d, 0x3d, 0x20, 0x30, 0x00
	.type		$str$25,@object
	.size		$str$25,(__unnamed_1 - $str$25)
$str$25:
        /*0016*/ 	.byte	0x2f, 0x74, 0x6d, 0x70, 0x2f, 0x63, 0x75, 0x74, 0x6c, 0x61, 0x73, 0x73, 0x5f, 0x73, 0x77, 0x65
        /*0026*/ 	.byte	0x65, 0x70, 0x5f, 0x73, 0x72, 0x63, 0x2f, 0x69, 0x6e, 0x63, 0x6c, 0x75, 0x64, 0x65, 0x2f, 0x63
        /*0036*/ 	.byte	0x75, 0x74, 0x65, 0x2f, 0x70, 0x6f, 0x69, 0x6e, 0x74, 0x65, 0x72, 0x5f, 0x66, 0x6c, 0x61, 0x67
        /*0046*/ 	.byte	0x67, 0x65, 0x64, 0x2e, 0x68, 0x70, 0x70, 0x00
	.type		__unnamed_1,@object
	.size		__unnamed_1,(__unnamed_2 - __unnamed_1)
__unnamed_1:
        /*004e*/ 	.byte	0x61, 0x75, 0x74, 0x6f, 0x20, 0x63, 0x75, 0x74, 0x65, 0x3a, 0x3a, 0x61, 0x73, 0x5f, 0x70, 0x6f
        /* <DEDUP_REMOVED lines=27> */
        /*020e*/ 	.byte	0x3a, 0x43, 0x3c, 0x34, 0x30, 0x39, 0x36, 0x3e, 0x3e, 0x3e, 0x3e, 0x3e, 0x5d, 0x00
	.type		__unnamed_2,@object
	.size		__unnamed_2,(.L_1 - __unnamed_2)
__unnamed_2:
        /* <DEDUP_REMOVED lines=29> */
.L_1:


//--------------------- .nv.shared._ZN7cutlass13device_kernelINS_4gemm6kernel13GemmUniversalIN4cute5tupleIJiiiiEEENS1_10collective13CollectiveMmaINS1_37MainloopSm90TmaGmmaWarpSpecializedFP8ILi12ENS5_IJNS4_1CILi1EEESB_SB_EEENS1_35KernelTmaWarpSpecializedCooperativeEEENS5_IJNSA_ILi128EEESF_NSA_ILi64EEEEEENS_12float_e4m3_tENS5_IJlSB_lEEESI_SJ_NS4_8TiledMMAINS4_8MMA_AtomIJNS4_4SM904GMMA31MMA_64x128x32_F32E4M3E4M3_SS_TNILNSN_7ScaleInE1ELSP_1EEEEEENS4_6LayoutINS5_IJNSA_ILi2EEESB_SB_EEENS5_IJSB_NSA_ILi0EEESV_EEEEENS5_IJNS4_10UnderscoreESY_SY_EEEEENS4_13SM90_TMA_LOADENS4_14ComposedLayoutINS4_7SwizzleILi2ELi4ELi3EEENS4_18smem_ptr_flag_bitsILi8EEENSS_INS5_IJNSA_ILi8EEESG_EEENS5_IJSG_SB_EEEEEEEvNS4_8identityES11_S1B_vS1C_EENS_8epilogue10collective18CollectiveEpilogueINS1E_22Sm90TmaWarpSpecializedILi4ELi2ELi16ELb0ELb0EEEJSH_NS5_IJSF_NSA_ILi32EEEEEESI_SJ_SI_SJ_NS1E_6fusion15FusionCallbacksIS1I_NS1L_13LinCombEltActINS1E_6thread7SigmoidESI_fSI_fLNS_15FloatRoundStyleE2EEESH_S1K_JEEES11_NS12_INS13_ILi1ELi4ELi3EEES16_NSS_INS5_IJS17_S1J_EEENS5_IJS1J_SB_EEEEEEENS4_39AutoVectorizingCopyWithAssumedAlignmentILi128EEENS4_14SM90_TMA_STOREES1X_S1Z_NS4_9Copy_AtomIJNS4_17SM90_U32x4_STSM_NENS_6half_tEEEEvEEEvvEEEEvNT_6ParamsE --------------------------
	.section	.nv.shared._ZN7cutlass13device_kernelINS_4gemm6kernel13GemmUniversalIN4cute5tupleIJiiiiEEENS1_10collective13CollectiveMmaINS1_37MainloopSm90TmaGmmaWarpSpecializedFP8ILi12ENS5_IJNS4_1CILi1EEESB_SB_EEENS1_35KernelTmaWarpSpecializedCooperativeEEENS5_IJNSA_ILi128EEESF_NSA_ILi64EEEEEENS_12float_e4m3_tENS5_IJlSB_lEEESI_SJ_NS4_8TiledMMAINS4_8MMA_AtomIJNS4_4SM904GMMA31MMA_64x128x32_F32E4M3E4M3_SS_TNILNSN_7ScaleInE1ELSP_1EEEEEENS4_6LayoutINS5_IJNSA_ILi2EEESB_SB_EEENS5_IJSB_NSA_ILi0EEESV_EEEEENS5_IJNS4_10UnderscoreESY_SY_EEEEENS4_13SM90_TMA_LOADENS4_14ComposedLayoutINS4_7SwizzleILi2ELi4ELi3EEENS4_18smem_ptr_flag_bitsILi8EEENSS_INS5_IJNSA_ILi8EEESG_EEENS5_IJSG_SB_EEEEEEEvNS4_8identityES11_S1B_vS1C_EENS_8epilogue10collective18CollectiveEpilogueINS1E_22Sm90TmaWarpSpecializedILi4ELi2ELi16ELb0ELb0EEEJSH_NS5_IJSF_NSA_ILi32EEEEEESI_SJ_SI_SJ_NS1E_6fusion15FusionCallbacksIS1I_NS1L_13LinCombEltActINS1E_6thread7SigmoidESI_fSI_fLNS_15FloatRoundStyleE2EEESH_S1K_JEEES11_NS12_INS13_ILi1ELi4ELi3EEES16_NSS_INS5_IJS17_S1J_EEENS5_IJS1J_SB_EEEEEEENS4_39AutoVectorizingCopyWithAssumedAlignmentILi128EEENS4_14SM90_TMA_STOREES1X_S1Z_NS4_9Copy_AtomIJNS4_17SM90_U32x4_STSM_NENS_6half_tEEEEvEEEvvEEEEvNT_6ParamsE,"aw",@nobits
	.sectionflags	@""
	.align	16
	.zero		1024


//--------------------- .nv.shared.reserved.0     --------------------------
	.section	.nv.shared.reserved.0,"aw",@nobits
	.weak		__nv_reservedSMEM_offset_0_alias
	.size		__nv_reservedSMEM_offset_0_alias, 0, 0
	.other		__nv_reservedSMEM_offset_0_alias,@"STO_CUDA_RESERVED_SHARED STV_DEFAULT"
__nv_reservedSMEM_offset_0_alias:
	.zero		0


//--------------------- .nv.global                --------------------------
	.section	.nv.global,"aw",@nobits
.nv.global:
	.type		_ZN39_INTERNAL_1872c050_4_k_cu_10e31605_29284cute1_E,@object
	.size		_ZN39_INTERNAL_1872c050_4_k_cu_10e31605_29284cute1_E,(_ZN39_INTERNAL_1872c050_4_k_cu_10e31605_29284cuda3std3__45__cpo6cbeginE - _ZN39_INTERNAL_1872c050_4_k_cu_10e31605_29284cute1_E)
_ZN39_INTERNAL_1872c050_4_k_cu_10e31605_29284cute1_E:
	.zero		1
	.type		_ZN39_INTERNAL_1872c050_4_k_cu_10e31605_29284cuda3std3__45__cpo6cbeginE,@object
	.size		_ZN39_INTERNAL_1872c050_4_k_cu_10e31605_29284cuda3std3__45__cpo6cbeginE,(_ZN39_INTERNAL_1872c050_4_k_cu_10e31605_29284cuda3std3__48in_placeE - _ZN39_INTERNAL_1872c050_4_k_cu_10e31605_29284cuda3std3__45__cpo6cbeginE)
_ZN39_INTERNAL_1872c050_4_k_cu_10e31605_29284cuda3std3__45__cpo6cbeginE:
	.zero		1
	.type		_ZN39_INTERNAL_1872c050_4_k_cu_10e31605_29284cuda3std3__48in_placeE,@object
	.size		_ZN39_INTERNAL_1872c050_4_k_cu_10e31605_29284cuda3std3__48in_placeE,(_ZN39_INTERNAL_1872c050_4_k_cu_10e31605_29284cuda3std6ranges3__45__cpo9iter_moveE - _ZN39_INTERNAL_1872c050_4_k_cu_10e31605_29284cuda3std3__48in_placeE)
_ZN39_INTERNAL_1872c050_4_k_cu_10e31605_29284cuda3std3__48in_placeE:
	.zero		1
	.type		_ZN39_INTERNAL_1872c050_4_k_cu_10e31605_29284cuda3std6ranges3__45__cpo9iter_moveE,@object
	.size		_ZN39_INTERNAL_1872c050_4_k_cu_10e31605_29284cuda3std6ranges3__45__cpo9iter_moveE,(_ZN39_INTERNAL_1872c050_4_k_cu_10e31605_29284cuda3std3__45__cpo5beginE - _ZN39_INTERNAL_1872c050_4_k_cu_10e31605_29284cuda3std6ranges3__45__cpo9iter_moveE)
_ZN39_INTERNAL_1872c050_4_k_cu_10e31605_29284cuda3std6ranges3__45__cpo9iter_moveE:
	.zero		1
	.type		_ZN39_INTERNAL_1872c050_4_k_cu_10e31605_29284cuda3std3__45__cpo5beginE,@object
	.size		_ZN39_INTERNAL_1872c050_4_k_cu_10e31605_29284cuda3std3__45__cpo5beginE,(_ZN39_INTERNAL_1872c050_4_k_cu_10e31605_29284cuda3std3__441_GLOBAL__N__1872c050_4_k_cu_10e31605_29286ignoreE - _ZN39_INTERNAL_1872c050_4_k_cu_10e31605_29284cuda3std3__45__cpo5beginE)
_ZN39_INTERNAL_1872c050_4_k_cu_10e31605_29284cuda3std3__45__cpo5beginE:
	.zero		1
	.type		_ZN39_INTERNAL_1872c050_4_k_cu_10e31605_29284cuda3std3__441_GLOBAL__N__1872c050_4_k_cu_10e31605_29286ignoreE,@object
	.size		_ZN39_INTERNAL_1872c050_4_k_cu_10e31605_29284cuda3std3__441_GLOBAL__N__1872c050_4_k_cu_10e31605_29286ignoreE,(_ZN39_INTERNAL_1872c050_4_k_cu_10e31605_29284cute7productE - _ZN39_INTERNAL_1872c050_4_k_cu_10e31605_29284cuda3std3__441_GLOBAL__N__1872c050_4_k_cu_10e31605_29286ignoreE)
_ZN39_INTERNAL_1872c050_4_k_cu_10e31605_29284cuda3std3__441_GLOBAL__N__1872c050_4_k_cu_10e31605_29286ignoreE:
	.zero		1
	.type		_ZN39_INTERNAL_1872c050_4_k_cu_10e31605_29284cute7productE,@object
	.size		_ZN39_INTERNAL_1872c050_4_k_cu_10e31605_29284cute7productE,(_ZN39_INTERNAL_1872c050_4_k_cu_10e31605_29284cuda3std3__45__cpo3endE - _ZN39_INTERNAL_1872c050_4_k_cu_10e31605_29284cute7productE)
_ZN39_INTERNAL_1872c050_4_k_cu_10e31605_29284cute7productE:
	.zero		1
	.type		_ZN39_INTERNAL_1872c050_4_k_cu_10e31605_29284cuda3std3__45__cpo3endE,@object
	.size		_ZN39_INTERNAL_1872c050_4_k_cu_10e31605_29284cuda3std3__45__cpo3endE,(_ZN39_INTERNAL_1872c050_4_k_cu_10e31605_29284cuda3std3__419piecewise_constructE - _ZN39_INTERNAL_1872c050_4_k_cu_10e31605_29284cuda3std3__45__cpo3endE)
_ZN39_INTERNAL_1872c050_4_k_cu_10e31605_29284cuda3std3__45__cpo3endE:
	.zero		1
	.type		_ZN39_INTERNAL_1872c050_4_k_cu_10e31605_29284cuda3std3__419piecewise_constructE,@object
	.size		_ZN39_INTERNAL_1872c050_4_k_cu_10e31605_29284cuda3std3__419piecewise_constructE,(_ZN39_INTERNAL_1872c050_4_k_cu_10e31605_29284cuda3std3__45__cpo4cendE - _ZN39_INTERNAL_1872c050_4_k_cu_10e31605_29284cuda3std3__419piecewise_constructE)
_ZN39_INTERNAL_1872c050_4_k_cu_10e31605_29284cuda3std3__419piecewise_constructE:
	.zero		1
	.type		_ZN39_INTERNAL_1872c050_4_k_cu_10e31605_29284cuda3std3__45__cpo4cendE,@object
	.size		_ZN39_INTERNAL_1872c050_4_k_cu_10e31605_29284cuda3std3__45__cpo4cendE,(_ZN39_INTERNAL_1872c050_4_k_cu_10e31605_29284cuda3std6ranges3__45__cpo4swapE - _ZN39_INTERNAL_1872c050_4_k_cu_10e31605_29284cuda3std3__45__cpo4cendE)
_ZN39_INTERNAL_1872c050_4_k_cu_10e31605_29284cuda3std3__45__cpo4cendE:
	.zero		1
	.type		_ZN39_INTERNAL_1872c050_4_k_cu_10e31605_29284cuda3std6ranges3__45__cpo4swapE,@object
	.size		_ZN39_INTERNAL_1872c050_4_k_cu_10e31605_29284cuda3std6ranges3__45__cpo4swapE,(.L_9 - _ZN39_INTERNAL_1872c050_4_k_cu_10e31605_29284cuda3std6ranges3__45__cpo4swapE)
_ZN39_INTERNAL_1872c050_4_k_cu_10e31605_29284cuda3std6ranges3__45__cpo4swapE:
	.zero		1
.L_9:


//--------------------- .nv.constant0._ZN7cutlass13device_kernelINS_4gemm6kernel13GemmUniversalIN4cute5tupleIJiiiiEEENS1_10collective13CollectiveMmaINS1_37MainloopSm90TmaGmmaWarpSpecializedFP8ILi12ENS5_IJNS4_1CILi1EEESB_SB_EEENS1_35KernelTmaWarpSpecializedCooperativeEEENS5_IJNSA_ILi128EEESF_NSA_ILi64EEEEEENS_12float_e4m3_tENS5_IJlSB_lEEESI_SJ_NS4_8TiledMMAINS4_8MMA_AtomIJNS4_4SM904GMMA31MMA_64x128x32_F32E4M3E4M3_SS_TNILNSN_7ScaleInE1ELSP_1EEEEEENS4_6LayoutINS5_IJNSA_ILi2EEESB_SB_EEENS5_IJSB_NSA_ILi0EEESV_EEEEENS5_IJNS4_10UnderscoreESY_SY_EEEEENS4_13SM90_TMA_LOADENS4_14ComposedLayoutINS4_7SwizzleILi2ELi4ELi3EEENS4_18smem_ptr_flag_bitsILi8EEENSS_INS5_IJNSA_ILi8EEESG_EEENS5_IJSG_SB_EEEEEEEvNS4_8identityES11_S1B_vS1C_EENS_8epilogue10collective18CollectiveEpilogueINS1E_22Sm90TmaWarpSpecializedILi4ELi2ELi16ELb0ELb0EEEJSH_NS5_IJSF_NSA_ILi32EEEEEESI_SJ_SI_SJ_NS1E_6fusion15FusionCallbacksIS1I_NS1L_13LinCombEltActINS1E_6thread7SigmoidESI_fSI_fLNS_15FloatRoundStyleE2EEESH_S1K_JEEES11_NS12_INS13_ILi1ELi4ELi3EEES16_NSS_INS5_IJS17_S1J_EEENS5_IJS1J_SB_EEEEEEENS4_39AutoVectorizingCopyWithAssumedAlignmentILi128EEENS4_14SM90_TMA_STOREES1X_S1Z_NS4_9Copy_AtomIJNS4_17SM90_U32x4_STSM_NENS_6half_tEEEEvEEEvvEEEEvNT_6ParamsE --------------------------
	.section	.nv.constant0._ZN7cutlass13device_kernelINS_4gemm6kernel13GemmUniversalIN4cute5tupleIJiiiiEEENS1_10collective13CollectiveMmaINS1_37MainloopSm90TmaGmmaWarpSpecializedFP8ILi12ENS5_IJNS4_1CILi1EEESB_SB_EEENS1_35KernelTmaWarpSpecializedCooperativeEEENS5_IJNSA_ILi128EEESF_NSA_ILi64EEEEEENS_12float_e4m3_tENS5_IJlSB_lEEESI_SJ_NS4_8TiledMMAINS4_8MMA_AtomIJNS4_4SM904GMMA31MMA_64x128x32_F32E4M3E4M3_SS_TNILNSN_7ScaleInE1ELSP_1EEEEEENS4_6LayoutINS5_IJNSA_ILi2EEESB_SB_EEENS5_IJSB_NSA_ILi0EEESV_EEEEENS5_IJNS4_10UnderscoreESY_SY_EEEEENS4_13SM90_TMA_LOADENS4_14ComposedLayoutINS4_7SwizzleILi2ELi4ELi3EEENS4_18smem_ptr_flag_bitsILi8EEENSS_INS5_IJNSA_ILi8EEESG_EEENS5_IJSG_SB_EEEEEEEvNS4_8identityES11_S1B_vS1C_EENS_8epilogue10collective18CollectiveEpilogueINS1E_22Sm90TmaWarpSpecializedILi4ELi2ELi16ELb0ELb0EEEJSH_NS5_IJSF_NSA_ILi32EEEEEESI_SJ_SI_SJ_NS1E_6fusion15FusionCallbacksIS1I_NS1L_13LinCombEltActINS1E_6thread7SigmoidESI_fSI_fLNS_15FloatRoundStyleE2EEESH_S1K_JEEES11_NS12_INS13_ILi1ELi4ELi3EEES16_NSS_INS5_IJS17_S1J_EEENS5_IJS1J_SB_EEEEEEENS4_39AutoVectorizingCopyWithAssumedAlignmentILi128EEENS4_14SM90_TMA_STOREES1X_S1Z_NS4_9Copy_AtomIJNS4_17SM90_U32x4_STSM_NENS_6half_tEEEEvEEEvvEEEEvNT_6ParamsE,"a",@progbits
	.sectionflags	@""
	.align	4
.nv.constant0._ZN7cutlass13device_kernelINS_4gemm6kernel13GemmUniversalIN4cute5tupleIJiiiiEEENS1_10collective13CollectiveMmaINS1_37MainloopSm90TmaGmmaWarpSpecializedFP8ILi12ENS5_IJNS4_1CILi1EEESB_SB_EEENS1_35KernelTmaWarpSpecializedCooperativeEEENS5_IJNSA_ILi128EEESF_NSA_ILi64EEEEEENS_12float_e4m3_tENS5_IJlSB_lEEESI_SJ_NS4_8TiledMMAINS4_8MMA_AtomIJNS4_4SM904GMMA31MMA_64x128x32_F32E4M3E4M3_SS_TNILNSN_7ScaleInE1ELSP_1EEEEEENS4_6LayoutINS5_IJNSA_ILi2EEESB_SB_EEENS5_IJSB_NSA_ILi0EEESV_EEEEENS5_IJNS4_10UnderscoreESY_SY_EEEEENS4_13SM90_TMA_LOADENS4_14ComposedLayoutINS4_7SwizzleILi2ELi4ELi3EEENS4_18smem_ptr_flag_bitsILi8EEENSS_INS5_IJNSA_ILi8EEESG_EEENS5_IJSG_SB_EEEEEEEvNS4_8identityES11_S1B_vS1C_EENS_8epilogue10collective18CollectiveEpilogueINS1E_22Sm90TmaWarpSpecializedILi4ELi2ELi16ELb0ELb0EEEJSH_NS5_IJSF_NSA_ILi32EEEEEESI_SJ_SI_SJ_NS1E_6fusion15FusionCallbacksIS1I_NS1L_13LinCombEltActINS1E_6thread7SigmoidESI_fSI_fLNS_15FloatRoundStyleE2EEESH_S1K_JEEES11_NS12_INS13_ILi1ELi4ELi3EEES16_NSS_INS5_IJS17_S1J_EEENS5_IJS1J_SB_EEEEEEENS4_39AutoVectorizingCopyWithAssumedAlignmentILi128EEENS4_14SM90_TMA_STOREES1X_S1Z_NS4_9Copy_AtomIJNS4_17SM90_U32x4_STSM_NENS_6half_tEEEEvEEEvvEEEEvNT_6ParamsE:
	.zero		2432


//--------------------- SYMBOLS --------------------------

	.type		.nv.reservedSmem.offset0,@object
	.size		.nv.reservedSmem.offset0,0x4
	.type		__assertfail,@function
